def matmul_kernel(
    a_ptr,
    b_ptr,
    c_ptr,
    M,
    N,
    K,
    stride_am,
    stride_ak,
    stride_bk,
    stride_bn,
    stride_cm,
    stride_cn,
    BLOCK_M: tl.constexpr,
    BLOCK_N: tl.constexpr,
    BLOCK_K: tl.constexpr,
    GROUP_M: tl.constexpr,
):
    pid = tl.program_id(axis=0)
    num_pid_m = tl.cdiv(M, BLOCK_M)
    num_pid_n = tl.cdiv(N, BLOCK_N)
    num_pid_in_group = GROUP_M * num_pid_n
    group_id = pid // num_pid_in_group
    first_pid_m = group_id * GROUP_M
    group_size_m = min(num_pid_m - first_pid_m, GROUP_M)
    pid_m = first_pid_m + ((pid % num_pid_in_group) % group_size_m)
    pid_n = (pid % num_pid_in_group) // group_size_m

    offs_am = (pid_m * BLOCK_M + tl.arange(0, BLOCK_M)) % M
    offs_bn = (pid_n * BLOCK_N + tl.arange(0, BLOCK_N)) % N
    offs_k = tl.arange(0, BLOCK_K)
    a_ptrs = a_ptr + offs_am[:, None] * stride_am + offs_k[None, :] * stride_ak
    b_ptrs = b_ptr + offs_k[:, None] * stride_bk + offs_bn[None, :] * stride_bn

    acc = tl.zeros((BLOCK_M, BLOCK_N), dtype=tl.float32)
    for kk in range(0, tl.cdiv(K, BLOCK_K)):
        a = tl.load(a_ptrs, mask=offs_k[None, :] < K - kk * BLOCK_K, other=0.0)
        b = tl.load(b_ptrs, mask=offs_k[:, None] < K - kk * BLOCK_K, other=0.0)
        acc = tl.dot(a, b, acc)
        a_ptrs += BLOCK_K * stride_ak
        b_ptrs += BLOCK_K * stride_bk

    c = acc.to(c_ptr.dtype.element_ty)
    offs_cm = pid_m * BLOCK_M + tl.arange(0, BLOCK_M)
    offs_cn = pid_n * BLOCK_N + tl.arange(0, BLOCK_N)
    c_ptrs = c_ptr + offs_cm[:, None] * stride_cm + offs_cn[None, :] * stride_cn
    mask = (offs_cm[:, None] < M) & (offs_cn[None, :] < N)
    tl.store(c_ptrs, c, mask=mask)

# config = {"BLOCK_K": 128, "BLOCK_M": 512, "BLOCK_N": 128, "GROUP_M": 1, "arch": "sm_100", "dtype": "fp8e4m3", "num_ctas": 1, "num_stages": 3, "num_warps": 4}
# arch = sm_100


// ===== COMPILED SASS (sm_100a) =====

	.target	sm_100a

	.elftype	@"ET_EXEC"


//--------------------- .note.nv.tkinfo           --------------------------
	.section	.note.nv.tkinfo,"",@"SHT_NOTE"
	.sectionflags	@"SHF_NOTE_NV_TKINFO"
	.tkinfo
        /*0018*/ 	.word	0x00000081
        /*0030*/ 	.string	""
        /*0030*/ 	.string	"ptxas-blackwell"
        /*0030*/ 	.string	"Cuda compilation tools, release 12.9, V12.9.86"
        /*0030*/ 	.string	"Build cuda_12.9.r12.9/compiler.36037853_0"
        /*0030*/ 	.string	"-v  -suppress-debug-info  -lineinfo  -arch sm_100a "



//--------------------- .note.nv.cuver            --------------------------
	.section	.note.nv.cuver,"",@"SHT_NOTE"
	.sectionflags	@"SHF_NOTE_NV_CUVER"
        /*0018*/ 	.short	0x0001
        /*001a*/ 	.short	0x0064
        /*001c*/ 	.short	0x0001
        /*001e*/ 	.short	0x0000
        /*0020*/ 	.short	0x0001
        /*0022*/ 	.short	0x0000


//--------------------- .nv.info                  --------------------------
	.section	.nv.info,"",@"SHT_CUDA_INFO"
	.align	4


	//----- nvinfo : EIATTR_REGCOUNT
	.align		4
        /*0000*/ 	.byte	0x04, 0x2f
        /*0002*/ 	.short	(.L_4 - .L_3)
	.align		4
.L_3:
        /*0004*/ 	.word	index@(matmul_kernel)
        /*0008*/ 	.word	0x00000060


	//----- nvinfo : EIATTR_FRAME_SIZE
	.align		4
.L_4:
        /*000c*/ 	.byte	0x04, 0x11
        /*000e*/ 	.short	(.L_6 - .L_5)
	.align		4
.L_5:
        /*0010*/ 	.word	index@($__internal_2_$__cuda_sm10x_tcgen05_guardrail_trap_unallocated_columns_being_dealloced)
        /*0014*/ 	.word	0x000026d8


	//----- nvinfo : EIATTR_FRAME_SIZE
	.align		4
.L_6:
        /*0018*/ 	.byte	0x04, 0x11
        /*001a*/ 	.short	(.L_8 - .L_7)
	.align		4
.L_7:
        /*001c*/ 	.word	index@($__internal_1_$__cuda_sm10x_tcgen05_guardrail_trap_phase_invalid_during_alloc)
        /*0020*/ 	.word	0x000026d8


	//----- nvinfo : EIATTR_FRAME_SIZE
	.align		4
.L_8:
        /*0024*/ 	.byte	0x04, 0x11
        /*0026*/ 	.short	(.L_10 - .L_9)
	.align		4
.L_9:
        /*0028*/ 	.word	index@($__internal_0_$__cuda_sm10x_tcgen05_guardrail_trap_col_being_dealloced_not_returned_by_alloc)
        /*002c*/ 	.word	0x000026d8


	//----- nvinfo : EIATTR_FRAME_SIZE
	.align		4
.L_10:
        /*0030*/ 	.byte	0x04, 0x11
        /*0032*/ 	.short	(.L_12 - .L_11)
	.align		4
.L_11:
        /*0034*/ 	.word	index@(matmul_kernel)
        /*0038*/ 	.word	0x000026d8


	//----- nvinfo : EIATTR_MIN_STACK_SIZE
	.align		4
.L_12:
        /*003c*/ 	.byte	0x04, 0x12
        /*003e*/ 	.short	(.L_14 - .L_13)
	.align		4
.L_13:
        /*0040*/ 	.word	index@(matmul_kernel)
        /*0044*/ 	.word	0x000026d8
.L_14:


//--------------------- .nv.info.matmul_kernel    --------------------------
	.section	.nv.info.matmul_kernel,"",@"SHT_CUDA_INFO"
	.sectionflags	@""
	.align	4


	//----- nvinfo : EIATTR_CUDA_API_VERSION
	.align		4
        /*0000*/ 	.byte	0x04, 0x37
        /*0002*/ 	.short	(.L_16 - .L_15)
.L_15:
        /*0004*/ 	.word	0x00000081


	//----- nvinfo : EIATTR_KPARAM_INFO
	.align		4
.L_16:
        /*0008*/ 	.byte	0x04, 0x17
        /*000a*/ 	.short	(.L_18 - .L_17)
.L_17:
        /*000c*/ 	.word	0x00000000
        /*0010*/ 	.short	0x000d
        /*0012*/ 	.short	0x0048
        /*0014*/ 	.byte	0x00, 0xf4, 0x21, 0x00


	//----- nvinfo : EIATTR_KPARAM_INFO
	.align		4
.L_18:
        /*0018*/ 	.byte	0x04, 0x17
        /*001a*/ 	.short	(.L_20 - .L_19)
.L_19:
        /*001c*/ 	.word	0x00000000
        /*0020*/ 	.short	0x000c
        /*0022*/ 	.short	0x0040
        /*0024*/ 	.byte	0x00, 0xf4, 0x21, 0x00


	//----- nvinfo : EIATTR_KPARAM_INFO
	.align		4
.L_20:
        /*0028*/ 	.byte	0x04, 0x17
        /*002a*/ 	.short	(.L_22 - .L_21)
.L_21:
        /*002c*/ 	.word	0x00000000
        /*0030*/ 	.short	0x000b
        /*0032*/ 	.short	0x0038
        /*0034*/ 	.byte	0x00, 0xf0, 0x11, 0x00


	//----- nvinfo : EIATTR_KPARAM_INFO
	.align		4
.L_22:
        /*0038*/ 	.byte	0x04, 0x17
        /*003a*/ 	.short	(.L_24 - .L_23)
.L_23:
        /*003c*/ 	.word	0x00000000
        /*0040*/ 	.short	0x000a
        /*0042*/ 	.short	0x0034
        /*0044*/ 	.byte	0x00, 0xf0, 0x11, 0x00


	//----- nvinfo : EIATTR_KPARAM_INFO
	.align		4
.L_24:
        /*0048*/ 	.byte	0x04, 0x17
        /*004a*/ 	.short	(.L_26 - .L_25)
.L_25:
        /*004c*/ 	.word	0x00000000
        /*0050*/ 	.short	0x0009
        /*0052*/ 	.short	0x0030
        /*0054*/ 	.byte	0x00, 0xf0, 0x11, 0x00


	//----- nvinfo : EIATTR_KPARAM_INFO
	.align		4
.L_26:
        /*0058*/ 	.byte	0x04, 0x17
        /*005a*/ 	.short	(.L_28 - .L_27)
.L_27:
        /*005c*/ 	.word	0x00000000
        /*0060*/ 	.short	0x0008
        /*0062*/ 	.short	0x002c
        /*0064*/ 	.byte	0x00, 0xf0, 0x11, 0x00


	//----- nvinfo : EIATTR_KPARAM_INFO
	.align		4
.L_28:
        /*0068*/ 	.byte	0x04, 0x17
        /*006a*/ 	.short	(.L_30 - .L_29)
.L_29:
        /*006c*/ 	.word	0x00000000
        /*0070*/ 	.short	0x0007
        /*0072*/ 	.short	0x0028
        /*0074*/ 	.byte	0x00, 0xf0, 0x11, 0x00


	//----- nvinfo : EIATTR_KPARAM_INFO
	.align		4
.L_30:
        /*0078*/ 	.byte	0x04, 0x17
        /*007a*/ 	.short	(.L_32 - .L_31)
.L_31:
        /*007c*/ 	.word	0x00000000
        /*0080*/ 	.short	0x0006
        /*0082*/ 	.short	0x0024
        /*0084*/ 	.byte	0x00, 0xf0, 0x11, 0x00


	//----- nvinfo : EIATTR_KPARAM_INFO
	.align		4
.L_32:
        /*0088*/ 	.byte	0x04, 0x17
        /*008a*/ 	.short	(.L_34 - .L_33)
.L_33:
        /*008c*/ 	.word	0x00000000
        /*0090*/ 	.short	0x0005
        /*0092*/ 	.short	0x0020
        /*0094*/ 	.byte	0x00, 0xf0, 0x11, 0x00


	//----- nvinfo : EIATTR_KPARAM_INFO
	.align		4
.L_34:
        /*0098*/ 	.byte	0x04, 0x17
        /*009a*/ 	.short	(.L_36 - .L_35)
.L_35:
        /*009c*/ 	.word	0x00000000
        /*00a0*/ 	.short	0x0004
        /*00a2*/ 	.short	0x001c
        /*00a4*/ 	.byte	0x00, 0xf0, 0x11, 0x00


	//----- nvinfo : EIATTR_KPARAM_INFO
	.align		4
.L_36:
        /*00a8*/ 	.byte	0x04, 0x17
        /*00aa*/ 	.short	(.L_38 - .L_37)
.L_37:
        /*00ac*/ 	.word	0x00000000
        /*00b0*/ 	.short	0x0003
        /*00b2*/ 	.short	0x0018
        /*00b4*/ 	.byte	0x00, 0xf0, 0x11, 0x00


	//----- nvinfo : EIATTR_KPARAM_INFO
	.align		4
.L_38:
        /*00b8*/ 	.byte	0x04, 0x17
        /*00ba*/ 	.short	(.L_40 - .L_39)
.L_39:
        /*00bc*/ 	.word	0x00000000
        /*00c0*/ 	.short	0x0002
        /*00c2*/ 	.short	0x0010
        /*00c4*/ 	.byte	0x00, 0xf4, 0x21, 0x00


	//----- nvinfo : EIATTR_KPARAM_INFO
	.align		4
.L_40:
        /*00c8*/ 	.byte	0x04, 0x17
        /*00ca*/ 	.short	(.L_42 - .L_41)
.L_41:
        /*00cc*/ 	.word	0x00000000
        /*00d0*/ 	.short	0x0001
        /*00d2*/ 	.short	0x0008
        /*00d4*/ 	.byte	0x00, 0xf4, 0x21, 0x00


	//----- nvinfo : EIATTR_KPARAM_INFO
	.align		4
.L_42:
        /*00d8*/ 	.byte	0x04, 0x17
        /*00da*/ 	.short	(.L_44 - .L_43)
.L_43:
        /*00dc*/ 	.word	0x00000000
        /*00e0*/ 	.short	0x0000
        /*00e2*/ 	.short	0x0000
        /*00e4*/ 	.byte	0x00, 0xf4, 0x21, 0x00


	//----- nvinfo : EIATTR_AT_ENTRY_FRAGMENTS
	.align		4
.L_44:
        /*00e8*/ 	.byte	0x04, 0x4f
        /*00ea*/ 	.short	(.L_46 - .L_45)


	//   ....[0]....
.L_45:
        /*00ec*/ 	.word	0x00000004


	//----- nvinfo : EIATTR_RESERVED_SMEM_USED
	.align		4
.L_46:
        /*00f0*/ 	.byte	0x01, 0x41
	.zero		2


	//----- nvinfo : EIATTR_SPARSE_MMA_MASK
	.align		4
        /*00f4*/ 	.byte	0x03, 0x50
        /*00f6*/ 	.short	0x0000


	//----- nvinfo : EIATTR_TCGEN05_1CTA_USED
	.align		4
        /*00f8*/ 	.byte	0x01, 0x51
	.zero		2


	//----- nvinfo : EIATTR_MAXREG_COUNT
	.align		4
        /*00fc*/ 	.byte	0x03, 0x1b
        /*00fe*/ 	.short	0x00ff


	//----- nvinfo : EIATTR_NUM_BARRIERS
	.align		4
        /*0100*/ 	.byte	0x02, 0x4c
        /*0102*/ 	.byte	0x01
	.zero		1


	//----- nvinfo : EIATTR_ANNOTATIONS
	.align		4
        /*0104*/ 	.byte	0x04, 0x55
        /*0106*/ 	.short	(.L_48 - .L_47)


	//   ....[0]....
.L_47:
        /*0108*/ 	.word	0x00000001
        /*010c*/ 	.byte	0x50, 0x09, 0x00, 0x00, 0x01, 0x00, 0x00, 0x00, 0xa0, 0x09, 0x00, 0x00, 0x01, 0x00, 0x00, 0x00
        /* <DEDUP_REMOVED lines=1559> */
        /*628c*/ 	.byte	0x20, 0xc8, 0x01, 0x00, 0x01, 0x00, 0x00, 0x00, 0x30, 0xc8, 0x01, 0x00


	//----- nvinfo : EIATTR_INT_WARP_WIDE_INSTR_OFFSETS
	.align		4
.L_48:
        /*6298*/ 	.byte	0x04, 0x31
        /*629a*/ 	.short	(.L_50 - .L_49)


	//   ....[0]....
.L_49:
        /*629c*/ 	.word	0x00003c30


	//   ....[1]....
        /*62a0*/ 	.word	0x00003c40


	//   ....[2]....
        /*62a4*/ 	.word	0x0000f680


	//   ....[3]....
        /*62a8*/ 	.word	0x0006ca70


	//   ....[4]....
        /*62ac*/ 	.word	0x0006cac0


	//----- nvinfo : EIATTR_COOP_GROUP_MASK_REGIDS
	.align		4
.L_50:
        /*62b0*/ 	.byte	0x04, 0x29
        /*62b2*/ 	.short	(.L_52 - .L_51)


	//   ....[0]....
.L_51:
        /*62b4*/ 	.word	0xffffffff


	//   ....[1]....
        /*62b8*/ 	.word	0xffffffff


	//   ....[2]....
        /*62bc*/ 	.word	0xffffffff


	//   ....[3]....
        /*62c0*/ 	.word	0xffffffff


	//----- nvinfo : EIATTR_COOP_GROUP_INSTR_OFFSETS
	.align		4
.L_52:
        /*62c4*/ 	.byte	0x04, 0x28
        /*62c6*/ 	.short	(.L_54 - .L_53)


	//   ....[0]....
.L_53:
        /*62c8*/ 	.word	0x00000070


	//   ....[1]....
        /*62cc*/ 	.word	0x00000330


	//   ....[2]....
        /*62d0*/ 	.word	0x0006c900


	//   ....[3]....
        /*62d4*/ 	.word	0x0006cb70


	//----- nvinfo : EIATTR_VRC_CTA_INIT_COUNT
	.align		4
.L_54:
        /*62d8*/ 	.byte	0x02, 0x4a
        /*62da*/ 	.byte	0x80
	.zero		1


	//----- nvinfo : EIATTR_MBARRIER_INSTR_OFFSETS
	.align		4
        /*62dc*/ 	.byte	0x04, 0x39
        /*62de*/ 	.short	(.L_56 - .L_55)


	//   ....[0]....
.L_55:
        /*62e0*/ 	.word	0x00003de0
        /*62e4*/ 	.word	0x000000ff
        /*62e8*/ 	.word	0x00000000
        /*62ec*/ 	.short	0x0100
        /*62ee*/ 	.byte	0x06
	.zero		1


	//   ....[1]....
        /*62f0*/ 	.word	0x0000f6e0
        /*62f4*/ 	.word	0x000000ff
        /*62f8*/ 	.word	0x00028008
        /*62fc*/ 	.short	0x0100
        /*62fe*/ 	.byte	0x04
	.zero		1


	//   ....[2]....
        /*6300*/ 	.word	0x0003d130
        /*6304*/ 	.word	0x000000ff
        /*6308*/ 	.word	0x00000000
        /*630c*/ 	.short	0x010a
        /*630e*/ 	.byte	0x06
	.zero		1


	//   ....[3]....
        /*6310*/ 	.word	0x00057e40
        /*6314*/ 	.word	0x000000ff
        /*6318*/ 	.word	0x00000000
        /*631c*/ 	.short	0x010a
        /*631e*/ 	.byte	0x06
	.zero		1


	//   ....[4]....
        /*6320*/ 	.word	0x00057fb0
        /*6324*/ 	.word	0x000000ff
        /*6328*/ 	.word	0x00028000
        /*632c*/ 	.short	0x0108
        /*632e*/ 	.byte	0x04
	.zero		1


	//   ....[5]....
        /*6330*/ 	.word	0x00058000
        /*6334*/ 	.word	0x000000ff
        /*6338*/ 	.word	0x00028008
        /*633c*/ 	.short	0x0108
        /*633e*/ 	.byte	0x04
	.zero		1


	//   ....[6]....
        /*6340*/ 	.word	0x0006cb90
        /*6344*/ 	.word	0x000000ff
        /*6348*/ 	.word	0x00000000
        /*634c*/ 	.short	0x010a
        /*634e*/ 	.byte	0x06
	.zero		1


	//   ....[7]....
        /*6350*/ 	.word	0x0006cbc0
        /*6354*/ 	.word	0x000000ff
        /*6358*/ 	.word	0x00000000
        /*635c*/ 	.short	0x010a
        /*635e*/ 	.byte	0x06
	.zero		1


	//----- nvinfo : EIATTR_NUM_MBARRIERS
	.align		4
.L_56:
        /*6360*/ 	.byte	0x03, 0x38
        /*6362*/ 	.short	0x0002


	//----- nvinfo : EIATTR_EXIT_INSTR_OFFSETS
	.align		4
        /*6364*/ 	.byte	0x04, 0x1c
        /*6366*/ 	.short	(.L_58 - .L_57)


	//   ....[0]....
.L_57:
        /*6368*/ 	.word	0x0006cb80


	//----- nvinfo : EIATTR_REQNTID
	.align		4
.L_58:
        /*636c*/ 	.byte	0x04, 0x10
        /*636e*/ 	.short	(.L_60 - .L_59)
.L_59:
        /*6370*/ 	.word	0x00000080
        /*6374*/ 	.word	0x00000001
        /*6378*/ 	.word	0x00000001


	//----- nvinfo : EIATTR_CRS_STACK_SIZE
	.align		4
.L_60:
        /*637c*/ 	.byte	0x04, 0x1e
        /*637e*/ 	.short	(.L_62 - .L_61)
.L_61:
        /*6380*/ 	.word	0x00000000


	//----- nvinfo : EIATTR_CBANK_PARAM_SIZE
	.align		4
.L_62:
        /*6384*/ 	.byte	0x03, 0x19
        /*6386*/ 	.short	0x0050


	//----- nvinfo : EIATTR_PARAM_CBANK
	.align		4
        /*6388*/ 	.byte	0x04, 0x0a
        /*638a*/ 	.short	(.L_64 - .L_63)
	.align		4
.L_63:
        /*638c*/ 	.word	index@(.nv.constant0.matmul_kernel)
        /*6390*/ 	.short	0x0380
        /*6392*/ 	.short	0x0050


	//----- nvinfo : EIATTR_SW_WAR
	.align		4
.L_64:
        /*6394*/ 	.byte	0x04, 0x36
        /*6396*/ 	.short	(.L_66 - .L_65)
.L_65:
        /*6398*/ 	.word	0x00000008
.L_66:


//--------------------- .nv.compat                --------------------------
	.section	.nv.compat,"",@"SHT_CUDA_COMPAT_INFO"
	.align	4
        /*0000*/ 	.byte	0x02, 0x02, 0x02, 0x00, 0x02, 0x05, 0x05, 0x00, 0x02, 0x03, 0x00, 0x00, 0x02, 0x06, 0x01, 0x00


//--------------------- .nv.callgraph             --------------------------
	.section	.nv.callgraph,"",@"SHT_CUDA_CALLGRAPH"
	.align	4
	.sectionentsize	8
	.align		4
        /*0000*/ 	.word	0x00000000
	.align		4
        /*0004*/ 	.word	0xffffffff
	.align		4
        /*0008*/ 	.word	0x00000000
	.align		4
        /*000c*/ 	.word	0xfffffffe
	.align		4
        /*0010*/ 	.word	0x00000000
	.align		4
        /*0014*/ 	.word	0xfffffffd
	.align		4
        /*0018*/ 	.word	0x00000000
	.align		4
        /*001c*/ 	.word	0xfffffffc


//--------------------- .text.matmul_kernel       --------------------------
	.section	.text.matmul_kernel,"ax",@progbits
	.align	128
        .global         matmul_kernel
        .type           matmul_kernel,@function
        .size           matmul_kernel,(.L_x_20 - matmul_kernel)
        .other          matmul_kernel,@"STO_CUDA_ENTRY STV_DEFAULT"
matmul_kernel:
.text.matmul_kernel:
[----:B------:R-:W0:Y:S01]  /*0000*/  LDC R1, c[0x0][0x37c] ;  /* 0x0000df00ff017b82 */ /* 0x000e220000000800 */
[----:B------:R-:W1:Y:S01]  /*0010*/  S2R R13, SR_TID.X ;  /* 0x00000000000d7919 */ /* 0x000e620000002100 */
[----:B0-----:R-:W-:Y:S01]  /*0020*/  VIADD R1, R1, 0xffffd928 ;  /* 0xffffd92801017836 */ /* 0x001fe20000000000 */
[----:B-1----:R-:W-:-:S13]  /*0030*/  ISETP.GE.U32.AND P0, PT, R13, 0x20, PT ;  /* 0x000000200d00780c */ /* 0x002fda0003f06070 */
[----:B------:R-:W-:Y:S02]  /*0040*/  VOTEU.ANY UP0, P0 ;  /* 0x0000000000ff7886 */ /* 0x000fe40000000100 */
[----:B------:R-:W-:Y:S05]  /*0050*/  BRA.U UP0, `(.L_x_0) ;  /* 0x0000000100b87547 */ /* 0x000fea000b800000 */
[----:B------:R-:W0:Y:S01]  /*0060*/  S2UR UR6, SR_CgaCtaId ;  /* 0x00000000000679c3 */ /* 0x000e220000008800 */
[----:B------:R-:W-:Y:S01]  /*0070*/  NOP ;  /* 0x0000000000007918 */ /* 0x000fe20000000000 */
[----:B------:R-:W-:Y:S02]  /*0080*/  UMOV UR4, 0x40 ;  /* 0x0000004000047882 */ /* 0x000fe40000000000 */
[----:B0-----:R-:W-:-:S09]  /*0090*/  ULEA UR4, UR6, UR4, 0x18 ;  /* 0x0000000406047291 */ /* 0x001fd2000f8ec0ff */
[----:B------:R-:W0:Y:S01]  /*00a0*/  LDS.U8 R0, [UR4] ;  /* 0x00000004ff007984 */ /* 0x000e220008000000 */
[----:B------:R-:W-:Y:S02]  /*00b0*/  UMOV UR4, 0x400 ;  /* 0x0000040000047882 */ /* 0x000fe40000000000 */
[----:B------:R-:W-:Y:S01]  /*00c0*/  ULEA UR4, UR6, UR4, 0x18 ;  /* 0x0000000406047291 */ /* 0x000fe2000f8ec0ff */
[----:B0-----:R-:W-:-:S13]  /*00d0*/  ISETP.NE.AND P0, PT, R0, RZ, PT ;  /* 0x000000ff0000720c */ /* 0x001fda0003f05270 */
[----:B------:R-:W-:Y:S05]  /*00e0*/  @P0 BRA `(.L_x_1) ;  /* 0x00000000007c0947 */ /* 0x000fea0003800000 */
[----:B------:R-:W-:-:S13]  /*00f0*/  ELECT P0, URZ, PT ;  /* 0x0000000000ff782f */ /* 0x000fda0003800000 */
[----:B------:R-:W-:Y:S05]  /*0100*/  @!P0 BRA `(.L_x_2) ;  /* 0x0000000000848947 */ /* 0x000fea0003800000 */
[----:B------:R-:W-:Y:S01]  /*0110*/  UMOV UR5, 0x10 ;  /* 0x0000001000057882 */ /* 0x000fe20000000000 */
[----:B------:R-:W-:Y:S02]  /*0120*/  IMAD.MOV.U32 R4, RZ, RZ, 0x1 ;  /* 0x00000001ff047424 */ /* 0x000fe400078e00ff */
[----:B------:R-:W-:Y:S02]  /*0130*/  IMAD.MOV.U32 R5, RZ, RZ, 0xffff ;  /* 0x0000ffffff057424 */ /* 0x000fe400078e00ff */
[----:B------:R-:W-:Y:S04]  /*0140*/  DEPBAR.LE SB0, 0x36 ;  /* 0x00008d800000791a */ /* 0x000fe80000000000 */
[----:B------:R-:W0:Y:S02]  /*0150*/  UTCATOMSWS.FIND_AND_SET.ALIGN UP1, UR5, UR5 ;  /* 0x00000005000575e3 */ /* 0x000e240008020800 */
[----:B0-----:R-:W-:-:S04]  /*0160*/  PLOP3.LUT P0, PT, PT, PT, UP1, 0x80, 0x8 ;  /* 0x000000000008781c */ /* 0x001fc80003f0f018 */
[----:B------:R-:W-:-:S04]  /*0170*/  SEL R0, RZ, 0xffffffff, !P0 ;  /* 0xffffffffff007807 */ /* 0x000fc80004000000 */
[----:B------:R-:W-:Y:S01]  /*0180*/  ISETP.NE.AND P0, PT, R0, RZ, PT ;  /* 0x000000ff0000720c */ /* 0x000fe20003f05270 */
[----:B------:R-:W-:-:S12]  /*0190*/  IMAD.U32 R0, RZ, RZ, UR5 ;  /* 0x00000005ff007e24 */ /* 0x000fd8000f8e00ff */
[----:B------:R-:W-:Y:S05]  /*01a0*/  @P0 BRA `(.L_x_3) ;  /* 0x0000000000240947 */ /* 0x000fea0003800000 */
.L_x_4:
[----:B------:R-:W-:Y:S05]  /*01b0*/  NANOSLEEP 0x64 ;  /* 0x000000640000795d */ /* 0x000fea0003800000 */
[----:B------:R-:W-:-:S05]  /*01c0*/  UMOV UR5, 0x10 ;  /* 0x0000001000057882 */ /* 0x000fca0000000000 */
[----:B------:R-:W-:Y:S04]  /*01d0*/  DEPBAR.LE SB0, 0x36 ;  /* 0x00008d800000791a */ /* 0x000fe80000000000 */
[----:B------:R-:W0:Y:S02]  /*01e0*/  UTCATOMSWS.FIND_AND_SET.ALIGN UP1, UR5, UR5 ;  /* 0x00000005000575e3 */ /* 0x000e240008020800 */
[----:B0-----:R-:W-:-:S04]  /*01f0*/  PLOP3.LUT P0, PT, PT, PT, UP1, 0x80, 0x8 ;  /* 0x000000000008781c */ /* 0x001fc80003f0f018 */
[----:B------:R-:W-:-:S04]  /*0200*/  SEL R0, RZ, 0xffffffff, !P0 ;  /* 0xffffffffff007807 */ /* 0x000fc80004000000 */
[----:B------:R-:W-:Y:S01]  /*0210*/  ISETP.NE.AND P0, PT, R0, RZ, PT ;  /* 0x000000ff0000720c */ /* 0x000fe20003f05270 */
[----:B------:R-:W-:-:S12]  /*0220*/  IMAD.U32 R0, RZ, RZ, UR5 ;  /* 0x00000005ff007e24 */ /* 0x000fd8000f8e00ff */
[----:B------:R-:W-:Y:S05]  /*0230*/  @!P0 BRA `(.L_x_4) ;  /* 0xfffffffc00dc8947 */ /* 0x000fea000383ffff */
.L_x_3:
[C---:B------:R-:W-:Y:S01]  /*0240*/  VIADD R3, R0.reuse, 0x10 ;  /* 0x0000001000037836 */ /* 0x040fe20000000000 */
[----:B------:R-:W-:Y:S01]  /*0250*/  UMOV UR5, 0x50 ;  /* 0x0000005000057882 */ /* 0x000fe20000000000 */
[----:B------:R-:W-:Y:S01]  /*0260*/  SHF.L.U32 R2, R5, R0, RZ ;  /* 0x0000000005027219 */ /* 0x000fe200000006ff */
[----:B------:R-:W-:Y:S01]  /*0270*/  ULEA UR5, UR6, UR5, 0x18 ;  /* 0x0000000506057291 */ /* 0x000fe2000f8ec0ff */
[----:B------:R-:W-:Y:S01]  /*0280*/  IMAD.SHL.U32 R0, R0, 0x20, RZ ;  /* 0x0000002000007824 */ /* 0x000fe200078e00ff */
[----:B------:R-:W-:-:S04]  /*0290*/  SHF.L.U32 R3, R4, R3, RZ ;  /* 0x0000000304037219 */ /* 0x000fc800000006ff */
[----:B------:R-:W-:-:S05]  /*02a0*/  LOP3.LUT R2, R3, R2, RZ, 0xfc, !PT ;  /* 0x0000000203027212 */ /* 0x000fca00078efcff */
[----:B------:R0:W-:Y:S04]  /*02b0*/  ATOMS.OR RZ, [UR5], R2 ;  /* 0x00000002ffff798c */ /* 0x0001e8000b000005 */
[----:B------:R0:W-:Y:S01]  /*02c0*/  STS [UR4], R0 ;  /* 0x00000000ff007988 */ /* 0x0001e20008000804 */
[----:B------:R-:W-:Y:S05]  /*02d0*/  BRA `(.L_x_2) ;  /* 0x0000000000107947 */ /* 0x000fea0003800000 */
.L_x_1:
[----:B------:R-:W-:Y:S01]  /*02e0*/  IMAD.MOV.U32 R0, RZ, RZ, -0x1 ;  /* 0xffffffffff007424 */ /* 0x000fe200078e00ff */
[----:B------:R-:W-:-:S04]  /*02f0*/  MOV R2, 0x320 ;  /* 0x0000032000027802 */ /* 0x000fc80000000f00 */
[----:B------:R0:W-:Y:S03]  /*0300*/  STS [UR4], R0 ;  /* 0x00000000ff007988 */ /* 0x0001e60008000804 */
[----:B0-----:R-:W-:Y:S05]  /*0310*/  CALL.REL.NOINC `($__internal_1_$__cuda_sm10x_tcgen05_guardrail_trap_phase_invalid_during_alloc) ;  /* 0x000006c800407944 */ /* 0x001fea0003c00000 */
.L_x_2:
[----:B------:R-:W-:Y:S05]  /*0320*/  WARPSYNC.ALL ;  /* 0x0000000000007948 */ /* 0x000fea0003800000 */
[----:B------:R-:W-:Y:S01]  /*0330*/  NOP ;  /* 0x0000000000007918 */ /* 0x000fe20000000000 */
.L_x_0:
[----:B------:R-:W1:Y:S01]  /*0340*/  LDC.64 R24, c[0x0][0x398] ;  /* 0x0000e600ff187b82 */ /* 0x000e620000000a00 */
[----:B------:R-:W2:Y:S01]  /*0350*/  S2R R5, SR_CTAID.X ;  /* 0x0000000000057919 */ /* 0x000ea20000002500 */
[----:B------:R-:W-:Y:S01]  /*0360*/  UMOV UR4, 0x400 ;  /* 0x0000040000047882 */ /* 0x000fe20000000000 */
[----:B------:R-:W3:Y:S01]  /*0370*/  LDCU UR12, c[0x0][0x3a4] ;  /* 0x00007480ff0c77ac */ /* 0x000ee20008000800 */
[----:B------:R-:W4:Y:S04]  /*0380*/  LDCU.64 UR14, c[0x0][0x358] ;  /* 0x00006b00ff0e77ac */ /* 0x000f280008000a00 */
[----:B------:R-:W5:Y:S01]  /*0390*/  S2UR UR8, SR_CgaCtaId ;  /* 0x00000000000879c3 */ /* 0x000f620000008800 */
[----:B------:R-:W0:Y:S01]  /*03a0*/  LDCU.128 UR16, c[0x0][0x380] ;  /* 0x00007000ff1077ac */ /* 0x000e220008000c00 */
[----:B------:R-:W-:Y:S01]  /*03b0*/  UMOV UR10, 0x1 ;  /* 0x00000001000a7882 */ /* 0x000fe20000000000 */
[----:B01----:R-:W-:Y:S01]  /*03c0*/  VIADD R0, R25, 0x7f ;  /* 0x0000007f19007836 */ /* 0x003fe20000000000 */
[----:B------:R-:W-:-:S04]  /*03d0*/  IABS R22, R25 ;  /* 0x0000001900167213 */ /* 0x000fc80000000000 */
[----:B------:R-:W-:Y:S01]  /*03e0*/  SHF.R.S32.HI R3, RZ, 0x1f, R0 ;  /* 0x0000001fff037819 */ /* 0x000fe20000011400 */
[----:B-----5:R-:W-:-:S03]  /*03f0*/  ULEA UR4, UR8, UR4, 0x18 ;  /* 0x0000000408047291 */ /* 0x020fc6000f8ec0ff */
[----:B------:R-:W-:Y:S01]  /*0400*/  LEA.HI R3, R3, R0, RZ, 0x7 ;  /* 0x0000000003037211 */ /* 0x000fe200078f38ff */
[----:B------:R-:W-:Y:S01]  /*0410*/  BAR.SYNC.DEFER_BLOCKING 0x0 ;  /* 0x0000000000007b1d */ /* 0x000fe20000010000 */
[----:B--2---:R-:W-:Y:S02]  /*0420*/  IABS R8, R5 ;  /* 0x0000000500087213 */ /* 0x004fe40000000000 */
[----:B------:R-:W-:-:S04]  /*0430*/  SHF.R.S32.HI R4, RZ, 0x7, R3 ;  /* 0x00000007ff047819 */ /* 0x000fc80000011403 */
[-C--:B------:R-:W-:Y:S02]  /*0440*/  IABS R7, R4.reuse ;  /* 0x0000000400077213 */ /* 0x080fe40000000000 */
[----:B------:R-:W-:Y:S02]  /*0450*/  IABS R10, R4 ;  /* 0x00000004000a7213 */ /* 0x000fe40000000000 */
[----:B------:R-:W0:Y:S01]  /*0460*/  I2F.RP R0, R7 ;  /* 0x0000000700007306 */ /* 0x000e220000209400 */
[----:B------:R-:W1:Y:S07]  /*0470*/  LDS R14, [UR4] ;  /* 0x00000004ff0e7984 */ /* 0x000e6e0008000800 */
[----:B0-----:R-:W0:Y:S02]  /*0480*/  MUFU.RCP R0, R0 ;  /* 0x0000000000007308 */ /* 0x001e240000001000 */
[----:B0-----:R-:W-:-:S02]  /*0490*/  VIADD R2, R0, 0xffffffe ;  /* 0x0ffffffe00027836 */ /* 0x001fc40000000000 */
[----:B------:R-:W-:-:S04]  /*04a0*/  IMAD.MOV R0, RZ, RZ, -R10 ;  /* 0x000000ffff007224 */ /* 0x000fc800078e0a0a */
[----:B------:R0:W2:Y:S02]  /*04b0*/  F2I.FTZ.U32.TRUNC.NTZ R3, R2 ;  /* 0x0000000200037305 */ /* 0x0000a4000021f000 */
[----:B0-----:R-:W-:Y:S02]  /*04c0*/  IMAD.MOV.U32 R2, RZ, RZ, RZ ;  /* 0x000000ffff027224 */ /* 0x001fe400078e00ff */
[----:B--2---:R-:W-:Y:S01]  /*04d0*/  IMAD.MOV R6, RZ, RZ, -R3 ;  /* 0x000000ffff067224 */ /* 0x004fe200078e0a03 */
[----:B-1----:R-:W-:-:S03]  /*04e0*/  R2UR UR5, R14 ;  /* 0x000000000e0572ca */ /* 0x002fc600000e0000 */
[----:B------:R-:W-:Y:S02]  /*04f0*/  IMAD R9, R6, R7, RZ ;  /* 0x0000000706097224 */ /* 0x000fe400078e02ff */
[----:B------:R-:W-:Y:S02]  /*0500*/  IMAD.MOV.U32 R6, RZ, RZ, R8 ;  /* 0x000000ffff067224 */ /* 0x000fe400078e0008 */
[----:B------:R-:W-:-:S06]  /*0510*/  IMAD.HI.U32 R3, R3, R9, R2 ;  /* 0x0000000903037227 */ /* 0x000fcc00078e0002 */
[----:B------:R-:W-:-:S04]  /*0520*/  IMAD.HI.U32 R3, R3, R6, RZ ;  /* 0x0000000603037227 */ /* 0x000fc800078e00ff */
[----:B------:R-:W-:Y:S01]  /*0530*/  IMAD R0, R3, R0, R6 ;  /* 0x0000000003007224 */ /* 0x000fe200078e0206 */
[----:B------:R-:W-:Y:S04]  /*0540*/  BAR.SYNC.DEFER_BLOCKING 0x0 ;  /* 0x0000000000007b1d */ /* 0x000fe80000010000 */
[----:B------:R-:W-:-:S13]  /*0550*/  ISETP.GT.U32.AND P1, PT, R7, R0, PT ;  /* 0x000000000700720c */ /* 0x000fda0003f24070 */
[----:B------:R-:W-:Y:S02]  /*0560*/  @!P1 IMAD.IADD R0, R0, 0x1, -R7 ;  /* 0x0000000100009824 */ /* 0x000fe400078e0a07 */
[----:B------:R-:W-:Y:S01]  /*0570*/  @!P1 VIADD R3, R3, 0x1 ;  /* 0x0000000103039836 */ /* 0x000fe20000000000 */
[----:B------:R-:W-:Y:S02]  /*0580*/  ISETP.NE.AND P1, PT, R4, RZ, PT ;  /* 0x000000ff0400720c */ /* 0x000fe40003f25270 */
[----:B------:R-:W-:Y:S02]  /*0590*/  ISETP.GE.U32.AND P0, PT, R0, R7, PT ;  /* 0x000000070000720c */ /* 0x000fe40003f06070 */
[----:B------:R-:W-:Y:S01]  /*05a0*/  LOP3.LUT R0, R5, R4, RZ, 0x3c, !PT ;  /* 0x0000000405007212 */ /* 0x000fe200078e3cff */
[----:B------:R-:W0:Y:S03]  /*05b0*/  I2F.RP R7, R22 ;  /* 0x0000001600077306 */ /* 0x000e260000209400 */
[----:B------:R-:W-:Y:S01]  /*05c0*/  ISETP.GE.AND P2, PT, R0, RZ, PT ;  /* 0x000000ff0000720c */ /* 0x000fe20003f46270 */
[----:B------:R-:W-:-:S06]  /*05d0*/  VIADD R0, R24, 0x1ff ;  /* 0x000001ff18007836 */ /* 0x000fcc0000000000 */
[----:B------:R-:W-:-:S04]  /*05e0*/  @P0 VIADD R3, R3, 0x1 ;  /* 0x0000000103030836 */ /* 0x000fc80000000000 */
[----:B------:R-:W-:Y:S01]  /*05f0*/  IMAD.MOV.U32 R10, RZ, RZ, R3 ;  /* 0x000000ffff0a7224 */ /* 0x000fe200078e0003 */
[----:B------:R-:W-:Y:S01]  /*0600*/  SHF.R.S32.HI R3, RZ, 0x1f, R0 ;  /* 0x0000001fff037819 */ /* 0x000fe20000011400 */
[----:B0-----:R-:W-:Y:S02]  /*0610*/  MUFU.RCP R7, R7 ;  /* 0x0000000700077308 */ /* 0x001fe40000001000 */
[----:B------:R-:W-:Y:S01]  /*0620*/  @!P2 IMAD.MOV R10, RZ, RZ, -R10 ;  /* 0x000000ffff0aa224 */ /* 0x000fe200078e0a0a */
[----:B------:R-:W-:Y:S02]  /*0630*/  LEA.HI R3, R3, R0, RZ, 0x9 ;  /* 0x0000000003037211 */ /* 0x000fe400078f48ff */
[----:B------:R-:W-:-:S04]  /*0640*/  @!P1 LOP3.LUT R10, RZ, R4, RZ, 0x33, !PT ;  /* 0x00000004ff0a9212 */ /* 0x000fc800078e33ff */
[----:B------:R-:W-:Y:S01]  /*0650*/  LEA.HI.SX32 R3, R3, -R10, 0x17 ;  /* 0x8000000a03037211 */ /* 0x000fe200078fbaff */
[----:B------:R-:W-:-:S03]  /*0660*/  IMAD.MOV R6, RZ, RZ, -R10 ;  /* 0x000000ffff067224 */ /* 0x000fc600078e0a0a */
[----:B------:R-:W-:Y:S01]  /*0670*/  VIMNMX R11, PT, PT, R3, 0x1, PT ;  /* 0x00000001030b7848 */ /* 0x000fe20003fe0100 */
[----:B------:R-:W-:Y:S01]  /*0680*/  IMAD R12, R4, R6, R5 ;  /* 0x00000006040c7224 */ /* 0x000fe200078e0205 */
[----:B------:R-:W-:Y:S02]  /*0690*/  IABS R6, R24 ;  /* 0x0000001800067213 */ /* 0x000fe40000000000 */
[-C--:B------:R-:W-:Y:S02]  /*06a0*/  IABS R9, R11.reuse ;  /* 0x0000000b00097213 */ /* 0x080fe40000000000 */
[----:B------:R-:W-:Y:S02]  /*06b0*/  IABS R4, R11 ;  /* 0x0000000b00047213 */ /* 0x000fe40000000000 */
[----:B------:R-:W0:Y:S08]  /*06c0*/  I2F.RP R0, R9 ;  /* 0x0000000900007306 */ /* 0x000e300000209400 */
[----:B0-----:R-:W0:Y:S02]  /*06d0*/  MUFU.RCP R0, R0 ;  /* 0x0000000000007308 */ /* 0x001e240000001000 */
[----:B0-----:R-:W-:Y:S01]  /*06e0*/  VIADD R2, R0, 0xffffffe ;  /* 0x0ffffffe00027836 */ /* 0x001fe20000000000 */
[----:B------:R-:W-:-:S05]  /*06f0*/  IABS R0, R12 ;  /* 0x0000000c00007213 */ /* 0x000fca0000000000 */
[----:B------:R0:W1:Y:S02]  /*0700*/  F2I.FTZ.U32.TRUNC.NTZ R3, R2 ;  /* 0x0000000200037305 */ /* 0x000064000021f000 */
[----:B0-----:R-:W-:Y:S02]  /*0710*/  IMAD.MOV.U32 R2, RZ, RZ, RZ ;  /* 0x000000ffff027224 */ /* 0x001fe400078e00ff */
[----:B-1----:R-:W-:-:S04]  /*0720*/  IMAD.MOV R8, RZ, RZ, -R3 ;  /* 0x000000ffff087224 */ /* 0x002fc800078e0a03 */
[----:B------:R-:W-:-:S04]  /*0730*/  IMAD R5, R8, R9, RZ ;  /* 0x0000000908057224 */ /* 0x000fc800078e02ff */
[----:B------:R-:W-:Y:S02]  /*0740*/  IMAD.HI.U32 R2, R3, R5, R2 ;  /* 0x0000000503027227 */ /* 0x000fe400078e0002 */
[----:B------:R-:W0:Y:S02]  /*0750*/  I2F.RP R3, R6 ;  /* 0x0000000600037306 */ /* 0x000e240000209400 */
[----:B------:R-:W-:Y:S02]  /*0760*/  IMAD.MOV.U32 R5, RZ, RZ, R0 ;  /* 0x000000ffff057224 */ /* 0x000fe400078e0000 */
[----:B------:R-:W-:Y:S02]  /*0770*/  IMAD.MOV R0, RZ, RZ, -R4 ;  /* 0x000000ffff007224 */ /* 0x000fe400078e0a04 */
[----:B------:R-:W-:-:S04]  /*0780*/  IMAD.HI.U32 R2, R2, R5, RZ ;  /* 0x0000000502027227 */ /* 0x000fc800078e00ff */
[----:B------:R-:W-:Y:S02]  /*0790*/  IMAD R0, R2, R0, R5 ;  /* 0x0000000002007224 */ /* 0x000fe400078e0205 */
[----:B------:R-:W-:-:S03]  /*07a0*/  VIADD R5, R7, 0xffffffe ;  /* 0x0ffffffe07057836 */ /* 0x000fc60000000000 */
[----:B------:R-:W-:Y:S01]  /*07b0*/  ISETP.GT.U32.AND P1, PT, R9, R0, PT ;  /* 0x000000000900720c */ /* 0x000fe20003f24070 */
[----:B0-----:R-:W0:Y:S08]  /*07c0*/  MUFU.RCP R3, R3 ;  /* 0x0000000300037308 */ /* 0x001e300000001000 */
[----:B------:R-:W1:Y:S04]  /*07d0*/  F2I.FTZ.U32.TRUNC.NTZ R5, R5 ;  /* 0x0000000500057305 */ /* 0x000e68000021f000 */
[----:B------:R-:W-:-:S02]  /*07e0*/  @!P1 IMAD.IADD R0, R0, 0x1, -R9 ;  /* 0x0000000100009824 */ /* 0x000fc400078e0a09 */
[----:B------:R-:W-:Y:S01]  /*07f0*/  @!P1 VIADD R2, R2, 0x1 ;  /* 0x0000000102029836 */ /* 0x000fe20000000000 */
[----:B------:R-:W-:Y:S02]  /*0800*/  ISETP.NE.AND P1, PT, R11, RZ, PT ;  /* 0x000000ff0b00720c */ /* 0x000fe40003f25270 */
[----:B------:R-:W-:Y:S01]  /*0810*/  ISETP.GE.U32.AND P0, PT, R0, R9, PT ;  /* 0x000000090000720c */ /* 0x000fe20003f06070 */
[----:B0-----:R-:W-:Y:S01]  /*0820*/  VIADD R4, R3, 0xffffffe ;  /* 0x0ffffffe03047836 */ /* 0x001fe20000000000 */
[----:B------:R-:W-:-:S03]  /*0830*/  LOP3.LUT R0, R12, R11, RZ, 0x3c, !PT ;  /* 0x0000000b0c007212 */ /* 0x000fc600078e3cff */
[----:B------:R0:W2:Y:S01]  /*0840*/  F2I.FTZ.U32.TRUNC.NTZ R3, R4 ;  /* 0x0000000400037305 */ /* 0x0000a2000021f000 */
[----:B------:R-:W-:Y:S01]  /*0850*/  ISETP.GE.AND P2, PT, R0, RZ, PT ;  /* 0x000000ff0000720c */ /* 0x000fe20003f46270 */
[----:B-1----:R-:W-:Y:S01]  /*0860*/  IMAD.MOV R21, RZ, RZ, -R5 ;  /* 0x000000ffff157224 */ /* 0x002fe200078e0a05 */
[----:B------:R-:W-:-:S03]  /*0870*/  SHF.R.U32.HI R0, RZ, 0x5, R13 ;  /* 0x00000005ff007819 */ /* 0x000fc6000001160d */
[----:B------:R-:W-:Y:S01]  /*0880*/  IMAD R21, R21, R22, RZ ;  /* 0x0000001615157224 */ /* 0x000fe200078e02ff */
[----:B------:R-:W-:Y:S01]  /*0890*/  R2UR UR11, R0 ;  /* 0x00000000000b72ca */ /* 0x000fe200000e0000 */
[----:B------:R-:W-:Y:S02]  /*08a0*/  @P0 VIADD R2, R2, 0x1 ;  /* 0x0000000102020836 */ /* 0x000fe40000000000 */
[----:B0-----:R-:W-:-:S04]  /*08b0*/  IMAD.MOV.U32 R4, RZ, RZ, RZ ;  /* 0x000000ffff047224 */ /* 0x001fc800078e00ff */
[----:B------:R-:W-:Y:S01]  /*08c0*/  @!P2 IMAD.MOV R2, RZ, RZ, -R2 ;  /* 0x000000ffff02a224 */ /* 0x000fe200078e0a02 */
[----:B------:R-:W-:Y:S01]  /*08d0*/  @!P1 LOP3.LUT R2, RZ, R11, RZ, 0x33, !PT ;  /* 0x0000000bff029212 */ /* 0x000fe200078e33ff */
[----:B------:R-:W-:-:S04]  /*08e0*/  IMAD.HI.U32 R21, R5, R21, R4 ;  /* 0x0000001505157227 */ /* 0x000fc800078e0004 */
[----:B------:R-:W-:Y:S01]  /*08f0*/  IMAD.SHL.U32 R38, R2, 0x80, RZ ;  /* 0x0000008002267824 */ /* 0x000fe200078e00ff */
[----:B------:R-:W-:Y:S01]  /*0900*/  USHF.L.U32 UR6, UR11, 0x15, URZ ;  /* 0x000000150b067899 */ /* 0x000fe200080006ff */
[----:B------:R-:W-:Y:S02]  /*0910*/  IMAD.MOV R8, RZ, RZ, -R2 ;  /* 0x000000ffff087224 */ /* 0x000fe400078e0a02 */
[C---:B------:R-:W-:Y:S01]  /*0920*/  VIADD R18, R38.reuse, 0x7f ;  /* 0x0000007f26127836 */ /* 0x040fe20000000000 */
[----:B------:R-:W-:Y:S01]  /*0930*/  IABS R27, R38 ;  /* 0x00000026001b7213 */ /* 0x000fe20000000000 */
[----:B------:R-:W-:Y:S01]  /*0940*/  VIADD R15, R38, 0x3 ;  /* 0x00000003260f7836 */ /* 0x000fe20000000000 */
[----:B------:R-:W-:Y:S01]  /*0950*/  STL [R1+0x60], R38 ;  /* 0x0000602601007387 */ /* 0x000fe20000100800 */
[----:B------:R-:W-:Y:S01]  /*0960*/  IMAD R8, R11, R8, R12 ;  /* 0x000000080b087224 */ /* 0x000fe200078e020c */
[----:B------:R-:W-:Y:S01]  /*0970*/  IABS R9, R18 ;  /* 0x0000001200097213 */ /* 0x000fe20000000000 */
[C---:B------:R-:W-:Y:S01]  /*0980*/  IMAD.HI.U32 R0, R21.reuse, R27, RZ ;  /* 0x0000001b15007227 */ /* 0x040fe200078e00ff */
[----:B------:R-:W-:Y:S01]  /*0990*/  IABS R80, R15 ;  /* 0x0000000f00507213 */ /* 0x000fe20000000000 */
[----:B------:R-:W-:Y:S01]  /*09a0*/  STL [R1+0x1af4], R18 ;  /* 0x001af41201007387 */ /* 0x000fe20000100800 */
[----:B------:R-:W-:Y:S01]  /*09b0*/  ULOP3.LUT UR7, UR6, 0x600000, URZ, 0xc0, !UPT ;  /* 0x0060000006077892 */ /* 0x000fe2000f8ec0ff */
[----:B------:R-:W-:Y:S01]  /*09c0*/  IMAD.HI.U32 R5, R21, R9, RZ ;  /* 0x0000000915057227 */ /* 0x000fe200078e00ff */
[----:B------:R-:W-:-:S02]  /*09d0*/  UIADD3 UR6, UPT, UPT, UR4, 0x28000, URZ ;  /* 0x0002800004067890 */ /* 0x000fc4000fffe0ff */
[----:B------:R-:W-:Y:S01]  /*09e0*/  UIADD3 UR7, UPT, UPT, UR5, UR7, URZ ;  /* 0x0000000705077290 */ /* 0x000fe2000fffe0ff */
[----:B------:R-:W-:Y:S02]  /*09f0*/  IMAD.IADD R8, R10, 0x1, R8 ;  /* 0x000000010a087824 */ /* 0x000fe400078e0208 */
[----:B------:R-:W-:Y:S02]  /*0a00*/  IMAD.MOV R0, RZ, RZ, -R0 ;  /* 0x000000ffff007224 */ /* 0x000fe400078e0a00 */
[----:B------:R-:W-:Y:S02]  /*0a10*/  IMAD.MOV R10, RZ, RZ, -R5 ;  /* 0x000000ffff0a7224 */ /* 0x000fe400078e0a05 */
[C---:B------:R-:W-:Y:S02]  /*0a20*/  VIADD R17, R38.reuse, 0x1 ;  /* 0x0000000126117836 */ /* 0x040fe40000000000 */
[----:B--2---:R-:W-:Y:S02]  /*0a30*/  IMAD.MOV R7, RZ, RZ, -R3 ;  /* 0x000000ffff077224 */ /* 0x004fe400078e0a03 */
[----:B------:R-:W-:Y:S01]  /*0a40*/  VIADD R16, R38, 0x2 ;  /* 0x0000000226107836 */ /* 0x000fe20000000000 */
[----:B------:R-:W-:Y:S01]  /*0a50*/  STL [R1+0x1b08], R17 ;  /* 0x001b081101007387 */ /* 0x000fe20000100800 */
[----:B------:R-:W-:Y:S01]  /*0a60*/  IMAD R27, R22, R0, R27 ;  /* 0x00000000161b7224 */ /* 0x000fe200078e021b */
[----:B------:R-:W-:Y:S01]  /*0a70*/  IABS R43, R17 ;  /* 0x00000011002b7213 */ /* 0x000fe20000000000 */
[----:B------:R-:W-:Y:S01]  /*0a80*/  IMAD.HI.U32 R4, R21, R80, RZ ;  /* 0x0000005015047227 */ /* 0x000fe200078e00ff */
[----:B------:R-:W-:Y:S01]  /*0a90*/  STL [R1+0x1b0c], R16 ;  /* 0x001b0c1001007387 */ /* 0x000fe20000100800 */
[----:B------:R-:W-:-:S02]  /*0aa0*/  IABS R60, R16 ;  /* 0x00000010003c7213 */ /* 0x000fc40000000000 */
[----:B------:R-:W-:Y:S01]  /*0ab0*/  IMAD R0, R22, R10, R9 ;  /* 0x0000000a16007224 */ /* 0x000fe200078e0209 */
[----:B------:R-:W-:Y:S01]  /*0ac0*/  STL [R1+0x1b10], R15 ;  /* 0x001b100f01007387 */ /* 0x000fe20000100800 */
[----:B------:R-:W-:Y:S02]  /*0ad0*/  IMAD R7, R7, R6, RZ ;  /* 0x0000000607077224 */ /* 0x000fe400078e02ff */
[----:B------:R-:W-:Y:S01]  /*0ae0*/  IMAD.MOV.U32 R2, RZ, RZ, RZ ;  /* 0x000000ffff027224 */ /* 0x000fe200078e00ff */
[----:B------:R0:W-:Y:S01]  /*0af0*/  STL [R1+0x138], R0 ;  /* 0x0001380001007387 */ /* 0x0001e20000100800 */
[C---:B------:R-:W-:Y:S02]  /*0b00*/  VIADD R14, R38.reuse, 0x4 ;  /* 0x00000004260e7836 */ /* 0x040fe40000000000 */
[C---:B------:R-:W-:Y:S02]  /*0b10*/  VIADD R12, R38.reuse, 0x5 ;  /* 0x00000005260c7836 */ /* 0x040fe40000000000 */
[----:B------:R-:W-:Y:S01]  /*0b20*/  IMAD.MOV R5, RZ, RZ, -R4 ;  /* 0x000000ffff057224 */ /* 0x000fe200078e0a04 */
[----:B------:R1:W-:Y:S01]  /*0b30*/  STL [R1+0x1b14], R14 ;  /* 0x001b140e01007387 */ /* 0x0003e20000100800 */
[C---:B------:R-:W-:Y:S01]  /*0b40*/  VIADD R11, R38.reuse, 0x6 ;  /* 0x00000006260b7836 */ /* 0x040fe20000000000 */
[----:B------:R-:W-:Y:S01]  /*0b50*/  IABS R9, R14 ;  /* 0x0000000e00097213 */ /* 0x000fe20000000000 */
[----:B------:R-:W-:Y:S01]  /*0b60*/  VIADD R4, R38, 0x7 ;  /* 0x0000000726047836 */ /* 0x000fe20000000000 */
[----:B------:R2:W-:Y:S01]  /*0b70*/  STL [R1+0x1b18], R12 ;  /* 0x001b180c01007387 */ /* 0x0005e20000100800 */
[----:B------:R-:W-:Y:S01]  /*0b80*/  IMAD.HI.U32 R7, R3, R7, R2 ;  /* 0x0000000703077227 */ /* 0x000fe200078e0002 */
[----:B------:R-:W-:-:S02]  /*0b90*/  IABS R10, R12 ;  /* 0x0000000c000a7213 */ /* 0x000fc40000000000 */
[----:B------:R-:W-:Y:S01]  /*0ba0*/  STL [R1+0x1b1c], R11 ;  /* 0x001b1c0b01007387 */ /* 0x000fe20000100800 */
[----:B0-----:R-:W-:Y:S01]  /*0bb0*/  VIADD R0, R38, 0x8 ;  /* 0x0000000826007836 */ /* 0x001fe20000000000 */
[----:B-1----:R-:W-:Y:S01]  /*0bc0*/  IABS R14, R4 ;  /* 0x00000004000e7213 */ /* 0x002fe20000000000 */
[C---:B------:R-:W-:Y:S01]  /*0bd0*/  IMAD.HI.U32 R2, R21.reuse, R43, RZ ;  /* 0x0000002b15027227 */ /* 0x040fe200078e00ff */
[----:B------:R-:W-:Y:S02]  /*0be0*/  STL [R1+0x1b20], R4 ;  /* 0x001b200401007387 */ /* 0x000fe40000100800 */
[----:B------:R-:W-:Y:S01]  /*0bf0*/  IABS R26, R0 ;  /* 0x00000000001a7213 */ /* 0x000fe20000000000 */
[----:B------:R-:W-:Y:S01]  /*0c00*/  IMAD.HI.U32 R3, R21, R60, RZ ;  /* 0x0000003c15037227 */ /* 0x000fe200078e00ff */
[----:B------:R0:W-:Y:S01]  /*0c10*/  STL [R1+0x1b24], R0 ;  /* 0x001b240001007387 */ /* 0x0001e20000100800 */
[----:B--2---:R-:W-:Y:S02]  /*0c20*/  IABS R12, R11 ;  /* 0x0000000b000c7213 */ /* 0x004fe40000000000 */
[----:B------:R-:W-:-:S02]  /*0c30*/  IMAD.MOV R2, RZ, RZ, -R2 ;  /* 0x000000ffff027224 */ /* 0x000fc400078e0a02 */
[----:B------:R-:W-:Y:S02]  /*0c40*/  IMAD.MOV R3, RZ, RZ, -R3 ;  /* 0x000000ffff037224 */ /* 0x000fe400078e0a03 */
[C---:B------:R-:W-:Y:S02]  /*0c50*/  IMAD R43, R22.reuse, R2, R43 ;  /* 0x00000002162b7224 */ /* 0x040fe400078e022b */
[----:B------:R-:W-:Y:S02]  /*0c60*/  IMAD R60, R22, R3, R60 ;  /* 0x00000003163c7224 */ /* 0x000fe400078e023c */
[----:B0-----:R-:W-:-:S04]  /*0c70*/  IMAD.HI.U32 R0, R21, R9, RZ ;  /* 0x0000000915007227 */ /* 0x001fc800078e00ff */
[----:B------:R-:W-:-:S04]  /*0c80*/  IMAD.HI.U32 R2, R21, R10, RZ ;  /* 0x0000000a15027227 */ /* 0x000fc800078e00ff */
[----:B------:R-:W-:Y:S02]  /*0c90*/  IMAD.MOV R0, RZ, RZ, -R0 ;  /* 0x000000ffff007224 */ /* 0x000fe400078e0a00 */
[----:B------:R-:W-:-:S04]  /*0ca0*/  IMAD.HI.U32 R3, R21, R12, RZ ;  /* 0x0000000c15037227 */ /* 0x000fc800078e00ff */
[----:B------:R-:W-:-:S04]  /*0cb0*/  IMAD.HI.U32 R4, R21, R14, RZ ;  /* 0x0000000e15047227 */ /* 0x000fc800078e00ff */
[----:B------:R-:W-:Y:S02]  /*0cc0*/  IMAD.MOV R11, RZ, RZ, -R2 ;  /* 0x000000ffff0b7224 */ /* 0x000fe400078e0a02 */
[C---:B------:R-:W-:Y:S02]  /*0cd0*/  IMAD R0, R22.reuse, R0, R9 ;  /* 0x0000000016007224 */ /* 0x040fe400078e0209 */
[----:B------:R-:W-:Y:S02]  /*0ce0*/  IMAD.MOV R3, RZ, RZ, -R3 ;  /* 0x000000ffff037224 */ /* 0x000fe400078e0a03 */
[----:B------:R-:W-:Y:S01]  /*0cf0*/  IMAD.MOV R15, RZ, RZ, -R4 ;  /* 0x000000ffff0f7224 */ /* 0x000fe200078e0a04 */
[----:B------:R0:W-:Y:S01]  /*0d00*/  STL [R1+0x10], R0 ;  /* 0x0000100001007387 */ /* 0x0001e20000100800 */
[C---:B------:R-:W-:Y:S02]  /*0d10*/  IMAD R4, R22.reuse, R11, R10 ;  /* 0x0000000b16047224 */ /* 0x040fe400078e020a */
[----:B------:R-:W-:-:S02]  /*0d20*/  IMAD R2, R22, R3, R12 ;  /* 0x0000000316027224 */ /* 0x000fc400078e020c */
[----:B------:R-:W-:Y:S01]  /*0d30*/  VIADD R9, R38, 0x9 ;  /* 0x0000000926097836 */ /* 0x000fe20000000000 */
[----:B------:R1:W-:Y:S01]  /*0d40*/  STL [R1+0x6c], R4 ;  /* 0x00006c0401007387 */ /* 0x0003e20000100800 */
[C---:B------:R-:W-:Y:S02]  /*0d50*/  IMAD R80, R22.reuse, R5, R80 ;  /* 0x0000000516507224 */ /* 0x040fe400078e0250 */
[----:B------:R-:W-:Y:S01]  /*0d60*/  IMAD.HI.U32 R5, R21, R26, RZ ;  /* 0x0000001a15057227 */ /* 0x000fe200078e00ff */
[----:B------:R2:W-:Y:S01]  /*0d70*/  STL [R1+0x23c], R2 ;  /* 0x00023c0201007387 */ /* 0x0005e20000100800 */
[----:B------:R-:W-:Y:S02]  /*0d80*/  IABS R45, R9 ;  /* 0x00000009002d7213 */ /* 0x000fe40000000000 */
[----:B0-----:R-:W-:Y:S02]  /*0d90*/  IMAD R0, R22, R15, R14 ;  /* 0x0000000f16007224 */ /* 0x001fe400078e020e */
[----:B------:R-:W-:-:S02]  /*0da0*/  VIADD R3, R38, 0xb ;  /* 0x0000000b26037836 */ /* 0x000fc40000000000 */
[C---:B-1----:R-:W-:Y:S01]  /*0db0*/  VIADD R4, R38.reuse, 0xa ;  /* 0x0000000a26047836 */ /* 0x042fe20000000000 */
[----:B------:R0:W-:Y:S01]  /*0dc0*/  STL [R1+0x238], R0 ;  /* 0x0002380001007387 */ /* 0x0001e20000100800 */
[----:B------:R-:W-:Y:S01]  /*0dd0*/  IMAD.MOV R5, RZ, RZ, -R5 ;  /* 0x000000ffff057224 */ /* 0x000fe200078e0a05 */
[----:B------:R-:W-:Y:S01]  /*0de0*/  IABS R79, R3 ;  /* 0x00000003004f7213 */ /* 0x000fe20000000000 */
[----:B--2---:R-:W-:Y:S01]  /*0df0*/  VIADD R2, R38, 0xc ;  /* 0x0000000c26027836 */ /* 0x004fe20000000000 */
[----:B------:R1:W-:Y:S01]  /*0e00*/  STL [R1+0x1b28], R9 ;  /* 0x001b280901007387 */ /* 0x0003e20000100800 */
[----:B------:R-:W-:Y:S01]  /*0e10*/  IABS R63, R4 ;  /* 0x00000004003f7213 */ /* 0x000fe20000000000 */
[----:B------:R-:W-:Y:S02]  /*0e20*/  IMAD R26, R22, R5, R26 ;  /* 0x00000005161a7224 */ /* 0x000fe400078e021a */
[----:B------:R2:W-:Y:S01]  /*0e30*/  STL [R1+0x1b2c], R4 ;  /* 0x001b2c0401007387 */ /* 0x0005e20000100800 */
[----:B------:R-:W-:-:S02]  /*0e40*/  VIADD R12, R38, 0x13 ;  /* 0x00000013260c7836 */ /* 0x000fc40000000000 */
[----:B0-----:R-:W-:Y:S01]  /*0e50*/  VIADD R0, R38, 0xd ;  /* 0x0000000d26007836 */ /* 0x001fe20000000000 */
[----:B------:R-:W-:Y:S01]  /*0e60*/  STL [R1+0x1b30], R3 ;  /* 0x001b300301007387 */ /* 0x000fe20000100800 */
[----:B-1----:R-:W-:-:S03]  /*0e70*/  IABS R9, R2 ;  /* 0x0000000200097213 */ /* 0x002fc60000000000 */
[----:B------:R-:W-:Y:S01]  /*0e80*/  IABS R10, R0 ;  /* 0x00000000000a7213 */ /* 0x000fe20000000000 */
[----:B------:R0:W-:Y:S01]  /*0e90*/  STL [R1+0x1b34], R2 ;  /* 0x001b340201007387 */ /* 0x0001e20000100800 */
[----:B------:R-:W-:Y:S01]  /*0ea0*/  IABS R78, R12 ;  /* 0x0000000c004e7213 */ /* 0x000fe20000000000 */
[C---:B--2---:R-:W-:Y:S02]  /*0eb0*/  IMAD.HI.U32 R4, R21.reuse, R9, RZ ;  /* 0x0000000915047227 */ /* 0x044fe400078e00ff */
[----:B------:R1:W-:Y:S02]  /*0ec0*/  STL [R1+0x1b38], R0 ;  /* 0x001b380001007387 */ /* 0x0003e40000100800 */
[----:B------:R-:W-:-:S04]  /*0ed0*/  IMAD.HI.U32 R5, R21, R10, RZ ;  /* 0x0000000a15057227 */ /* 0x000fc800078e00ff */
[----:B0-----:R-:W-:-:S04]  /*0ee0*/  IMAD.HI.U32 R2, R21, R63, RZ ;  /* 0x0000003f15027227 */ /* 0x001fc800078e00ff */
[----:B-1----:R-:W-:-:S04]  /*0ef0*/  IMAD.HI.U32 R0, R21, R45, RZ ;  /* 0x0000002d15007227 */ /* 0x002fc800078e00ff */
[----:B------:R-:W-:Y:S02]  /*0f00*/  IMAD.MOV R2, RZ, RZ, -R2 ;  /* 0x000000ffff027224 */ /* 0x000fe400078e0a02 */
[----:B------:R-:W-:-:S04]  /*0f10*/  IMAD.HI.U32 R3, R21, R79, RZ ;  /* 0x0000004f15037227 */ /* 0x000fc800078e00ff */
[----:B------:R-:W-:Y:S02]  /*0f20*/  IMAD.MOV R0, RZ, RZ, -R0 ;  /* 0x000000ffff007224 */ /* 0x000fe400078e0a00 */
[----:B------:R-:W-:Y:S02]  /*0f30*/  IMAD.MOV R4, RZ, RZ, -R4 ;  /* 0x000000ffff047224 */ /* 0x000fe400078e0a04 */
[----:B------:R-:W-:Y:S02]  /*0f40*/  IMAD.MOV R5, RZ, RZ, -R5 ;  /* 0x000000ffff057224 */ /* 0x000fe400078e0a05 */
[C---:B------:R-:W-:Y:S02]  /*0f50*/  IMAD R63, R22.reuse, R2, R63 ;  /* 0x00000002163f7224 */ /* 0x040fe400078e023f */
[----:B------:R-:W-:Y:S02]  /*0f60*/  IMAD.MOV R3, RZ, RZ, -R3 ;  /* 0x000000ffff037224 */ /* 0x000fe400078e0a03 */
[----:B------:R-:W-:-:S02]  /*0f70*/  IMAD R45, R22, R0, R45 ;  /* 0x00000000162d7224 */ /* 0x000fc400078e022d */
[C---:B------:R-:W-:Y:S02]  /*0f80*/  IMAD R2, R22.reuse, R4, R9 ;  /* 0x0000000416027224 */ /* 0x040fe400078e0209 */
[----:B------:R-:W-:Y:S02]  /*0f90*/  IMAD R0, R22, R5, R10 ;  /* 0x0000000516007224 */ /* 0x000fe400078e020a */
[----:B------:R-:W-:Y:S01]  /*0fa0*/  VIADD R9, R38, 0xe ;  /* 0x0000000e26097836 */ /* 0x000fe20000000000 */
[----:B------:R0:W-:Y:S01]  /*0fb0*/  STL [R1+0x14], R2 ;  /* 0x0000140201007387 */ /* 0x0001e20000100800 */
[----:B------:R-:W-:Y:S02]  /*0fc0*/  IMAD R79, R22, R3, R79 ;  /* 0x00000003164f7224 */ /* 0x000fe400078e024f */
[C---:B------:R-:W-:Y:S01]  /*0fd0*/  VIADD R4, R38.reuse, 0xf ;  /* 0x0000000f26047836 */ /* 0x040fe20000000000 */
[----:B------:R1:W-:Y:S01]  /*0fe0*/  STL [R1+0x74], R0 ;  /* 0x0000740001007387 */ /* 0x0003e20000100800 */
[----:B------:R-:W-:-:S03]  /*0ff0*/  VIADD R3, R38, 0x10 ;  /* 0x0000001026037836 */ /* 0x000fc60000000000 */
[----:B------:R2:W-:Y:S01]  /*1000*/  STL [R1+0x1b3c], R9 ;  /* 0x001b3c0901007387 */ /* 0x0005e20000100800 */
[----:B------:R-:W-:Y:S01]  /*1010*/  IABS R10, R4 ;  /* 0x00000004000a7213 */ /* 0x000fe20000000000 */
[C---:B0-----:R-:W-:Y:S01]  /*1020*/  VIADD R2, R38.reuse, 0x11 ;  /* 0x0000001126027836 */ /* 0x041fe20000000000 */
[----:B------:R-:W-:Y:S01]  /*1030*/  IABS R31, R3 ;  /* 0x00000003001f7213 */ /* 0x000fe20000000000 */
[----:B------:R0:W-:Y:S01]  /*1040*/  STL [R1+0x1b40], R4 ;  /* 0x001b400401007387 */ /* 0x0001e20000100800 */
[----:B-1----:R-:W-:Y:S02]  /*1050*/  VIADD R0, R38, 0x12 ;  /* 0x0000001226007836 */ /* 0x002fe40000000000 */
[----:B------:R-:W-:Y:S01]  /*1060*/  IABS R44, R2 ;  /* 0x00000002002c7213 */ /* 0x000fe20000000000 */
[----:B------:R-:W-:Y:S01]  /*1070*/  STL [R1+0x1b44], R3 ;  /* 0x001b440301007387 */ /* 0x000fe20000100800 */
[----:B--2---:R-:W-:-:S03]  /*1080*/  IABS R9, R9 ;  /* 0x0000000900097213 */ /* 0x004fc60000000000 */
[----:B------:R1:W-:Y:S01]  /*1090*/  STL [R1+0x1b48], R2 ;  /* 0x001b480201007387 */ /* 0x0003e20000100800 */
[----:B------:R-:W-:Y:S01]  /*10a0*/  IABS R64, R0 ;  /* 0x0000000000407213 */ /* 0x000fe20000000000 */
[C---:B0-----:R-:W-:Y:S02]  /*10b0*/  IMAD.HI.U32 R4, R21.reuse, R44, RZ ;  /* 0x0000002c15047227 */ /* 0x041fe400078e00ff */
[----:B------:R0:W-:Y:S02]  /*10c0*/  STL [R1+0x1b4c], R0 ;  /* 0x001b4c0001007387 */ /* 0x0001e40000100800 */
[----:B------:R-:W-:Y:S02]  /*10d0*/  IMAD.MOV R15, RZ, RZ, -R4 ;  /* 0x000000ffff0f7224 */ /* 0x000fe400078e0a04 */
[----:B------:R-:W-:Y:S02]  /*10e0*/  VIADD R4, R38, 0x15 ;  /* 0x0000001526047836 */ /* 0x000fe40000000000 */
[----:B-1----:R-:W-:-:S04]  /*10f0*/  IMAD.HI.U32 R2, R21, R10, RZ ;  /* 0x0000000a15027227 */ /* 0x002fc800078e00ff */
[----:B0-----:R-:W-:-:S04]  /*1100*/  IMAD.HI.U32 R0, R21, R9, RZ ;  /* 0x0000000915007227 */ /* 0x001fc800078e00ff */
[----:B------:R-:W-:Y:S02]  /*1110*/  IMAD.MOV R0, RZ, RZ, -R0 ;  /* 0x000000ffff007224 */ /* 0x000fe400078e0a00 */
[----:B------:R-:W-:Y:S02]  /*1120*/  IMAD.MOV R11, RZ, RZ, -R2 ;  /* 0x000000ffff0b7224 */ /* 0x000fe400078e0a02 */
[C---:B------:R-:W-:Y:S02]  /*1130*/  IMAD R2, R22.reuse, R0, R9 ;  /* 0x0000000016027224 */ /* 0x040fe400078e0209 */
[----:B------:R-:W-:Y:S02]  /*1140*/  IMAD R0, R22, R11, R10 ;  /* 0x0000000b16007224 */ /* 0x000fe400078e020a */
[----:B------:R-:W-:Y:S01]  /*1150*/  VIADD R9, R38, 0x14 ;  /* 0x0000001426097836 */ /* 0x000fe20000000000 */
[----:B------:R0:W-:Y:S01]  /*1160*/  STL [R1+0x234], R2 ;  /* 0x0002340201007387 */ /* 0x0001e20000100800 */
[----:B------:R-:W-:-:S03]  /*1170*/  IMAD.HI.U32 R3, R21, R31, RZ ;  /* 0x0000001f15037227 */ /* 0x000fc600078e00ff */
[----:B------:R1:W-:Y:S01]  /*1180*/  STL [R1+0x230], R0 ;  /* 0x0002300001007387 */ /* 0x0003e20000100800 */
[----:B------:R-:W-:Y:S01]  /*1190*/  IABS R10, R9 ;  /* 0x00000009000a7213 */ /* 0x000fe20000000000 */
[----:B------:R-:W-:Y:S02]  /*11a0*/  IMAD.HI.U32 R5, R21, R64, RZ ;  /* 0x0000004015057227 */ /* 0x000fe400078e00ff */
[----:B------:R2:W-:Y:S02]  /*11b0*/  STL [R1+0x1b50], R12 ;  /* 0x001b500c01007387 */ /* 0x0005e40000100800 */
[C---:B0-----:R-:W-:Y:S02]  /*11c0*/  VIADD R2, R38.reuse, 0x16 ;  /* 0x0000001626027836 */ /* 0x041fe40000000000 */
[----:B------:R-:W-:Y:S01]  /*11d0*/  STL [R1+0x1b54], R9 ;  /* 0x001b540901007387 */ /* 0x000fe20000100800 */
[----:B------:R-:W-:Y:S02]  /*11e0*/  IMAD.MOV R3, RZ, RZ, -R3 ;  /* 0x000000ffff037224 */ /* 0x000fe400078e0a03 */
[----:B-1----:R-:W-:Y:S01]  /*11f0*/  VIADD R0, R38, 0x17 ;  /* 0x0000001726007836 */ /* 0x002fe20000000000 */
[----:B------:R-:W-:Y:S01]  /*1200*/  STL [R1+0x1b58], R4 ;  /* 0x001b580401007387 */ /* 0x000fe20000100800 */
[----:B------:R-:W-:Y:S01]  /*1210*/  IABS R14, R2 ;  /* 0x00000002000e7213 */ /* 0x000fe20000000000 */
[----:B------:R-:W-:Y:S01]  /*1220*/  IMAD.MOV R5, RZ, RZ, -R5 ;  /* 0x000000ffff057224 */ /* 0x000fe200078e0a05 */
[----:B--2---:R-:W-:Y:S01]  /*1230*/  IABS R12, R4 ;  /* 0x00000004000c7213 */ /* 0x004fe20000000000 */
[----:B------:R0:W-:Y:S01]  /*1240*/  STL [R1+0x1b5c], R2 ;  /* 0x001b5c0201007387 */ /* 0x0001e20000100800 */
[----:B------:R-:W-:Y:S01]  /*1250*/  IABS R16, R0 ;  /* 0x0000000000107213 */ /* 0x000fe20000000000 */
[----:B------:R-:W-:-:S02]  /*1260*/  IMAD R31, R22, R3, R31 ;  /* 0x00000003161f7224 */ /* 0x000fc400078e021f */
[----:B------:R1:W-:Y:S01]  /*1270*/  STL [R1+0x1b60], R0 ;  /* 0x001b600001007387 */ /* 0x0003e20000100800 */
[----:B------:R-:W-:-:S04]  /*1280*/  IMAD.HI.U32 R3, R21, R12, RZ ;  /* 0x0000000c15037227 */ /* 0x000fc800078e00ff */
[----:B------:R-:W-:Y:S02]  /*1290*/  IMAD R64, R22, R5, R64 ;  /* 0x0000000516407224 */ /* 0x000fe400078e0240 */
[----:B0-----:R-:W-:-:S04]  /*12a0*/  IMAD.HI.U32 R2, R21, R10, RZ ;  /* 0x0000000a15027227 */ /* 0x001fc800078e00ff */
[----:B-1----:R-:W-:-:S04]  /*12b0*/  IMAD.HI.U32 R0, R21, R78, RZ ;  /* 0x0000004e15007227 */ /* 0x002fc800078e00ff */
[----:B------:R-:W-:Y:S02]  /*12c0*/  IMAD.MOV R11, RZ, RZ, -R2 ;  /* 0x000000ffff0b7224 */ /* 0x000fe400078e0a02 */
[----:B------:R-:W-:-:S04]  /*12d0*/  IMAD.HI.U32 R4, R21, R14, RZ ;  /* 0x0000000e15047227 */ /* 0x000fc800078e00ff */
[----:B------:R-:W-:-:S04]  /*12e0*/  IMAD.HI.U32 R5, R21, R16, RZ ;  /* 0x0000001015057227 */ /* 0x000fc800078e00ff */
[----:B------:R-:W-:Y:S02]  /*12f0*/  IMAD.MOV R9, RZ, RZ, -R0 ;  /* 0x000000ffff097224 */ /* 0x000fe400078e0a00 */
[C---:B------:R-:W-:Y:S02]  /*1300*/  IMAD R44, R22.reuse, R15, R44 ;  /* 0x0000000f162c7224 */ /* 0x040fe400078e022c */
[----:B------:R-:W-:Y:S02]  /*1310*/  IMAD.MOV R3, RZ, RZ, -R3 ;  /* 0x000000ffff037224 */ /* 0x000fe400078e0a03 */
[C---:B------:R-:W-:Y:S02]  /*1320*/  IMAD R0, R22.reuse, R11, R10 ;  /* 0x0000000b16007224 */ /* 0x040fe400078e020a */
[----:B------:R-:W-:Y:S02]  /*1330*/  IMAD.MOV R15, RZ, RZ, -R4 ;  /* 0x000000ffff0f7224 */ /* 0x000fe400078e0a04 */
[----:B------:R-:W-:Y:S01]  /*1340*/  IMAD.MOV R5, RZ, RZ, -R5 ;  /* 0x000000ffff057224 */ /* 0x000fe200078e0a05 */
[----:B------:R0:W-:Y:S01]  /*1350*/  STL [R1+0x18], R0 ;  /* 0x0000180001007387 */ /* 0x0001e20000100800 */
[----:B------:R-:W-:-:S02]  /*1360*/  IMAD R3, R22, R3, R12 ;  /* 0x0000000316037224 */ /* 0x000fc400078e020c */
[C---:B------:R-:W-:Y:S02]  /*1370*/  IMAD R2, R22.reuse, R15, R14 ;  /* 0x0000000f16027224 */ /* 0x040fe400078e020e */
[----:B------:R-:W-:Y:S01]  /*1380*/  IMAD R78, R22, R9, R78 ;  /* 0x00000009164e7224 */ /* 0x000fe200078e024e */
[----:B------:R1:W-:Y:S01]  /*1390*/  STL [R1+0xac], R3 ;  /* 0x0000ac0301007387 */ /* 0x0003e20000100800 */
[C---:B------:R-:W-:Y:S02]  /*13a0*/  VIADD R9, R38.reuse, 0x18 ;  /* 0x0000001826097836 */ /* 0x040fe40000000000 */
[----:B------:R-:W-:Y:S01]  /*13b0*/  VIADD R4, R38, 0x19 ;  /* 0x0000001926047836 */ /* 0x000fe20000000000 */
[----:B------:R2:W-:Y:S01]  /*13c0*/  STL [R1+0x22c], R2 ;  /* 0x00022c0201007387 */ /* 0x0005e20000100800 */
[----:B0-----:R-:W-:Y:S01]  /*13d0*/  IMAD R0, R22, R5, R16 ;  /* 0x0000000516007224 */ /* 0x001fe200078e0210 */
[----:B------:R-:W-:Y:S01]  /*13e0*/  IABS R30, R9 ;  /* 0x00000009001e7213 */ /* 0x000fe20000000000 */
[----:B------:R-:W-:Y:S01]  /*13f0*/  VIADD R14, R38, 0x2e ;  /* 0x0000002e260e7836 */ /* 0x000fe20000000000 */
[----:B------:R-:W-:-:S02]  /*1400*/  IABS R46, R4 ;  /* 0x00000004002e7213 */ /* 0x000fc40000000000 */
[----:B------:R0:W-:Y:S01]  /*1410*/  STL [R1+0x208], R0 ;  /* 0x0002080001007387 */ /* 0x0001e20000100800 */
[C---:B-1----:R-:W-:Y:S02]  /*1420*/  VIADD R3, R38.reuse, 0x1a ;  /* 0x0000001a26037836 */ /* 0x042fe40000000000 */
[C---:B--2---:R-:W-:Y:S01]  /*1430*/  VIADD R2, R38.reuse, 0x1b ;  /* 0x0000001b26027836 */ /* 0x044fe20000000000 */
[----:B------:R-:W-:Y:S02]  /*1440*/  STL [R1+0x1b64], R9 ;  /* 0x001b640901007387 */ /* 0x000fe40000100800 */
[----:B------:R-:W-:Y:S02]  /*1450*/  IABS R65, R3 ;  /* 0x0000000300417213 */ /* 0x000fe40000000000 */
[----:B------:R1:W-:Y:S01]  /*1460*/  STL [R1+0x1b68], R4 ;  /* 0x001b680401007387 */ /* 0x0003e20000100800 */
[----:B0-----:R-:W-:Y:S01]  /*1470*/  VIADD R0, R38, 0x1c ;  /* 0x0000001c26007836 */ /* 0x001fe20000000000 */
[----:B------:R-:W-:-:S02]  /*1480*/  IABS R77, R2 ;  /* 0x00000002004d7213 */ /* 0x000fc40000000000 */
[----:B------:R0:W-:Y:S02]  /*1490*/  STL [R1+0x1b6c], R3 ;  /* 0x001b6c0301007387 */ /* 0x0001e40000100800 */
[----:B------:R-:W-:Y:S02]  /*14a0*/  IABS R10, R0 ;  /* 0x00000000000a7213 */ /* 0x000fe40000000000 */
[----:B------:R-:W-:Y:S01]  /*14b0*/  STL [R1+0x1b70], R2 ;  /* 0x001b700201007387 */ /* 0x000fe20000100800 */
[----:B-1----:R-:W-:-:S03]  /*14c0*/  IMAD.HI.U32 R4, R21, R77, RZ ;  /* 0x0000004d15047227 */ /* 0x002fc600078e00ff */
[----:B------:R1:W-:Y:S01]  /*14d0*/  STL [R1+0x1b74], R0 ;  /* 0x001b740001007387 */ /* 0x0003e20000100800 */
[----:B------:R-:W-:-:S04]  /*14e0*/  IMAD.HI.U32 R5, R21, R10, RZ ;  /* 0x0000000a15057227 */ /* 0x000fc800078e00ff */
[----:B0-----:R-:W-:-:S04]  /*14f0*/  IMAD.HI.U32 R3, R21, R65, RZ ;  /* 0x0000004115037227 */ /* 0x001fc800078e00ff */
[----:B-1----:R-:W-:-:S04]  /*1500*/  IMAD.HI.U32 R0, R21, R30, RZ ;  /* 0x0000001e15007227 */ /* 0x002fc800078e00ff */
[----:B------:R-:W-:Y:S02]  /*1510*/  IMAD.MOV R9, RZ, RZ, -R0 ;  /* 0x000000ffff097224 */ /* 0x000fe400078e0a00 */
[----:B------:R-:W-:Y:S02]  /*1520*/  IMAD.MOV R5, RZ, RZ, -R5 ;  /* 0x000000ffff057224 */ /* 0x000fe400078e0a05 */
[----:B------:R-:W-:Y:S02]  /*1530*/  IMAD.MOV R4, RZ, RZ, -R4 ;  /* 0x000000ffff047224 */ /* 0x000fe400078e0a04 */
[----:B------:R-:W-:Y:S02]  /*1540*/  IMAD.MOV R3, RZ, RZ, -R3 ;  /* 0x000000ffff037224 */ /* 0x000fe400078e0a03 */
[----:B------:R-:W-:-:S04]  /*1550*/  IMAD.HI.U32 R2, R21, R46, RZ ;  /* 0x0000002e15027227 */ /* 0x000fc800078e00ff */
[C---:B------:R-:W-:Y:S02]  /*1560*/  IMAD R30, R22.reuse, R9, R30 ;  /* 0x00000009161e7224 */ /* 0x040fe400078e021e */
[----:B------:R-:W-:Y:S02]  /*1570*/  IMAD R0, R22, R5, R10 ;  /* 0x0000000516007224 */ /* 0x000fe400078e020a */
[----:B------:R-:W-:Y:S02]  /*1580*/  VIADD R9, R38, 0x1d ;  /* 0x0000001d26097836 */ /* 0x000fe40000000000 */
[C---:B------:R-:W-:Y:S01]  /*1590*/  IMAD R77, R22.reuse, R4, R77 ;  /* 0x00000004164d7224 */ /* 0x040fe200078e024d */
[----:B------:R0:W-:Y:S01]  /*15a0*/  STL [R1+0x20], R0 ;  /* 0x0000200001007387 */ /* 0x0001e20000100800 */
[----:B------:R-:W-:Y:S02]  /*15b0*/  IMAD R65, R22, R3, R65 ;  /* 0x0000000316417224 */ /* 0x000fe400078e0241 */
[----:B------:R-:W-:Y:S01]  /*15c0*/  VIADD R4, R38, 0x1e ;  /* 0x0000001e26047836 */ /* 0x000fe20000000000 */
[----:B------:R1:W-:Y:S01]  /*15d0*/  STL [R1+0x1b78], R9 ;  /* 0x001b780901007387 */ /* 0x0003e20000100800 */
[----:B------:R-:W-:-:S02]  /*15e0*/  IMAD.MOV R11, RZ, RZ, -R2 ;  /* 0x000000ffff0b7224 */ /* 0x000fc400078e0a02 */
[C---:B------:R-:W-:Y:S01]  /*15f0*/  VIADD R3, R38.reuse, 0x1f ;  /* 0x0000001f26037836 */ /* 0x040fe20000000000 */
[----:B------:R-:W-:Y:S01]  /*1600*/  STL [R1+0x1b7c], R4 ;  /* 0x001b7c0401007387 */ /* 0x000fe20000100800 */
[C---:B------:R-:W-:Y:S01]  /*1610*/  VIADD R2, R38.reuse, 0x20 ;  /* 0x0000002026027836 */ /* 0x040fe20000000000 */
[----:B------:R-:W-:Y:S01]  /*1620*/  IABS R10, R4 ;  /* 0x00000004000a7213 */ /* 0x000fe20000000000 */
[----:B0-----:R-:W-:Y:S01]  /*1630*/  VIADD R0, R38, 0x21 ;  /* 0x0000002126007836 */ /* 0x001fe20000000000 */
[----:B------:R0:W-:Y:S01]  /*1640*/  STL [R1+0x1b80], R3 ;  /* 0x001b800301007387 */ /* 0x0001e20000100800 */
[----:B------:R-:W-:Y:S01]  /*1650*/  IABS R12, R3 ;  /* 0x00000003000c7213 */ /* 0x000fe20000000000 */
[----:B------:R-:W-:Y:S01]  /*1660*/  IMAD R46, R22, R11, R46 ;  /* 0x0000000b162e7224 */ /* 0x000fe200078e022e */
[----:B-1----:R-:W-:Y:S01]  /*1670*/  IABS R9, R9 ;  /* 0x0000000900097213 */ /* 0x002fe20000000000 */
[----:B------:R1:W-:Y:S01]  /*1680*/  STL [R1+0x1b84], R2 ;  /* 0x001b840201007387 */ /* 0x0003e20000100800 */
[----:B------:R-:W-:-:S02]  /*1690*/  IABS R28, R2 ;  /* 0x00000002001c7213 */ /* 0x000fc40000000000 */
[----:B------:R-:W-:Y:S01]  /*16a0*/  IABS R47, R0 ;  /* 0x00000000002f7213 */ /* 0x000fe20000000000 */
[----:B------:R2:W-:Y:S01]  /*16b0*/  STL [R1+0x1b88], R0 ;  /* 0x001b880001007387 */ /* 0x0005e20000100800 */
[----:B0-----:R-:W-:-:S04]  /*16c0*/  IMAD.HI.U32 R3, R21, R12, RZ ;  /* 0x0000000c15037227 */ /* 0x001fc800078e00ff */
[----:B-1----:R-:W-:-:S04]  /*16d0*/  IMAD.HI.U32 R2, R21, R10, RZ ;  /* 0x0000000a15027227 */ /* 0x002fc800078e00ff */
[----:B--2---:R-:W-:-:S04]  /*16e0*/  IMAD.HI.U32 R0, R21, R9, RZ ;  /* 0x0000000915007227 */ /* 0x004fc800078e00ff */
[----:B------:R-:W-:-:S04]  /*16f0*/  IMAD.HI.U32 R4, R21, R28, RZ ;  /* 0x0000001c15047227 */ /* 0x000fc800078e00ff */
[----:B------:R-:W-:Y:S02]  /*1700*/  IMAD.MOV R0, RZ, RZ, -R0 ;  /* 0x000000ffff007224 */ /* 0x000fe400078e0a00 */
[----:B------:R-:W-:Y:S02]  /*1710*/  IMAD.MOV R11, RZ, RZ, -R2 ;  /* 0x000000ffff0b7224 */ /* 0x000fe400078e0a02 */
[----:B------:R-:W-:Y:S02]  /*1720*/  IMAD.MOV R3, RZ, RZ, -R3 ;  /* 0x000000ffff037224 */ /* 0x000fe400078e0a03 */
[----:B------:R-:W-:Y:S02]  /*1730*/  IMAD.MOV R15, RZ, RZ, -R4 ;  /* 0x000000ffff0f7224 */ /* 0x000fe400078e0a04 */
[C---:B------:R-:W-:Y:S02]  /*1740*/  IMAD R4, R22.reuse, R0, R9 ;  /* 0x0000000016047224 */ /* 0x040fe400078e0209 */
[----:B------:R-:W-:-:S02]  /*1750*/  IMAD R2, R22, R11, R10 ;  /* 0x0000000b16027224 */ /* 0x000fc400078e020a */
[----:B------:R-:W-:Y:S01]  /*1760*/  IMAD R0, R22, R3, R12 ;  /* 0x0000000316007224 */ /* 0x000fe200078e020c */
[----:B------:R0:W-:Y:S01]  /*1770*/  STL [R1+0xb8], R4 ;  /* 0x0000b80401007387 */ /* 0x0001e20000100800 */
[C---:B------:R-:W-:Y:S02]  /*1780*/  VIADD R10, R38.reuse, 0x22 ;  /* 0x00000022260a7836 */ /* 0x040fe40000000000 */
[C---:B------:R-:W-:Y:S01]  /*1790*/  VIADD R9, R38.reuse, 0x23 ;  /* 0x0000002326097836 */ /* 0x040fe20000000000 */
[----:B------:R1:W-:Y:S01]  /*17a0*/  STL [R1+0x204], R2 ;  /* 0x0002040201007387 */ /* 0x0003e20000100800 */
[----:B------:R-:W-:Y:S01]  /*17b0*/  IMAD.HI.U32 R5, R21, R47, RZ ;  /* 0x0000002f15057227 */ /* 0x000fe200078e00ff */
[----:B------:R-:W-:Y:S02]  /*17c0*/  IABS R66, R10 ;  /* 0x0000000a00427213 */ /* 0x000fe40000000000 */
[----:B------:R2:W-:Y:S01]  /*17d0*/  STL [R1+0x200], R0 ;  /* 0x0002000001007387 */ /* 0x0005e20000100800 */
[----:B------:R-:W-:Y:S01]  /*17e0*/  IMAD.MOV R5, RZ, RZ, -R5 ;  /* 0x000000ffff057224 */ /* 0x000fe200078e0a05 */
[----:B------:R-:W-:Y:S01]  /*17f0*/  IABS R84, R9 ;  /* 0x0000000900547213 */ /* 0x000fe20000000000 */
[----:B0-----:R-:W-:Y:S01]  /*1800*/  VIADD R4, R38, 0x24 ;  /* 0x0000002426047836 */ /* 0x001fe20000000000 */
[----:B------:R0:W-:Y:S01]  /*1810*/  STL [R1+0x1b8c], R10 ;  /* 0x001b8c0a01007387 */ /* 0x0001e20000100800 */
[----:B------:R-:W-:-:S02]  /*1820*/  IMAD R47, R22, R5, R47 ;  /* 0x00000005162f7224 */ /* 0x000fc400078e022f */
[----:B-1----:R-:W-:Y:S01]  /*1830*/  VIADD R2, R38, 0x25 ;  /* 0x0000002526027836 */ /* 0x002fe20000000000 */
[----:B------:R-:W-:Y:S01]  /*1840*/  STL [R1+0x1b90], R9 ;  /* 0x001b900901007387 */ /* 0x000fe20000100800 */
[----:B------:R-:W-:-:S03]  /*1850*/  IMAD.HI.U32 R11, R21, R84, RZ ;  /* 0x00000054150b7227 */ /* 0x000fc600078e00ff */
[----:B------:R1:W-:Y:S01]  /*1860*/  STL [R1+0x1b94], R4 ;  /* 0x001b940401007387 */ /* 0x0003e20000100800 */
[C---:B--2---:R-:W-:Y:S02]  /*1870*/  VIADD R0, R38.reuse, 0x26 ;  /* 0x0000002626007836 */ /* 0x044fe40000000000 */
[----:B0-----:R-:W-:Y:S01]  /*1880*/  VIADD R10, R38, 0x28 ;  /* 0x00000028260a7836 */ /* 0x001fe20000000000 */
[----:B------:R0:W-:Y:S01]  /*1890*/  STL [R1+0x1b98], R2 ;  /* 0x001b980201007387 */ /* 0x0001e20000100800 */
[----:B------:R-:W-:Y:S02]  /*18a0*/  IMAD R28, R22, R15, R28 ;  /* 0x0000000f161c7224 */ /* 0x000fe400078e021c */
[----:B------:R-:W-:Y:S01]  /*18b0*/  IMAD.HI.U32 R15, R21, R66, RZ ;  /* 0x00000042150f7227 */ /* 0x000fe200078e00ff */
[----:B------:R2:W-:Y:S01]  /*18c0*/  STL [R1+0x1b9c], R0 ;  /* 0x001b9c0001007387 */ /* 0x0005e20000100800 */
[----:B------:R-:W-:Y:S02]  /*18d0*/  IABS R34, R10 ;  /* 0x0000000a00227213 */ /* 0x000fe40000000000 */
[----:B-1----:R-:W-:Y:S01]  /*18e0*/  IABS R4, R4 ;  /* 0x0000000400047213 */ /* 0x002fe20000000000 */
[----:B------:R-:W-:Y:S01]  /*18f0*/  IMAD.MOV R11, RZ, RZ, -R11 ;  /* 0x000000ffff0b7224 */ /* 0x000fe200078e0a0b */
[----:B0-----:R-:W-:Y:S01]  /*1900*/  IABS R2, R2 ;  /* 0x0000000200027213 */ /* 0x001fe20000000000 */
[----:B------:R-:W-:-:S02]  /*1910*/  IMAD.MOV R15, RZ, RZ, -R15 ;  /* 0x000000ffff0f7224 */ /* 0x000fc400078e0a0f */
[----:B------:R-:W-:Y:S01]  /*1920*/  IMAD.HI.U32 R9, R21, R4, RZ ;  /* 0x0000000415097227 */ /* 0x000fe200078e00ff */
[----:B--2---:R-:W-:-:S03]  /*1930*/  IABS R0, R0 ;  /* 0x0000000000007213 */ /* 0x004fc60000000000 */
[----:B------:R-:W-:-:S04]  /*1940*/  IMAD.HI.U32 R5, R21, R2, RZ ;  /* 0x0000000215057227 */ /* 0x000fc800078e00ff */
[----:B------:R-:W-:-:S04]  /*1950*/  IMAD.HI.U32 R3, R21, R0, RZ ;  /* 0x0000000015037227 */ /* 0x000fc800078e00ff */
[----:B------:R-:W-:Y:S02]  /*1960*/  IMAD.MOV R9, RZ, RZ, -R9 ;  /* 0x000000ffff097224 */ /* 0x000fe400078e0a09 */
[----:B------:R-:W-:Y:S02]  /*1970*/  IMAD.MOV R5, RZ, RZ, -R5 ;  /* 0x000000ffff057224 */ /* 0x000fe400078e0a05 */
[----:B------:R-:W-:Y:S02]  /*1980*/  IMAD.MOV R3, RZ, RZ, -R3 ;  /* 0x000000ffff037224 */ /* 0x000fe400078e0a03 */
[C---:B------:R-:W-:Y:S02]  /*1990*/  IMAD R4, R22.reuse, R9, R4 ;  /* 0x0000000916047224 */ /* 0x040fe400078e0204 */
[C---:B------:R-:W-:Y:S02]  /*19a0*/  IMAD R2, R22.reuse, R5, R2 ;  /* 0x0000000516027224 */ /* 0x040fe400078e0202 */
[----:B------:R-:W-:Y:S01]  /*19b0*/  IMAD R0, R22, R3, R0 ;  /* 0x0000000316007224 */ /* 0x000fe200078e0200 */
[----:B------:R0:W-:Y:S01]  /*19c0*/  STL [R1+0x28], R4 ;  /* 0x0000280401007387 */ /* 0x0001e20000100800 */
[----:B------:R-:W-:-:S02]  /*19d0*/  VIADD R5, R38, 0x27 ;  /* 0x0000002726057836 */ /* 0x000fc40000000000 */
[----:B------:R-:W-:Y:S01]  /*19e0*/  VIADD R9, R38, 0x29 ;  /* 0x0000002926097836 */ /* 0x000fe20000000000 */
[----:B------:R1:W-:Y:S01]  /*19f0*/  STL [R1+0xbc], R2 ;  /* 0x0000bc0201007387 */ /* 0x0003e20000100800 */
[----:B------:R-:W-:Y:S02]  /*1a00*/  IMAD R84, R22, R11, R84 ;  /* 0x0000000b16547224 */ /* 0x000fe400078e0254 */
[C---:B------:R-:W-:Y:S01]  /*1a10*/  VIADD R11, R38.reuse, 0x2c ;  /* 0x0000002c260b7836 */ /* 0x040fe20000000000 */
[----:B------:R-:W-:Y:S01]  /*1a20*/  STL [R1+0x1fc], R0 ;  /* 0x0001fc0001007387 */ /* 0x000fe20000100800 */
[----:B------:R-:W-:Y:S01]  /*1a30*/  IABS R48, R9 ;  /* 0x0000000900307213 */ /* 0x000fe20000000000 */
[----:B0-----:R-:W-:Y:S02]  /*1a40*/  VIADD R4, R38, 0x2a ;  /* 0x0000002a26047836 */ /* 0x001fe40000000000 */
[----:B------:R0:W-:Y:S01]  /*1a50*/  STL [R1+0x1ba0], R5 ;  /* 0x001ba00501007387 */ /* 0x0001e20000100800 */
[----:B------:R-:W-:-:S02]  /*1a60*/  IMAD R66, R22, R15, R66 ;  /* 0x0000000f16427224 */ /* 0x000fc400078e0242 */
[C---:B-1----:R-:W-:Y:S01]  /*1a70*/  VIADD R2, R38.reuse, 0x2b ;  /* 0x0000002b26027836 */ /* 0x042fe20000000000 */
[----:B------:R1:W-:Y:S01]  /*1a80*/  STL [R1+0x1ba4], R10 ;  /* 0x001ba40a01007387 */ /* 0x0003e20000100800 */
[----:B------:R-:W-:Y:S01]  /*1a90*/  IABS R67, R4 ;  /* 0x0000000400437213 */ /* 0x000fe20000000000 */
[C---:B------:R-:W-:Y:S02]  /*1aa0*/  VIADD R15, R38.reuse, 0x2d ;  /* 0x0000002d260f7836 */ /* 0x040fe40000000000 */
[----:B------:R2:W-:Y:S01]  /*1ab0*/  STL [R1+0x1ba8], R9 ;  /* 0x001ba80901007387 */ /* 0x0005e20000100800 */
[----:B------:R-:W-:Y:S01]  /*1ac0*/  IABS R83, R2 ;  /* 0x0000000200537213 */ /* 0x000fe20000000000 */
[----:B------:R-:W-:Y:S01]  /*1ad0*/  VIADD R12, R38, 0x2f ;  /* 0x0000002f260c7836 */ /* 0x000fe20000000000 */
[----:B0-----:R-:W-:Y:S01]  /*1ae0*/  IABS R5, R5 ;  /* 0x0000000500057213 */ /* 0x001fe20000000000 */
[----:B------:R0:W-:Y:S01]  /*1af0*/  STL [R1+0x1bac], R4 ;  /* 0x001bac0401007387 */ /* 0x0001e20000100800 */
[----:B------:R-:W-:-:S03]  /*1b00*/  IMAD.HI.U32 R3, R21, R48, RZ ;  /* 0x0000003015037227 */ /* 0x000fc600078e00ff */
[----:B------:R5:W-:Y:S01]  /*1b10*/  STL [R1+0x1bb0], R2 ;  /* 0x001bb00201007387 */ /* 0x000be20000100800 */
[----:B-1----:R-:W-:Y:S02]  /*1b20*/  VIADD R10, R38, 0x30 ;  /* 0x00000030260a7836 */ /* 0x002fe40000000000 */
[----:B--2---:R-:W-:-:S03]  /*1b30*/  IMAD.HI.U32 R9, R21, R5, RZ ;  /* 0x0000000515097227 */ /* 0x004fc600078e00ff */
[----:B------:R-:W-:Y:S01]  /*1b40*/  IABS R33, R10 ;  /* 0x0000000a00217213 */ /* 0x000fe20000000000 */
[----:B------:R-:W-:Y:S02]  /*1b50*/  IMAD.MOV R9, RZ, RZ, -R9 ;  /* 0x000000ffff097224 */ /* 0x000fe400078e0a09 */
[----:B0-----:R-:W-:-:S04]  /*1b60*/  IMAD.HI.U32 R4, R21, R34, RZ ;  /* 0x0000002215047227 */ /* 0x001fc800078e00ff */
[----:B------:R-:W-:Y:S01]  /*1b70*/  IMAD R5, R22, R9, R5 ;  /* 0x0000000916057224 */ /* 0x000fe200078e0205 */
[----:B------:R-:W-:Y:S01]  /*1b80*/  IABS R9, R15 ;  /* 0x0000000f00097213 */ /* 0x000fe20000000000 */
[----:B-----5:R-:W-:-:S03]  /*1b90*/  IMAD.HI.U32 R2, R21, R67, RZ ;  /* 0x0000004315027227 */ /* 0x020fc600078e00ff */
[----:B------:R0:W-:Y:S01]  /*1ba0*/  STL [R1+0x1c8], R5 ;  /* 0x0001c80501007387 */ /* 0x0001e20000100800 */
[----:B------:R-:W-:Y:S02]  /*1bb0*/  IMAD.MOV R4, RZ, RZ, -R4 ;  /* 0x000000ffff047224 */ /* 0x000fe400078e0a04 */
[----:B------:R-:W-:Y:S01]  /*1bc0*/  IMAD.MOV R2, RZ, RZ, -R2 ;  /* 0x000000ffff027224 */ /* 0x000fe200078e0a02 */
[----:B------:R1:W-:Y:S01]  /*1bd0*/  STL [R1+0x1bb4], R11 ;  /* 0x001bb40b01007387 */ /* 0x0003e20000100800 */
[C---:B------:R-:W-:Y:S01]  /*1be0*/  IMAD R34, R22.reuse, R4, R34 ;  /* 0x0000000416227224 */ /* 0x040fe200078e0222 */
[----:B------:R-:W-:Y:S01]  /*1bf0*/  IABS R4, R14 ;  /* 0x0000000e00047213 */ /* 0x000fe20000000000 */
[----:B------:R-:W-:Y:S01]  /*1c00*/  IMAD R67, R22, R2, R67 ;  /* 0x0000000216437224 */ /* 0x000fe200078e0243 */
[----:B------:R-:W-:Y:S01]  /*1c10*/  STL [R1+0x1bb8], R15 ;  /* 0x001bb80f01007387 */ /* 0x000fe20000100800 */
[----:B------:R-:W-:Y:S01]  /*1c20*/  IABS R2, R12 ;  /* 0x0000000c00027213 */ /* 0x000fe20000000000 */
[----:B------:R-:W-:-:S02]  /*1c30*/  IMAD.MOV R3, RZ, RZ, -R3 ;  /* 0x000000ffff037224 */ /* 0x000fc400078e0a03 */
[----:B------:R-:W-:Y:S01]  /*1c40*/  STL [R1+0x1bbc], R14 ;  /* 0x001bbc0e01007387 */ /* 0x000fe20000100800 */
[C---:B0-----:R-:W-:Y:S01]  /*1c50*/  IMAD.HI.U32 R5, R21.reuse, R4, RZ ;  /* 0x0000000415057227 */ /* 0x041fe200078e00ff */
[----:B-1----:R-:W-:Y:S02]  /*1c60*/  IABS R11, R11 ;  /* 0x0000000b000b7213 */ /* 0x002fe40000000000 */
[----:B------:R0:W-:Y:S01]  /*1c70*/  STL [R1+0x1bc0], R12 ;  /* 0x001bc00c01007387 */ /* 0x0001e20000100800 */
[----:B------:R-:W-:-:S03]  /*1c80*/  IMAD.HI.U32 R0, R21, R83, RZ ;  /* 0x0000005315007227 */ /* 0x000fc600078e00ff */
[----:B------:R1:W-:Y:S01]  /*1c90*/  STL [R1+0x1bc8], R10 ;  /* 0x001bc80a01007387 */ /* 0x0003e20000100800 */
[----:B------:R-:W-:Y:S02]  /*1ca0*/  IMAD R48, R22, R3, R48 ;  /* 0x0000000316307224 */ /* 0x000fe400078e0230 */
[----:B------:R-:W-:-:S04]  /*1cb0*/  IMAD.HI.U32 R3, R21, R2, RZ ;  /* 0x0000000215037227 */ /* 0x000fc800078e00ff */
[----:B0-----:R-:W-:-:S04]  /*1cc0*/  IMAD.HI.U32 R12, R21, R11, RZ ;  /* 0x0000000b150c7227 */ /* 0x001fc800078e00ff */
[----:B-1----:R-:W-:-:S04]  /*1cd0*/  IMAD.HI.U32 R10, R21, R9, RZ ;  /* 0x00000009150a7227 */ /* 0x002fc800078e00ff */
[----:B------:R-:W-:Y:S02]  /*1ce0*/  IMAD.MOV R12, RZ, RZ, -R12 ;  /* 0x000000ffff0c7224 */ /* 0x000fe400078e0a0c */
[----:B------:R-:W-:Y:S02]  /*1cf0*/  IMAD.MOV R10, RZ, RZ, -R10 ;  /* 0x000000ffff0a7224 */ /* 0x000fe400078e0a0a */
[----:B------:R-:W-:Y:S02]  /*1d00*/  IMAD.MOV R5, RZ, RZ, -R5 ;  /* 0x000000ffff057224 */ /* 0x000fe400078e0a05 */
[----:B------:R-:W-:Y:S02]  /*1d10*/  IMAD.MOV R0, RZ, RZ, -R0 ;  /* 0x000000ffff007224 */ /* 0x000fe400078e0a00 */
[C---:B------:R-:W-:Y:S02]  /*1d20*/  IMAD R11, R22.reuse, R12, R11 ;  /* 0x0000000c160b7224 */ /* 0x040fe400078e020b */
[----:B------:R-:W-:-:S02]  /*1d30*/  IMAD R9, R22, R10, R9 ;  /* 0x0000000a16097224 */ /* 0x000fc400078e0209 */
[----:B------:R-:W-:Y:S01]  /*1d40*/  IMAD.MOV R3, RZ, RZ, -R3 ;  /* 0x000000ffff037224 */ /* 0x000fe200078e0a03 */
[----:B------:R0:W-:Y:S01]  /*1d50*/  STL [R1+0x24], R11 ;  /* 0x0000240b01007387 */ /* 0x0001e20000100800 */
[C---:B------:R-:W-:Y:S02]  /*1d60*/  IMAD R4, R22.reuse, R5, R4 ;  /* 0x0000000516047224 */ /* 0x040fe400078e0204 */
[----:B------:R-:W-:Y:S01]  /*1d70*/  IMAD R83, R22, R0, R83 ;  /* 0x0000000016537224 */ /* 0x000fe200078e0253 */
[----:B------:R-:W-:Y:S01]  /*1d80*/  STL [R1+0xdc], R9 ;  /* 0x0000dc0901007387 */ /* 0x000fe20000100800 */
[----:B------:R-:W-:-:S03]  /*1d90*/  IMAD.HI.U32 R0, R21, R33, RZ ;  /* 0x0000002115007227 */ /* 0x000fc600078e00ff */
[----:B------:R1:W-:Y:S01]  /*1da0*/  STL [R1+0x1c4], R4 ;  /* 0x0001c40401007387 */ /* 0x0003e20000100800 */
[----:B------:R-:W-:Y:S02]  /*1db0*/  IMAD R2, R22, R3, R2 ;  /* 0x0000000316027224 */ /* 0x000fe400078e0202 */
[C---:B0-----:R-:W-:Y:S02]  /*1dc0*/  VIADD R11, R38.reuse, 0x31 ;  /* 0x00000031260b7836 */ /* 0x041fe40000000000 */
[C---:B------:R-:W-:Y:S01]  /*1dd0*/  VIADD R5, R38.reuse, 0x34 ;  /* 0x0000003426057836 */ /* 0x040fe20000000000 */
[----:B------:R0:W-:Y:S01]  /*1de0*/  STL [R1+0x1a8], R2 ;  /* 0x0001a80201007387 */ /* 0x0001e20000100800 */
[----:B------:R-:W-:Y:S01]  /*1df0*/  IMAD.MOV R0, RZ, RZ, -R0 ;  /* 0x000000ffff007224 */ /* 0x000fe200078e0a00 */
[----:B------:R-:W-:Y:S01]  /*1e00*/  IABS R50, R11 ;  /* 0x0000000b00327213 */ /* 0x000fe20000000000 */
[C---:B------:R-:W-:Y:S01]  /*1e10*/  VIADD R10, R38.reuse, 0x32 ;  /* 0x00000032260a7836 */ /* 0x040fe20000000000 */
[----:B------:R-:W-:Y:S01]  /*1e20*/  STL [R1+0x1bc4], R11 ;  /* 0x001bc40b01007387 */ /* 0x000fe20000100800 */
[C---:B-1----:R-:W-:Y:S01]  /*1e30*/  VIADD R4, R38.reuse, 0x35 ;  /* 0x0000003526047836 */ /* 0x042fe20000000000 */
[----:B------:R-:W-:Y:S01]  /*1e40*/  IABS R3, R5 ;  /* 0x0000000500037213 */ /* 0x000fe20000000000 */
[----:B------:R-:W-:Y:S01]  /*1e50*/  VIADD R9, R38, 0x33 ;  /* 0x0000003326097836 */ /* 0x000fe20000000000 */
[----:B------:R-:W-:Y:S01]  /*1e60*/  STL [R1+0x1bcc], R10 ;  /* 0x001bcc0a01007387 */ /* 0x000fe20000100800 */
[----:B------:R-:W-:Y:S01]  /*1e70*/  IMAD R33, R22, R0, R33 ;  /* 0x0000000016217224 */ /* 0x000fe200078e0221 */
[----:B------:R-:W-:Y:S01]  /*1e80*/  IABS R68, R10 ;  /* 0x0000000a00447213 */ /* 0x000fe20000000000 */
[C---:B------:R-:W-:Y:S01]  /*1e90*/  VIADD R14, R38.reuse, 0x3b ;  /* 0x0000003b260e7836 */ /* 0x040fe20000000000 */
[----:B------:R-:W-:Y:S01]  /*1ea0*/  IABS R0, R4 ;  /* 0x0000000400007213 */ /* 0x000fe20000000000 */
[----:B------:R1:W-:Y:S01]  /*1eb0*/  STL [R1+0x1bd0], R9 ;  /* 0x001bd00901007387 */ /* 0x0003e20000100800 */
[----:B------:R-:W-:Y:S01]  /*1ec0*/  IABS R85, R9 ;  /* 0x0000000900557213 */ /* 0x000fe20000000000 */
[----:B------:R-:W-:Y:S01]  /*1ed0*/  VIADD R12, R38, 0x3d ;  /* 0x0000003d260c7836 */ /* 0x000fe20000000000 */
[----:B------:R-:W-:Y:S01]  /*1ee0*/  IABS R86, R14 ;  /* 0x0000000e00567213 */ /* 0x000fe20000000000 */
[----:B------:R-:W-:Y:S01]  /*1ef0*/  STL [R1+0x1bd4], R5 ;  /* 0x001bd40501007387 */ /* 0x000fe20000100800 */
[----:B0-----:R-:W-:-:S03]  /*1f00*/  IMAD.HI.U32 R2, R21, R0, RZ ;  /* 0x0000000015027227 */ /* 0x001fc600078e00ff */
[----:B------:R0:W-:Y:S01]  /*1f10*/  STL [R1+0x1bd8], R4 ;  /* 0x001bd80401007387 */ /* 0x0001e20000100800 */
[----:B------:R-:W-:Y:S02]  /*1f20*/  IMAD.MOV R2, RZ, RZ, -R2 ;  /* 0x000000ffff027224 */ /* 0x000fe400078e0a02 */
[----:B-1----:R-:W-:-:S04]  /*1f30*/  IMAD.HI.U32 R9, R21, R68, RZ ;  /* 0x0000004415097227 */ /* 0x002fc800078e00ff */
[----:B------:R-:W-:Y:S02]  /*1f40*/  IMAD.MOV R9, RZ, RZ, -R9 ;  /* 0x000000ffff097224 */ /* 0x000fe400078e0a09 */
[----:B------:R-:W-:-:S04]  /*1f50*/  IMAD.HI.U32 R10, R21, R50, RZ ;  /* 0x00000032150a7227 */ /* 0x000fc800078e00ff */
[----:B0-----:R-:W-:-:S04]  /*1f60*/  IMAD.HI.U32 R4, R21, R3, RZ ;  /* 0x0000000315047227 */ /* 0x001fc800078e00ff */
[----:B------:R-:W-:Y:S02]  /*1f70*/  IMAD.MOV R4, RZ, RZ, -R4 ;  /* 0x000000ffff047224 */ /* 0x000fe400078e0a04 */
[----:B------:R-:W-:-:S04]  /*1f80*/  IMAD.HI.U32 R5, R21, R85, RZ ;  /* 0x0000005515057227 */ /* 0x000fc800078e00ff */
[C---:B------:R-:W-:Y:S02]  /*1f90*/  IMAD R3, R22.reuse, R4, R3 ;  /* 0x0000000416037224 */ /* 0x040fe400078e0203 */
[C---:B------:R-:W-:Y:S02]  /*1fa0*/  IMAD R68, R22.reuse, R9, R68 ;  /* 0x0000000916447224 */ /* 0x040fe400078e0244 */
[----:B------:R-:W-:Y:S01]  /*1fb0*/  IMAD R0, R22, R2, R0 ;  /* 0x0000000216007224 */ /* 0x000fe200078e0200 */
[----:B------:R0:W-:Y:S01]  /*1fc0*/  STL [R1+0x34], R3 ;  /* 0x0000340301007387 */ /* 0x0001e20000100800 */
[----:B------:R-:W-:Y:S02]  /*1fd0*/  IMAD.MOV R10, RZ, RZ, -R10 ;  /* 0x000000ffff0a7224 */ /* 0x000fe400078e0a0a */
[----:B------:R-:W-:Y:S01]  /*1fe0*/  VIADD R9, R38, 0x36 ;  /* 0x0000003626097836 */ /* 0x000fe20000000000 */
[----:B------:R-:W-:Y:S01]  /*1ff0*/  STL [R1+0x120], R0 ;  /* 0x0001200001007387 */ /* 0x000fe20000100800 */
[----:B------:R-:W-:-:S02]  /*2000*/  IMAD.MOV R5, RZ, RZ, -R5 ;  /* 0x000000ffff057224 */ /* 0x000fc400078e0a05 */
[----:B------:R-:W-:Y:S01]  /*2010*/  VIADD R4, R38, 0x37 ;  /* 0x0000003726047836 */ /* 0x000fe20000000000 */
[----:B------:R1:W-:Y:S01]  /*2020*/  STL [R1+0x1bdc], R9 ;  /* 0x001bdc0901007387 */ /* 0x0003e20000100800 */
[C---:B------:R-:W-:Y:S02]  /*2030*/  IMAD R50, R22.reuse, R10, R50 ;  /* 0x0000000a16327224 */ /* 0x040fe400078e0232 */
[----:B------:R-:W-:Y:S01]  /*2040*/  IMAD R85, R22, R5, R85 ;  /* 0x0000000516557224 */ /* 0x000fe200078e0255 */
[----:B------:R2:W-:Y:S01]  /*2050*/  STL [R1+0x1be0], R4 ;  /* 0x001be00401007387 */ /* 0x0005e20000100800 */
[C---:B------:R-:W-:Y:S02]  /*2060*/  VIADD R10, R38.reuse, 0x38 ;  /* 0x00000038260a7836 */ /* 0x040fe40000000000 */
[C---:B------:R-:W-:Y:S02]  /*2070*/  VIADD R5, R38.reuse, 0x39 ;  /* 0x0000003926057836 */ /* 0x040fe40000000000 */
[C---:B0-----:R-:W-:Y:S01]  /*2080*/  VIADD R3, R38.reuse, 0x3a ;  /* 0x0000003a26037836 */ /* 0x041fe20000000000 */
[----:B-1----:R-:W-:Y:S01]  /*2090*/  IABS R9, R9 ;  /* 0x0000000900097213 */ /* 0x002fe20000000000 */
[----:B------:R0:W-:Y:S01]  /*20a0*/  STL [R1+0x1be4], R10 ;  /* 0x001be40a01007387 */ /* 0x0001e20000100800 */
[----:B------:R-:W-:Y:S01]  /*20b0*/  IABS R32, R10 ;  /* 0x0000000a00207213 */ /* 0x000fe20000000000 */
[C---:B------:R-:W-:Y:S01]  /*20c0*/  VIADD R11, R38.reuse, 0x3e ;  /* 0x0000003e260b7836 */ /* 0x040fe20000000000 */
[----:B--2---:R-:W-:Y:S01]  /*20d0*/  IABS R4, R4 ;  /* 0x0000000400047213 */ /* 0x004fe20000000000 */
[----:B------:R1:W-:Y:S01]  /*20e0*/  STL [R1+0x1be8], R5 ;  /* 0x001be80501007387 */ /* 0x0003e20000100800 */
[----:B------:R-:W-:Y:S01]  /*20f0*/  IABS R51, R5 ;  /* 0x0000000500337213 */ /* 0x000fe20000000000 */
[----:B------:R-:W-:Y:S01]  /*2100*/  VIADD R15, R38, 0x55 ;  /* 0x00000055260f7836 */ /* 0x000fe20000000000 */
[----:B------:R-:W-:Y:S01]  /*2110*/  IABS R69, R3 ;  /* 0x0000000300457213 */ /* 0x000fe20000000000 */
[----:B------:R2:W-:Y:S01]  /*2120*/  STL [R1+0x1bf0], R3 ;  /* 0x001bf00301007387 */ /* 0x0005e20000100800 */
[----:B0-----:R-:W-:-:S04]  /*2130*/  IMAD.HI.U32 R10, R21, R9, RZ ;  /* 0x00000009150a7227 */ /* 0x001fc800078e00ff */
[----:B-1----:R-:W-:-:S04]  /*2140*/  IMAD.HI.U32 R5, R21, R4, RZ ;  /* 0x0000000415057227 */ /* 0x002fc800078e00ff */
[----:B------:R-:W-:Y:S02]  /*2150*/  IMAD.MOV R10, RZ, RZ, -R10 ;  /* 0x000000ffff0a7224 */ /* 0x000fe400078e0a0a */
[----:B------:R-:W-:Y:S02]  /*2160*/  IMAD.MOV R5, RZ, RZ, -R5 ;  /* 0x000000ffff057224 */ /* 0x000fe400078e0a05 */
[C---:B------:R-:W-:Y:S02]  /*2170*/  IMAD R9, R22.reuse, R10, R9 ;  /* 0x0000000a16097224 */ /* 0x040fe400078e0209 */
[----:B------:R-:W-:Y:S01]  /*2180*/  IMAD R4, R22, R5, R4 ;  /* 0x0000000516047224 */ /* 0x000fe200078e0204 */
[----:B------:R-:W-:Y:S01]  /*2190*/  IABS R5, R12 ;  /* 0x0000000c00057213 */ /* 0x000fe20000000000 */
[C---:B--2---:R-:W-:Y:S01]  /*21a0*/  IMAD.HI.U32 R3, R21.reuse, R32, RZ ;  /* 0x0000002015037227 */ /* 0x044fe200078e00ff */
[----:B------:R0:W-:Y:S03]  /*21b0*/  STL [R1+0x198], R9 ;  /* 0x0001980901007387 */ /* 0x0001e60000100800 */
[----:B------:R-:W-:Y:S01]  /*21c0*/  VIADD R10, R38, 0x3c ;  /* 0x0000003c260a7836 */ /* 0x000fe20000000000 */
[----:B------:R-:W-:Y:S01]  /*21d0*/  STL [R1+0x194], R4 ;  /* 0x0001940401007387 */ /* 0x000fe20000100800 */
[----:B------:R-:W-:-:S03]  /*21e0*/  IMAD.HI.U32 R0, R21, R69, RZ ;  /* 0x0000004515007227 */ /* 0x000fc600078e00ff */
[----:B------:R-:W-:Y:S01]  /*21f0*/  STL [R1+0x1bec], R14 ;  /* 0x001bec0e01007387 */ /* 0x000fe20000100800 */
[----:B------:R-:W-:Y:S02]  /*2200*/  IMAD.MOV R3, RZ, RZ, -R3 ;  /* 0x000000ffff037224 */ /* 0x000fe400078e0a03 */
[----:B------:R-:W-:Y:S01]  /*2210*/  IMAD.MOV R0, RZ, RZ, -R0 ;  /* 0x000000ffff007224 */ /* 0x000fe200078e0a00 */
[----:B------:R1:W-:Y:S01]  /*2220*/  STL [R1+0x1bf4], R10 ;  /* 0x001bf40a01007387 */ /* 0x0003e20000100800 */
[----:B0-----:R-:W-:Y:S02]  /*2230*/  VIADD R9, R38, 0x3f ;  /* 0x0000003f26097836 */ /* 0x001fe40000000000 */
[C---:B------:R-:W-:Y:S01]  /*2240*/  IMAD R32, R22.reuse, R3, R32 ;  /* 0x0000000316207224 */ /* 0x040fe200078e0220 */
[----:B------:R-:W-:Y:S01]  /*2250*/  IABS R3, R11 ;  /* 0x0000000b00037213 */ /* 0x000fe20000000000 */
[----:B------:R-:W-:Y:S01]  /*2260*/  IMAD.HI.U32 R2, R21, R51, RZ ;  /* 0x0000003315027227 */ /* 0x000fe200078e00ff */
[----:B------:R-:W-:Y:S03]  /*2270*/  STL [R1+0x1bf8], R12 ;  /* 0x001bf80c01007387 */ /* 0x000fe60000100800 */
[----:B------:R-:W-:Y:S01]  /*2280*/  IMAD R69, R22, R0, R69 ;  /* 0x0000000016457224 */ /* 0x000fe200078e0245 */
[----:B-1----:R-:W-:Y:S01]  /*2290*/  IABS R10, R10 ;  /* 0x0000000a000a7213 */ /* 0x002fe20000000000 */
[----:B------:R0:W-:Y:S01]  /*22a0*/  STL [R1+0x1bfc], R11 ;  /* 0x001bfc0b01007387 */ /* 0x0001e20000100800 */
[----:B------:R-:W-:Y:S01]  /*22b0*/  IABS R0, R9 ;  /* 0x0000000900007213 */ /* 0x000fe20000000000 */
[----:B------:R-:W-:-:S02]  /*22c0*/  IMAD.MOV R2, RZ, RZ, -R2 ;  /* 0x000000ffff027224 */ /* 0x000fc400078e0a02 */
[----:B------:R1:W-:Y:S01]  /*22d0*/  STL [R1+0x1c00], R9 ;  /* 0x001c000901007387 */ /* 0x0003e20000100800 */
[----:B------:R-:W-:-:S04]  /*22e0*/  IMAD.HI.U32 R4, R21, R3, RZ ;  /* 0x0000000315047227 */ /* 0x000fc800078e00ff */
[----:B------:R-:W-:Y:S02]  /*22f0*/  IMAD R51, R22, R2, R51 ;  /* 0x0000000216337224 */ /* 0x000fe400078e0233 */
[----:B0-----:R-:W-:-:S04]  /*2300*/  IMAD.HI.U32 R11, R21, R10, RZ ;  /* 0x0000000a150b7227 */ /* 0x001fc800078e00ff */
[----:B-1----:R-:W-:-:S04]  /*2310*/  IMAD.HI.U32 R9, R21, R5, RZ ;  /* 0x0000000515097227 */ /* 0x002fc800078e00ff */
[----:B------:R-:W-:Y:S02]  /*2320*/  IMAD.MOV R11, RZ, RZ, -R11 ;  /* 0x000000ffff0b7224 */ /* 0x000fe400078e0a0b */
[----:B------:R-:W-:Y:S02]  /*2330*/  IMAD.MOV R9, RZ, RZ, -R9 ;  /* 0x000000ffff097224 */ /* 0x000fe400078e0a09 */
        /* <DEDUP_REMOVED lines=8> */
[----:B------:R1:W-:Y:S01]  /*23c0*/  STL [R1+0x11c], R5 ;  /* 0x00011c0501007387 */ /* 0x0003e20000100800 */
[----:B------:R-:W-:-:S02]  /*23d0*/  IMAD R0, R22, R2, R0 ;  /* 0x0000000216007224 */ /* 0x000fc400078e0200 */
[C---:B------:R-:W-:Y:S01]  /*23e0*/  VIADD R4, R38.reuse, 0x43 ;  /* 0x0000004326047836 */ /* 0x040fe20000000000 */
[----:B------:R2:W-:Y:S01]  /*23f0*/  STL [R1+0x178], R3 ;  /* 0x0001780301007387 */ /* 0x0005e20000100800 */
[----:B------:R-:W-:Y:S01]  /*2400*/  IABS R53, R9 ;  /* 0x0000000900357213 */ /* 0x000fe20000000000 */
[C---:B0-----:R-:W-:Y:S02]  /*2410*/  VIADD R10, R38.reuse, 0x40 ;  /* 0x00000040260a7836 */ /* 0x041fe40000000000 */
[----:B------:R0:W-:Y:S01]  /*2420*/  STL [R1+0x16c], R0 ;  /* 0x00016c0001007387 */ /* 0x0001e20000100800 */
[----:B------:R-:W-:Y:S01]  /*2430*/  IABS R87, R4 ;  /* 0x0000000400577213 */ /* 0x000fe20000000000 */
[----:B-1----:R-:W-:Y:S01]  /*2440*/  VIADD R5, R38, 0x42 ;  /* 0x0000004226057836 */ /* 0x002fe20000000000 */
[----:B------:R-:W-:Y:S01]  /*2450*/  IABS R37, R10 ;  /* 0x0000000a00257213 */ /* 0x000fe20000000000 */
[----:B------:R1:W-:Y:S01]  /*2460*/  STL [R1+0x1c04], R10 ;  /* 0x001c040a01007387 */ /* 0x0003e20000100800 */
[----:B------:R-:W-:-:S02]  /*2470*/  IMAD.HI.U32 R12, R21, R86, RZ ;  /* 0x00000056150c7227 */ /* 0x000fc400078e00ff */
[----:B------:R-:W-:Y:S01]  /*2480*/  IABS R71, R5 ;  /* 0x0000000500477213 */ /* 0x000fe20000000000 */
[----:B------:R-:W-:Y:S01]  /*2490*/  STL [R1+0x1c08], R9 ;  /* 0x001c080901007387 */ /* 0x000fe20000100800 */
[C---:B--2---:R-:W-:Y:S02]  /*24a0*/  VIADD R3, R38.reuse, 0x44 ;  /* 0x0000004426037836 */ /* 0x044fe40000000000 */
[----:B------:R-:W-:Y:S01]  /*24b0*/  IMAD.MOV R12, RZ, RZ, -R12 ;  /* 0x000000ffff0c7224 */ /* 0x000fe200078e0a0c */
[----:B------:R2:W-:Y:S01]  /*24c0*/  STL [R1+0x1c0c], R5 ;  /* 0x001c0c0501007387 */ /* 0x0005e20000100800 */
[C---:B------:R-:W-:Y:S01]  /*24d0*/  VIADD R14, R38.reuse, 0x56 ;  /* 0x00000056260e7836 */ /* 0x040fe20000000000 */
[----:B0-----:R-:W-:Y:S01]  /*24e0*/  IABS R0, R3 ;  /* 0x0000000300007213 */ /* 0x001fe20000000000 */
[----:B-1----:R-:W-:Y:S01]  /*24f0*/  VIADD R10, R38, 0x45 ;  /* 0x00000045260a7836 */ /* 0x002fe20000000000 */
[----:B------:R-:W-:Y:S01]  /*2500*/  STL [R1+0x1c10], R4 ;  /* 0x001c100401007387 */ /* 0x000fe20000100800 */
[----:B------:R-:W-:-:S02]  /*2510*/  IMAD R86, R22, R12, R86 ;  /* 0x0000000c16567224 */ /* 0x000fc400078e0256 */
[C---:B------:R-:W-:Y:S01]  /*2520*/  IMAD.HI.U32 R2, R21.reuse, R0, RZ ;  /* 0x0000000015027227 */ /* 0x040fe200078e00ff */
[----:B------:R0:W-:Y:S03]  /*2530*/  STL [R1+0x1c18], R3 ;  /* 0x001c180301007387 */ /* 0x0001e60000100800 */
[----:B--2---:R-:W-:-:S04]  /*2540*/  IMAD.HI.U32 R5, R21, R53, RZ ;  /* 0x0000003515057227 */ /* 0x004fc800078e00ff */
[----:B------:R-:W-:Y:S02]  /*2550*/  IMAD.MOV R2, RZ, RZ, -R2 ;  /* 0x000000ffff027224 */ /* 0x000fe400078e0a02 */
[----:B------:R-:W-:Y:S02]  /*2560*/  IMAD.MOV R5, RZ, RZ, -R5 ;  /* 0x000000ffff057224 */ /* 0x000fe400078e0a05 */
[----:B0-----:R-:W-:-:S04]  /*2570*/  IMAD.HI.U32 R3, R21, R87, RZ ;  /* 0x0000005715037227 */ /* 0x001fc800078e00ff */
[----:B------:R-:W-:-:S04]  /*2580*/  IMAD.HI.U32 R9, R21, R37, RZ ;  /* 0x0000002515097227 */ /* 0x000fc800078e00ff */
[----:B------:R-:W-:Y:S02]  /*2590*/  IMAD.MOV R3, RZ, RZ, -R3 ;  /* 0x000000ffff037224 */ /* 0x000fe400078e0a03 */
[----:B------:R-:W-:Y:S02]  /*25a0*/  IMAD R0, R22, R2, R0 ;  /* 0x0000000216007224 */ /* 0x000fe400078e0200 */
[----:B------:R-:W-:-:S03]  /*25b0*/  IMAD.HI.U32 R4, R21, R71, RZ ;  /* 0x0000004715047227 */ /* 0x000fc600078e00ff */
[----:B------:R-:W-:Y:S01]  /*25c0*/  STL [R1+0x40], R0 ;  /* 0x0000400001007387 */ /* 0x000fe20000100800 */
[----:B------:R-:W-:Y:S02]  /*25d0*/  IMAD R53, R22, R5, R53 ;  /* 0x0000000516357224 */ /* 0x000fe400078e0235 */
[----:B------:R-:W-:Y:S01]  /*25e0*/  IMAD.MOV R9, RZ, RZ, -R9 ;  /* 0x000000ffff097224 */ /* 0x000fe200078e0a09 */
[----:B------:R0:W-:Y:S01]  /*25f0*/  STL [R1+0x1c14], R10 ;  /* 0x001c140a01007387 */ /* 0x0001e20000100800 */
[----:B------:R-:W-:Y:S02]  /*2600*/  VIADD R5, R38, 0x46 ;  /* 0x0000004626057836 */ /* 0x000fe40000000000 */
[----:B------:R-:W-:Y:S02]  /*2610*/  IMAD R87, R22, R3, R87 ;  /* 0x0000000316577224 */ /* 0x000fe400078e0257 */
[----:B------:R-:W-:Y:S01]  /*2620*/  IMAD.MOV R4, RZ, RZ, -R4 ;  /* 0x000000ffff047224 */ /* 0x000fe200078e0a04 */
[----:B------:R1:W-:Y:S01]  /*2630*/  STL [R1+0x1c1c], R5 ;  /* 0x001c1c0501007387 */ /* 0x0003e20000100800 */
[----:B------:R-:W-:-:S02]  /*2640*/  VIADD R3, R38, 0x47 ;  /* 0x0000004726037836 */ /* 0x000fc40000000000 */
[----:B------:R-:W-:Y:S01]  /*2650*/  IMAD R37, R22, R9, R37 ;  /* 0x0000000916257224 */ /* 0x000fe200078e0225 */
[----:B0-----:R-:W-:Y:S01]  /*2660*/  IABS R10, R10 ;  /* 0x0000000a000a7213 */ /* 0x001fe20000000000 */
[----:B------:R-:W-:Y:S01]  /*2670*/  VIADD R9, R38, 0x48 ;  /* 0x0000004826097836 */ /* 0x000fe20000000000 */
[----:B------:R0:W-:Y:S01]  /*2680*/  STL [R1+0x1c20], R3 ;  /* 0x001c200301007387 */ /* 0x0001e20000100800 */
[----:B------:R-:W-:Y:S02]  /*2690*/  IMAD R71, R22, R4, R71 ;  /* 0x0000000416477224 */ /* 0x000fe400078e0247 */
[----:B------:R-:W-:Y:S01]  /*26a0*/  VIADD R4, R38, 0x49 ;  /* 0x0000004926047836 */ /* 0x000fe20000000000 */
[----:B-1----:R-:W-:Y:S01]  /*26b0*/  IABS R5, R5 ;  /* 0x0000000500057213 */ /* 0x002fe20000000000 */
[----:B------:R1:W-:Y:S01]  /*26c0*/  STL [R1+0x1c24], R9 ;  /* 0x001c240901007387 */ /* 0x0003e20000100800 */
[----:B------:R-:W-:Y:S01]  /*26d0*/  IABS R36, R9 ;  /* 0x0000000900247213 */ /* 0x000fe20000000000 */
[----:B------:R-:W-:Y:S01]  /*26e0*/  IMAD.HI.U32 R11, R21, R10, RZ ;  /* 0x0000000a150b7227 */ /* 0x000fe200078e00ff */
[----:B------:R-:W-:Y:S01]  /*26f0*/  IABS R54, R4 ;  /* 0x0000000400367213 */ /* 0x000fe20000000000 */
[----:B------:R2:W-:Y:S01]  /*2700*/  STL [R1+0x1c28], R4 ;  /* 0x001c280401007387 */ /* 0x0005e20000100800 */
[----:B0-----:R-:W-:Y:S01]  /*2710*/  IABS R3, R3 ;  /* 0x0000000300037213 */ /* 0x001fe20000000000 */
[----:B------:R-:W-:-:S02]  /*2720*/  IMAD.MOV R11, RZ, RZ, -R11 ;  /* 0x000000ffff0b7224 */ /* 0x000fc400078e0a0b */
[----:B------:R-:W-:Y:S02]  /*2730*/  VIADD R12, R38, 0x4a ;  /* 0x0000004a260c7836 */ /* 0x000fe40000000000 */
[----:B-1----:R-:W-:-:S03]  /*2740*/  IMAD.HI.U32 R9, R21, R5, RZ ;  /* 0x0000000515097227 */ /* 0x002fc600078e00ff */
[----:B------:R-:W-:Y:S01]  /*2750*/  IABS R72, R12 ;  /* 0x0000000c00487213 */ /* 0x000fe20000000000 */
[----:B--2---:R-:W-:-:S04]  /*2760*/  IMAD.HI.U32 R4, R21, R3, RZ ;  /* 0x0000000315047227 */ /* 0x004fc800078e00ff */
[----:B------:R-:W-:Y:S02]  /*2770*/  IMAD.MOV R9, RZ, RZ, -R9 ;  /* 0x000000ffff097224 */ /* 0x000fe400078e0a09 */
[----:B------:R-:W-:Y:S02]  /*2780*/  IMAD.MOV R4, RZ, RZ, -R4 ;  /* 0x000000ffff047224 */ /* 0x000fe400078e0a04 */
[C---:B------:R-:W-:Y:S02]  /*2790*/  IMAD R10, R22.reuse, R11, R10 ;  /* 0x0000000b160a7224 */ /* 0x040fe400078e020a */
[C---:B------:R-:W-:Y:S02]  /*27a0*/  IMAD R5, R22.reuse, R9, R5 ;  /* 0x0000000916057224 */ /* 0x040fe400078e0205 */
[----:B------:R-:W-:Y:S01]  /*27b0*/  IMAD R3, R22, R4, R3 ;  /* 0x0000000416037224 */ /* 0x000fe200078e0203 */
[----:B------:R0:W-:Y:S01]  /*27c0*/  STL [R1+0xf4], R10 ;  /* 0x0000f40a01007387 */ /* 0x0001e20000100800 */
[----:B------:R-:W-:-:S02]  /*27d0*/  VIADD R11, R38, 0x4b ;  /* 0x0000004b260b7836 */ /* 0x000fc40000000000 */
[C---:B------:R-:W-:Y:S01]  /*27e0*/  IMAD.HI.U32 R0, R21.reuse, R54, RZ ;  /* 0x0000003615007227 */ /* 0x040fe200078e00ff */
[----:B------:R1:W-:Y:S02]  /*27f0*/  STL [R1+0x15c], R5 ;  /* 0x00015c0501007387 */ /* 0x0003e40000100800 */
[----:B------:R-:W-:Y:S01]  /*2800*/  IABS R89, R11 ;  /* 0x0000000b00597213 */ /* 0x000fe20000000000 */
[----:B------:R-:W-:Y:S01]  /*2810*/  IMAD.MOV R0, RZ, RZ, -R0 ;  /* 0x000000ffff007224 */ /* 0x000fe200078e0a00 */
[----:B------:R2:W-:Y:S01]  /*2820*/  STL [R1+0x144], R3 ;  /* 0x0001440301007387 */ /* 0x0005e20000100800 */
[C---:B------:R-:W-:Y:S02]  /*2830*/  VIADD R9, R38.reuse, 0x4e ;  /* 0x0000004e26097836 */ /* 0x040fe40000000000 */
[----:B0-----:R-:W-:Y:S01]  /*2840*/  VIADD R10, R38, 0x4d ;  /* 0x0000004d260a7836 */ /* 0x001fe20000000000 */
[----:B------:R-:W-:Y:S01]  /*2850*/  STL [R1+0x1c2c], R12 ;  /* 0x001c2c0c01007387 */ /* 0x000fe20000100800 */
[----:B------:R-:W-:-:S03]  /*2860*/  IMAD.HI.U32 R2, R21, R36, RZ ;  /* 0x0000002415027227 */ /* 0x000fc600078e00ff */
[----:B------:R-:W-:Y:S01]  /*2870*/  STL [R1+0x1c30], R11 ;  /* 0x001c300b01007387 */ /* 0x000fe20000100800 */
[----:B-1----:R-:W-:Y:S01]  /*2880*/  VIADD R5, R38, 0x4c ;  /* 0x0000004c26057836 */ /* 0x002fe20000000000 */
[----:B--2---:R-:W-:Y:S01]  /*2890*/  IABS R3, R10 ;  /* 0x0000000a00037213 */ /* 0x004fe20000000000 */
[----:B------:R-:W-:Y:S01]  /*28a0*/  IMAD R54, R22, R0, R54 ;  /* 0x0000000016367224 */ /* 0x000fe200078e0236 */
[----:B------:R-:W-:Y:S01]  /*28b0*/  IABS R0, R9 ;  /* 0x0000000900007213 */ /* 0x000fe20000000000 */
[----:B------:R-:W-:Y:S01]  /*28c0*/  IMAD.MOV R2, RZ, RZ, -R2 ;  /* 0x000000ffff027224 */ /* 0x000fe200078e0a02 */
[----:B------:R0:W-:Y:S01]  /*28d0*/  STL [R1+0x1c34], R5 ;  /* 0x001c340501007387 */ /* 0x0001e20000100800 */
[----:B------:R-:W-:-:S03]  /*28e0*/  IMAD.HI.U32 R4, R21, R3, RZ ;  /* 0x0000000315047227 */ /* 0x000fc600078e00ff */
[----:B------:R1:W-:Y:S01]  /*28f0*/  STL [R1+0x1c38], R10 ;  /* 0x001c380a01007387 */ /* 0x0003e20000100800 */
[----:B------:R-:W-:Y:S02]  /*2900*/  IMAD R36, R22, R2, R36 ;  /* 0x0000000216247224 */ /* 0x000fe400078e0224 */
[C---:B------:R-:W-:Y:S01]  /*2910*/  IMAD.HI.U32 R2, R21.reuse, R0, RZ ;  /* 0x0000000015027227 */ /* 0x040fe200078e00ff */
[----:B------:R2:W-:Y:S01]  /*2920*/  STL [R1+0x1c40], R9 ;  /* 0x001c400901007387 */ /* 0x0005e20000100800 */
[----:B0-----:R-:W-:Y:S02]  /*2930*/  IABS R5, R5 ;  /* 0x0000000500057213 */ /* 0x001fe40000000000 */
[----:B------:R-:W-:Y:S02]  /*2940*/  IMAD.MOV R4, RZ, RZ, -R4 ;  /* 0x000000ffff047224 */ /* 0x000fe400078e0a04 */
[----:B------:R-:W-:Y:S02]  /*2950*/  IMAD.MOV R2, RZ, RZ, -R2 ;  /* 0x000000ffff027224 */ /* 0x000fe400078e0a02 */
[----:B-1----:R-:W-:-:S04]  /*2960*/  IMAD.HI.U32 R10, R21, R89, RZ ;  /* 0x00000059150a7227 */ /* 0x002fc800078e00ff */
[----:B--2---:R-:W-:-:S04]  /*2970*/  IMAD.HI.U32 R9, R21, R5, RZ ;  /* 0x0000000515097227 */ /* 0x004fc800078e00ff */
[----:B------:R-:W-:Y:S02]  /*2980*/  IMAD.MOV R9, RZ, RZ, -R9 ;  /* 0x000000ffff097224 */ /* 0x000fe400078e0a09 */
[C---:B------:R-:W-:Y:S02]  /*2990*/  IMAD R3, R22.reuse, R4, R3 ;  /* 0x0000000416037224 */ /* 0x040fe400078e0203 */
[C---:B------:R-:W-:Y:S02]  /*29a0*/  IMAD R5, R22.reuse, R9, R5 ;  /* 0x0000000916057224 */ /* 0x040fe400078e0205 */
[----:B------:R-:W-:Y:S02]  /*29b0*/  IMAD.MOV R10, RZ, RZ, -R10 ;  /* 0x000000ffff0a7224 */ /* 0x000fe400078e0a0a */
[C---:B------:R-:W-:Y:S01]  /*29c0*/  IMAD R0, R22.reuse, R2, R0 ;  /* 0x0000000216007224 */ /* 0x040fe200078e0200 */
[----:B------:R0:W-:Y:S01]  /*29d0*/  STL [R1+0x44], R5 ;  /* 0x0000440501007387 */ /* 0x0001e20000100800 */
[----:B------:R-:W-:-:S02]  /*29e0*/  IMAD R89, R22, R10, R89 ;  /* 0x0000000a16597224 */ /* 0x000fc400078e0259 */
[C---:B------:R-:W-:Y:S01]  /*29f0*/  VIADD R10, R38.reuse, 0x50 ;  /* 0x00000050260a7836 */ /* 0x040fe20000000000 */
[----:B------:R1:W-:Y:S01]  /*2a00*/  STL [R1+0x140], R3 ;  /* 0x0001400301007387 */ /* 0x0003e20000100800 */
[C---:B------:R-:W-:Y:S02]  /*2a10*/  VIADD R9, R38.reuse, 0x51 ;  /* 0x0000005126097836 */ /* 0x040fe40000000000 */
[----:B------:R-:W-:Y:S01]  /*2a20*/  IMAD.HI.U32 R11, R21, R72, RZ ;  /* 0x00000048150b7227 */ /* 0x000fe200078e00ff */
[----:B------:R-:W-:Y:S01]  /*2a30*/  STL [R1+0x13c], R0 ;  /* 0x00013c0001007387 */ /* 0x000fe20000100800 */
[----:B------:R-:W-:Y:S02]  /*2a40*/  IABS R35, R10 ;  /* 0x0000000a00237213 */ /* 0x000fe40000000000 */
[C---:B0-----:R-:W-:Y:S01]  /*2a50*/  VIADD R5, R38.reuse, 0x4f ;  /* 0x0000004f26057836 */ /* 0x041fe20000000000 */
[----:B------:R-:W-:Y:S01]  /*2a60*/  IABS R55, R9 ;  /* 0x0000000900377213 */ /* 0x000fe20000000000 */
[----:B------:R-:W-:-:S02]  /*2a70*/  VIADD R4, R38, 0x52 ;  /* 0x0000005226047836 */ /* 0x000fc40000000000 */
[----:B------:R-:W-:Y:S01]  /*2a80*/  IMAD.MOV R11, RZ, RZ, -R11 ;  /* 0x000000ffff0b7224 */ /* 0x000fe200078e0a0b */
[----:B------:R0:W-:Y:S01]  /*2a90*/  STL [R1+0x1c3c], R5 ;  /* 0x001c3c0501007387 */ /* 0x0001e20000100800 */
[----:B-1----:R-:W-:Y:S01]  /*2aa0*/  VIADD R3, R38, 0x53 ;  /* 0x0000005326037836 */ /* 0x002fe20000000000 */
[----:B------:R-:W-:Y:S01]  /*2ab0*/  IABS R74, R4 ;  /* 0x00000004004a7213 */ /* 0x000fe20000000000 */
[----:B------:R-:W-:Y:S01]  /*2ac0*/  IMAD R72, R22, R11, R72 ;  /* 0x0000000b16487224 */ /* 0x000fe200078e0248 */
[----:B------:R1:W-:Y:S01]  /*2ad0*/  STL [R1+0x1c44], R10 ;  /* 0x001c440a01007387 */ /* 0x0003e20000100800 */
[----:B------:R-:W-:Y:S01]  /*2ae0*/  VIADD R11, R38, 0x54 ;  /* 0x00000054260b7836 */ /* 0x000fe20000000000 */
[----:B------:R-:W-:Y:S01]  /*2af0*/  IABS R88, R3 ;  /* 0x0000000300587213 */ /* 0x000fe20000000000 */
[----:B------:R-:W-:Y:S01]  /*2b00*/  IMAD.HI.U32 R2, R21, R74, RZ ;  /* 0x0000004a15027227 */ /* 0x000fe200078e00ff */
[----:B------:R2:W-:Y:S01]  /*2b10*/  STL [R1+0x1c48], R9 ;  /* 0x001c480901007387 */ /* 0x0005e20000100800 */
[----:B0-----:R-:W-:-:S02]  /*2b20*/  IABS R5, R5 ;  /* 0x0000000500057213 */ /* 0x001fc40000000000 */
[----:B------:R-:W-:Y:S01]  /*2b30*/  IMAD.MOV R2, RZ, RZ, -R2 ;  /* 0x000000ffff027224 */ /* 0x000fe200078e0a02 */
[----:B------:R0:W-:Y:S01]  /*2b40*/  STL [R1+0x1c4c], R4 ;  /* 0x001c4c0401007387 */ /* 0x0001e20000100800 */
[C---:B------:R-:W-:Y:S02]  /*2b50*/  VIADD R12, R38.reuse, 0x57 ;  /* 0x00000057260c7836 */ /* 0x040fe40000000000 */
[----:B-1----:R-:W-:Y:S01]  /*2b60*/  VIADD R10, R38, 0x58 ;  /* 0x00000058260a7836 */ /* 0x002fe20000000000 */
[----:B------:R1:W-:Y:S01]  /*2b70*/  STL [R1+0x1c50], R3 ;  /* 0x001c500301007387 */ /* 0x0003e20000100800 */
[----:B------:R-:W-:Y:S01]  /*2b80*/  IMAD R74, R22, R2, R74 ;  /* 0x00000002164a7224 */ /* 0x000fe200078e024a */
[----:B------:R-:W-:Y:S01]  /*2b90*/  IABS R2, R12 ;  /* 0x0000000c00027213 */ /* 0x000fe20000000000 */
[----:B--2---:R-:W-:Y:S01]  /*2ba0*/  IMAD.HI.U32 R9, R21, R5, RZ ;  /* 0x0000000515097227 */ /* 0x004fe200078e00ff */
[----:B------:R-:W-:-:S03]  /*2bb0*/  IABS R42, R10 ;  /* 0x0000000a002a7213 */ /* 0x000fc60000000000 */
[----:B------:R-:W-:Y:S02]  /*2bc0*/  IMAD.MOV R9, RZ, RZ, -R9 ;  /* 0x000000ffff097224 */ /* 0x000fe400078e0a09 */
[----:B0-----:R-:W-:-:S04]  /*2bd0*/  IMAD.HI.U32 R4, R21, R35, RZ ;  /* 0x0000002315047227 */ /* 0x001fc800078e00ff */
[C---:B------:R-:W-:Y:S01]  /*2be0*/  IMAD R5, R22.reuse, R9, R5 ;  /* 0x0000000916057224 */ /* 0x040fe200078e0205 */
[----:B------:R-:W-:Y:S01]  /*2bf0*/  IABS R9, R15 ;  /* 0x0000000f00097213 */ /* 0x000fe20000000000 */
[----:B------:R-:W-:Y:S02]  /*2c00*/  IMAD.MOV R4, RZ, RZ, -R4 ;  /* 0x000000ffff047224 */ /* 0x000fe400078e0a04 */
[C---:B-1----:R-:W-:Y:S01]  /*2c10*/  IMAD.HI.U32 R3, R21.reuse, R55, RZ ;  /* 0x0000003715037227 */ /* 0x042fe200078e00ff */
[----:B------:R0:W-:Y:S03]  /*2c20*/  STL [R1+0x20c], R5 ;  /* 0x00020c0501007387 */ /* 0x0001e60000100800 */
[----:B------:R-:W-:Y:S01]  /*2c30*/  IMAD R35, R22, R4, R35 ;  /* 0x0000000416237224 */ /* 0x000fe200078e0223 */
[----:B------:R1:W-:Y:S01]  /*2c40*/  STL [R1+0x1c54], R11 ;  /* 0x001c540b01007387 */ /* 0x0003e20000100800 */
[----:B------:R-:W-:Y:S01]  /*2c50*/  IABS R4, R14 ;  /* 0x0000000e00047213 */ /* 0x000fe20000000000 */
[----:B------:R-:W-:-:S02]  /*2c60*/  IMAD.HI.U32 R0, R21, R88, RZ ;  /* 0x0000005815007227 */ /* 0x000fc400078e00ff */
[----:B------:R2:W-:Y:S02]  /*2c70*/  STL [R1+0x1c58], R15 ;  /* 0x001c580f01007387 */ /* 0x0005e40000100800 */
[----:B------:R-:W-:Y:S02]  /*2c80*/  IMAD.MOV R3, RZ, RZ, -R3 ;  /* 0x000000ffff037224 */ /* 0x000fe400078e0a03 */
[----:B------:R-:W-:Y:S01]  /*2c90*/  STL [R1+0x1c6c], R14 ;  /* 0x001c6c0e01007387 */ /* 0x000fe20000100800 */
[C---:B0-----:R-:W-:Y:S01]  /*2ca0*/  IMAD.HI.U32 R5, R21.reuse, R4, RZ ;  /* 0x0000000415057227 */ /* 0x041fe200078e00ff */
[----:B-1----:R-:W-:Y:S02]  /*2cb0*/  IABS R11, R11 ;  /* 0x0000000b000b7213 */ /* 0x002fe40000000000 */
[----:B------:R0:W-:Y:S01]  /*2cc0*/  STL [R1+0x1c7c], R12 ;  /* 0x001c7c0c01007387 */ /* 0x0001e20000100800 */
[----:B------:R-:W-:Y:S01]  /*2cd0*/  IMAD.MOV R0, RZ, RZ, -R0 ;  /* 0x000000ffff007224 */ /* 0x000fe200078e0a00 */
[----:B--2---:R-:W1:Y:S01]  /*2ce0*/  LDC R15, c[0x0][0x3a0] ;  /* 0x0000e800ff0f7b82 */ /* 0x004e620000000800 */
[----:B------:R-:W-:Y:S01]  /*2cf0*/  IMAD R55, R22, R3, R55 ;  /* 0x0000000316377224 */ /* 0x000fe200078e0237 */
[----:B------:R2:W-:Y:S01]  /*2d00*/  STL [R1+0x1c90], R10 ;  /* 0x001c900a01007387 */ /* 0x0005e20000100800 */
[----:B------:R-:W-:-:S04]  /*2d10*/  IMAD.HI.U32 R3, R21, R2, RZ ;  /* 0x0000000215037227 */ /* 0x000fc800078e00ff */
[----:B------:R-:W-:Y:S02]  /*2d20*/  IMAD.MOV R5, RZ, RZ, -R5 ;  /* 0x000000ffff057224 */ /* 0x000fe400078e0a05 */
[----:B0-----:R-:W-:-:S04]  /*2d30*/  IMAD.HI.U32 R12, R21, R11, RZ ;  /* 0x0000000b150c7227 */ /* 0x001fc800078e00ff */
[----:B--2---:R-:W-:-:S04]  /*2d40*/  IMAD.HI.U32 R10, R21, R9, RZ ;  /* 0x00000009150a7227 */ /* 0x004fc800078e00ff */
[----:B------:R-:W-:Y:S02]  /*2d50*/  IMAD.MOV R12, RZ, RZ, -R12 ;  /* 0x000000ffff0c7224 */ /* 0x000fe400078e0a0c */
[----:B------:R-:W-:Y:S02]  /*2d60*/  IMAD.MOV R10, RZ, RZ, -R10 ;  /* 0x000000ffff0a7224 */ /* 0x000fe400078e0a0a */
[C---:B------:R-:W-:Y:S02]  /*2d70*/  IMAD R88, R22.reuse, R0, R88 ;  /* 0x0000000016587224 */ /* 0x040fe400078e0258 */
[----:B------:R-:W-:Y:S02]  /*2d80*/  IMAD R11, R22, R12, R11 ;  /* 0x0000000c160b7224 */ /* 0x000fe400078e020b */
[----:B------:R-:W-:-:S03]  /*2d90*/  IMAD.HI.U32 R0, R21, R42, RZ ;  /* 0x0000002a15007227 */ /* 0x000fc600078e00ff */
[----:B------:R-:W-:Y:S01]  /*2da0*/  STL [R1+0x48], R11 ;  /* 0x0000480b01007387 */ /* 0x000fe20000100800 */
[----:B------:R-:W-:Y:S02]  /*2db0*/  IMAD.MOV R3, RZ, RZ, -R3 ;  /* 0x000000ffff037224 */ /* 0x000fe400078e0a03 */
[C---:B------:R-:W-:Y:S02]  /*2dc0*/  IMAD R9, R22.reuse, R10, R9 ;  /* 0x0000000a16097224 */ /* 0x040fe400078e0209 */
[C---:B------:R-:W-:Y:S02]  /*2dd0*/  IMAD R4, R22.reuse, R5, R4 ;  /* 0x0000000516047224 */ /* 0x040fe400078e0204 */
[----:B------:R-:W-:Y:S01]  /*2de0*/  IMAD.MOV R0, RZ, RZ, -R0 ;  /* 0x000000ffff007224 */ /* 0x000fe200078e0a00 */
[----:B------:R0:W-:Y:S01]  /*2df0*/  STL [R1+0x1e0], R9 ;  /* 0x0001e00901007387 */ /* 0x0001e20000100800 */
[----:B------:R-:W-:Y:S02]  /*2e00*/  IMAD R2, R22, R3, R2 ;  /* 0x0000000316027224 */ /* 0x000fe400078e0202 */
[C---:B------:R-:W-:Y:S01]  /*2e10*/  VIADD R10, R38.reuse, 0x59 ;  /* 0x00000059260a7836 */ /* 0x040fe20000000000 */
[----:B------:R2:W-:Y:S01]  /*2e20*/  STL [R1+0x1dc], R4 ;  /* 0x0001dc0401007387 */ /* 0x0005e20000100800 */
[----:B------:R-:W-:-:S02]  /*2e30*/  VIADD R5, R38, 0x5b ;  /* 0x0000005b26057836 */ /* 0x000fc40000000000 */
[----:B------:R-:W-:Y:S01]  /*2e40*/  IMAD R42, R22, R0, R42 ;  /* 0x00000000162a7224 */ /* 0x000fe200078e022a */
[----:B------:R5:W-:Y:S01]  /*2e50*/  STL [R1+0x1d0], R2 ;  /* 0x0001d00201007387 */ /* 0x000be20000100800 */
[C---:B------:R-:W-:Y:S01]  /*2e60*/  VIADD R0, R38.reuse, 0x5d ;  /* 0x0000005d26007836 */ /* 0x040fe20000000000 */
[----:B------:R-:W-:Y:S01]  /*2e70*/  IABS R58, R10 ;  /* 0x0000000a003a7213 */ /* 0x000fe20000000000 */
[C---:B0-----:R-:W-:Y:S01]  /*2e80*/  VIADD R9, R38.reuse, 0x5a ;  /* 0x0000005a26097836 */ /* 0x041fe20000000000 */
[----:B------:R0:W-:Y:S01]  /*2e90*/  STL [R1+0x1c88], R10 ;  /* 0x001c880a01007387 */ /* 0x0001e20000100800 */
[----:B------:R-:W-:Y:S01]  /*2ea0*/  IABS R3, R5 ;  /* 0x0000000500037213 */ /* 0x000fe20000000000 */
[----:B--2---:R-:W-:Y:S02]  /*2eb0*/  VIADD R4, R38, 0x5c ;  /* 0x0000005c26047836 */ /* 0x004fe40000000000 */
[----:B------:R2:W-:Y:S01]  /*2ec0*/  STL [R1+0x1c94], R9 ;  /* 0x001c940901007387 */ /* 0x0005e20000100800 */
[----:B------:R-:W-:Y:S01]  /*2ed0*/  IABS R73, R9 ;  /* 0x0000000900497213 */ /* 0x000fe20000000000 */
[C---:B------:R-:W-:Y:S01]  /*2ee0*/  IMAD.HI.U32 R11, R21.reuse, R58, RZ ;  /* 0x0000003a150b7227 */ /* 0x040fe200078e00ff */
[----:B-----5:R-:W-:Y:S01]  /*2ef0*/  IABS R2, R4 ;  /* 0x0000000400027213 */ /* 0x020fe20000000000 */
[----:B------:R-:W-:Y:S02]  /*2f00*/  STL [R1+0x1c98], R5 ;  /* 0x001c980501007387 */ /* 0x000fe40000100800 */
[----:B0-----:R-:W-:-:S02]  /*2f10*/  IMAD.HI.U32 R10, R21, R73, RZ ;  /* 0x00000049150a7227 */ /* 0x001fc400078e00ff */
[----:B------:R0:W-:Y:S02]  /*2f20*/  STL [R1+0x1c9c], R4 ;  /* 0x001c9c0401007387 */ /* 0x0001e40000100800 */
[C---:B--2---:R-:W-:Y:S02]  /*2f30*/  IMAD.HI.U32 R9, R21.reuse, R3, RZ ;  /* 0x0000000315097227 */ /* 0x044fe400078e00ff */
[----:B------:R2:W-:Y:S02]  /*2f40*/  STL [R1+0x1ca0], R0 ;  /* 0x001ca00001007387 */ /* 0x0005e40000100800 */
[----:B------:R-:W-:Y:S02]  /*2f50*/  IMAD.MOV R11, RZ, RZ, -R11 ;  /* 0x000000ffff0b7224 */ /* 0x000fe400078e0a0b */
[----:B------:R-:W-:Y:S02]  /*2f60*/  IMAD.MOV R9, RZ, RZ, -R9 ;  /* 0x000000ffff097224 */ /* 0x000fe400078e0a09 */
[----:B0-----:R-:W-:Y:S01]  /*2f70*/  IMAD.HI.U32 R4, R21, R2, RZ ;  /* 0x0000000215047227 */ /* 0x001fe200078e00ff */
[----:B--2---:R-:W-:-:S03]  /*2f80*/  IABS R0, R0 ;  /* 0x0000000000007213 */ /* 0x004fc60000000000 */
[----:B------:R-:W-:Y:S02]  /*2f90*/  IMAD.MOV R4, RZ, RZ, -R4 ;  /* 0x000000ffff047224 */ /* 0x000fe400078e0a04 */
[----:B------:R-:W-:Y:S02]  /*2fa0*/  IMAD.MOV R10, RZ, RZ, -R10 ;  /* 0x000000ffff0a7224 */ /* 0x000fe400078e0a0a */
[----:B------:R-:W-:-:S04]  /*2fb0*/  IMAD.HI.U32 R5, R21, R0, RZ ;  /* 0x0000000015057227 */ /* 0x000fc800078e00ff */
[----:B------:R-:W-:Y:S02]  /*2fc0*/  IMAD.MOV R5, RZ, RZ, -R5 ;  /* 0x000000ffff057224 */ /* 0x000fe400078e0a05 */
[C---:B------:R-:W-:Y:S02]  /*2fd0*/  IMAD R58, R22.reuse, R11, R58 ;  /* 0x0000000b163a7224 */ /* 0x040fe400078e023a */
[----:B------:R-:W-:Y:S02]  /*2fe0*/  IMAD R3, R22, R9, R3 ;  /* 0x0000000916037224 */ /* 0x000fe400078e0203 */
[----:B------:R-:W-:Y:S02]  /*2ff0*/  VIADD R11, R38, 0x5e ;  /* 0x0000005e260b7836 */ /* 0x000fe40000000000 */
[C---:B------:R-:W-:Y:S01]  /*3000*/  IMAD R2, R22.reuse, R4, R2 ;  /* 0x0000000416027224 */ /* 0x040fe200078e0202 */
[----:B------:R0:W-:Y:S01]  /*3010*/  STL [R1], R3 ;  /* 0x0000000301007387 */ /* 0x0001e20000100800 */
[----:B------:R-:W-:-:S02]  /*3020*/  IMAD R73, R22, R10, R73 ;  /* 0x0000000a16497224 */ /* 0x000fc400078e0249 */
[----:B------:R-:W-:Y:S01]  /*3030*/  IMAD R0, R22, R5, R0 ;  /* 0x0000000516007224 */ /* 0x000fe200078e0200 */
[----:B------:R2:W-:Y:S01]  /*3040*/  STL [R1+0x1ca4], R11 ;  /* 0x001ca40b01007387 */ /* 0x0005e20000100800 */
[C---:B------:R-:W-:Y:S02]  /*3050*/  VIADD R10, R38.reuse, 0x5f ;  /* 0x0000005f260a7836 */ /* 0x040fe40000000000 */
[C---:B------:R-:W-:Y:S01]  /*3060*/  VIADD R5, R38.reuse, 0x60 ;  /* 0x0000006026057836 */ /* 0x040fe20000000000 */
[----:B------:R5:W-:Y:S01]  /*3070*/  STL [R1+0x4c], R2 ;  /* 0x00004c0201007387 */ /* 0x000be20000100800 */
[C---:B------:R-:W-:Y:S01]  /*3080*/  VIADD R12, R38.reuse, 0x6a ;  /* 0x0000006a260c7836 */ /* 0x040fe20000000000 */
[----:B0-----:R-:W-:Y:S02]  /*3090*/  IABS R3, R11 ;  /* 0x0000000b00037213 */ /* 0x001fe40000000000 */
[----:B------:R0:W-:Y:S01]  /*30a0*/  STL [R1+0x1b0], R0 ;  /* 0x0001b00001007387 */ /* 0x0001e20000100800 */
[----:B------:R-:W-:Y:S01]  /*30b0*/  IABS R41, R5 ;  /* 0x0000000500297213 */ /* 0x000fe20000000000 */
[C---:B--2---:R-:W-:Y:S01]  /*30c0*/  VIADD R11, R38.reuse, 0x68 ;  /* 0x00000068260b7836 */ /* 0x044fe20000000000 */
[----:B------:R-:W-:Y:S01]  /*30d0*/  IABS R4, R10 ;  /* 0x0000000a00047213 */ /* 0x000fe20000000000 */
[----:B------:R2:W-:Y:S01]  /*30e0*/  STL [R1+0x1ca8], R10 ;  /* 0x001ca80a01007387 */ /* 0x0005e20000100800 */
[----:B------:R-:W-:Y:S01]  /*30f0*/  IABS R76, R12 ;  /* 0x0000000c004c7213 */ /* 0x000fe20000000000 */
[----:B-----5:R-:W-:Y:S01]  /*3100*/  VIADD R2, R38, 0x61 ;  /* 0x0000006126027836 */ /* 0x020fe20000000000 */
[----:B------:R-:W-:Y:S01]  /*3110*/  IABS R39, R11 ;  /* 0x0000000b00277213 */ /* 0x000fe20000000000 */
[----:B------:R5:W-:Y:S01]  /*3120*/  STL [R1+0x1cac], R5 ;  /* 0x001cac0501007387 */ /* 0x000be20000100800 */
[----:B------:R-:W-:-:S02]  /*3130*/  IMAD.HI.U32 R9, R21, R4, RZ ;  /* 0x0000000415097227 */ /* 0x000fc400078e00ff */
[----:B------:R-:W-:Y:S01]  /*3140*/  IABS R57, R2 ;  /* 0x0000000200397213 */ /* 0x000fe20000000000 */
[----:B------:R-:W-:Y:S01]  /*3150*/  STL [R1+0x1cb0], R2 ;  /* 0x001cb00201007387 */ /* 0x000fe20000100800 */
[C---:B0-----:R-:W-:Y:S02]  /*3160*/  VIADD R0, R38.reuse, 0x62 ;  /* 0x0000006226007836 */ /* 0x041fe40000000000 */
[----:B------:R-:W-:Y:S02]  /*3170*/  IMAD.MOV R9, RZ, RZ, -R9 ;  /* 0x000000ffff097224 */ /* 0x000fe400078e0a09 */
[----:B--2---:R-:W-:Y:S01]  /*3180*/  VIADD R10, R38, 0x63 ;  /* 0x00000063260a7836 */ /* 0x004fe20000000000 */
[----:B------:R0:W-:Y:S01]  /*3190*/  STL [R1+0x1cbc], R0 ;  /* 0x001cbc0001007387 */ /* 0x0001e20000100800 */
[----:B-----5:R-:W-:Y:S01]  /*31a0*/  IMAD.HI.U32 R5, R21, R3, RZ ;  /* 0x0000000315057227 */ /* 0x020fe200078e00ff */
[----:B------:R-:W-:Y:S02]  /*31b0*/  IABS R75, R0 ;  /* 0x00000000004b7213 */ /* 0x000fe40000000000 */
[----:B------:R-:W-:Y:S01]  /*31c0*/  IABS R93, R10 ;  /* 0x0000000a005d7213 */ /* 0x000fe20000000000 */
[----:B------:R-:W-:-:S02]  /*31d0*/  IMAD.MOV R5, RZ, RZ, -R5 ;  /* 0x000000ffff057224 */ /* 0x000fc400078e0a05 */
[C---:B------:R-:W-:Y:S02]  /*31e0*/  IMAD R4, R22.reuse, R9, R4 ;  /* 0x0000000916047224 */ /* 0x040fe400078e0204 */
[----:B------:R-:W-:Y:S02]  /*31f0*/  IMAD R5, R22, R5, R3 ;  /* 0x0000000516057224 */ /* 0x000fe400078e0203 */
[----:B0-----:R-:W-:-:S03]  /*3200*/  IMAD.HI.U32 R0, R21, R41, RZ ;  /* 0x0000002915007227 */ /* 0x001fc600078e00ff */
[----:B------:R0:W-:Y:S01]  /*3210*/  STL [R1+0x1a0], R5 ;  /* 0x0001a00501007387 */ /* 0x0001e20000100800 */
[----:B------:R-:W-:Y:S02]  /*3220*/  IMAD.MOV R0, RZ, RZ, -R0 ;  /* 0x000000ffff007224 */ /* 0x000fe400078e0a00 */
[----:B------:R-:W-:Y:S01]  /*3230*/  IMAD.HI.U32 R3, R21, R75, RZ ;  /* 0x0000004b15037227 */ /* 0x000fe200078e00ff */
[----:B------:R2:W-:Y:S03]  /*3240*/  STL [R1+0x184], R4 ;  /* 0x0001840401007387 */ /* 0x0005e60000100800 */
[----:B------:R-:W-:Y:S01]  /*3250*/  IMAD R41, R22, R0, R41 ;  /* 0x0000000016297224 */ /* 0x000fe200078e0229 */
[----:B------:R-:W-:Y:S01]  /*3260*/  STL [R1+0x1cb4], R10 ;  /* 0x001cb40a01007387 */ /* 0x000fe20000100800 */
[----:B------:R-:W-:Y:S02]  /*3270*/  IMAD.MOV R3, RZ, RZ, -R3 ;  /* 0x000000ffff037224 */ /* 0x000fe400078e0a03 */
[----:B0-----:R-:W-:-:S02]  /*3280*/  VIADD R5, R38, 0x64 ;  /* 0x0000006426057836 */ /* 0x001fc40000000000 */
[----:B------:R-:W-:-:S03]  /*3290*/  IMAD.HI.U32 R2, R21, R57, RZ ;  /* 0x0000003915027227 */ /* 0x000fc600078e00ff */
[----:B------:R-:W-:Y:S01]  /*32a0*/  IABS R0, R5 ;  /* 0x0000000500007213 */ /* 0x000fe20000000000 */
[----:B------:R0:W-:Y:S01]  /*32b0*/  STL [R1+0x1cc8], R5 ;  /* 0x001cc80501007387 */ /* 0x0001e20000100800 */
[----:B------:R-:W-:Y:S02]  /*32c0*/  IMAD R75, R22, R3, R75 ;  /* 0x00000003164b7224 */ /* 0x000fe400078e024b */
[----:B------:R-:W-:Y:S02]  /*32d0*/  IMAD.MOV R2, RZ, RZ, -R2 ;  /* 0x000000ffff027224 */ /* 0x000fe400078e0a02 */
[----:B------:R-:W-:-:S04]  /*32e0*/  IMAD.HI.U32 R3, R21, R0, RZ ;  /* 0x0000000015037227 */ /* 0x000fc800078e00ff */
[C---:B--2---:R-:W-:Y:S02]  /*32f0*/  VIADD R4, R38.reuse, 0x66 ;  /* 0x0000006626047836 */ /* 0x044fe40000000000 */
[----:B0-----:R-:W-:Y:S02]  /*3300*/  VIADD R5, R38, 0x65 ;  /* 0x0000006526057836 */ /* 0x001fe40000000000 */
[----:B------:R-:W-:Y:S02]  /*3310*/  IMAD.MOV R3, RZ, RZ, -R3 ;  /* 0x000000ffff037224 */ /* 0x000fe400078e0a03 */
[----:B------:R-:W-:Y:S01]  /*3320*/  IMAD R57, R22, R2, R57 ;  /* 0x0000000216397224 */ /* 0x000fe200078e0239 */
[----:B------:R0:W-:Y:S01]  /*3330*/  STL [R1+0x1cc0], R5 ;  /* 0x001cc00501007387 */ /* 0x0001e20000100800 */
[----:B------:R-:W-:Y:S01]  /*3340*/  IABS R9, R5 ;  /* 0x0000000500097213 */ /* 0x000fe20000000000 */
[----:B------:R-:W-:Y:S02]  /*3350*/  VIADD R2, R38, 0x67 ;  /* 0x0000006726027836 */ /* 0x000fe40000000000 */
[----:B------:R-:W-:Y:S01]  /*3360*/  IMAD R0, R22, R3, R0 ;  /* 0x0000000316007224 */ /* 0x000fe200078e0200 */
[----:B------:R2:W-:Y:S01]  /*3370*/  STL [R1+0x1cd0], R4 ;  /* 0x001cd00401007387 */ /* 0x0005e20000100800 */
[----:B------:R-:W-:-:S03]  /*3380*/  IMAD.HI.U32 R10, R21, R9, RZ ;  /* 0x00000009150a7227 */ /* 0x000fc600078e00ff */
[----:B------:R5:W-:Y:S01]  /*3390*/  STL [R1+0x1cd4], R2 ;  /* 0x001cd40201007387 */ /* 0x000be20000100800 */
[----:B0-----:R-:W-:-:S03]  /*33a0*/  IMAD.HI.U32 R5, R21, R93, RZ ;  /* 0x0000005d15057227 */ /* 0x001fc600078e00ff */
[----:B------:R0:W-:Y:S01]  /*33b0*/  STL [R1+0x54], R0 ;  /* 0x0000540001007387 */ /* 0x0001e20000100800 */
[----:B------:R-:W-:Y:S01]  /*33c0*/  IMAD.MOV R5, RZ, RZ, -R5 ;  /* 0x000000ffff057224 */ /* 0x000fe200078e0a05 */
[----:B--2---:R-:W-:Y:S01]  /*33d0*/  IABS R4, R4 ;  /* 0x0000000400047213 */ /* 0x004fe20000000000 */
[----:B------:R-:W-:Y:S01]  /*33e0*/  IMAD.MOV R10, RZ, RZ, -R10 ;  /* 0x000000ffff0a7224 */ /* 0x000fe200078e0a0a */
[----:B------:R2:W-:Y:S01]  /*33f0*/  STL [R1+0x1cd8], R11 ;  /* 0x001cd80b01007387 */ /* 0x0005e20000100800 */
[----:B------:R-:W-:Y:S01]  /*3400*/  IMAD R93, R22, R5, R93 ;  /* 0x00000005165d7224 */ /* 0x000fe200078e025d */
[----:B-----5:R-:W-:Y:S01]  /*3410*/  IABS R2, R2 ;  /* 0x0000000200027213 */ /* 0x020fe20000000000 */
[----:B------:R-:W-:Y:S01]  /*3420*/  IMAD.HI.U32 R5, R21, R4, RZ ;  /* 0x0000000415057227 */ /* 0x000fe200078e00ff */
[----:B0-----:R-:W-:-:S03]  /*3430*/  LOP3.LUT R0, R13, 0x7f, RZ, 0xc0, !PT ;  /* 0x0000007f0d007812 */ /* 0x001fc600078ec0ff */
[----:B------:R-:W-:-:S04]  /*3440*/  IMAD.HI.U32 R3, R21, R2, RZ ;  /* 0x0000000215037227 */ /* 0x000fc800078e00ff */
[----:B------:R-:W-:Y:S02]  /*3450*/  IMAD.MOV R5, RZ, RZ, -R5 ;  /* 0x000000ffff057224 */ /* 0x000fe400078e0a05 */
[----:B------:R-:W-:Y:S02]  /*3460*/  IMAD R19, R8, 0x200, R0 ;  /* 0x0000020008137824 */ /* 0x000fe400078e0200 */
[----:B------:R-:W-:Y:S02]  /*3470*/  IMAD.MOV R3, RZ, RZ, -R3 ;  /* 0x000000ffff037224 */ /* 0x000fe400078e0a03 */
[C---:B------:R-:W-:Y:S02]  /*3480*/  IMAD R9, R22.reuse, R10, R9 ;  /* 0x0000000a16097224 */ /* 0x040fe400078e0209 */
[C---:B------:R-:W-:Y:S01]  /*3490*/  IMAD R4, R22.reuse, R5, R4 ;  /* 0x0000000516047224 */ /* 0x040fe200078e0204 */
[----:B------:R-:W-:Y:S01]  /*34a0*/  IABS R5, R19 ;  /* 0x0000001300057213 */ /* 0x000fe20000000000 */
[----:B------:R-:W-:Y:S01]  /*34b0*/  IMAD R2, R22, R3, R2 ;  /* 0x0000000316027224 */ /* 0x000fe200078e0202 */
[----:B------:R-:W-:Y:S01]  /*34c0*/  STL [R1+0x150], R9 ;  /* 0x0001500901007387 */ /* 0x000fe20000100800 */
[----:B------:R-:W-:-:S02]  /*34d0*/  VIADD R18, R19, 0x80 ;  /* 0x0000008013127836 */ /* 0x000fc40000000000 */
[C---:B------:R-:W-:Y:S01]  /*34e0*/  VIADD R17, R19.reuse, 0x100 ;  /* 0x0000010013117836 */ /* 0x040fe20000000000 */
[----:B------:R0:W-:Y:S01]  /*34f0*/  STL [R1+0x154], R4 ;  /* 0x0001540401007387 */ /* 0x0001e20000100800 */
[----:B------:R-:W-:Y:S02]  /*3500*/  VIADD R16, R19, 0x180 ;  /* 0x0000018013107836 */ /* 0x000fe40000000000 */
[----:B------:R-:W-:Y:S01]  /*3510*/  IMAD.HI.U32 R10, R7, R5, RZ ;  /* 0x00000005070a7227 */ /* 0x000fe200078e00ff */
[----:B------:R-:W-:Y:S01]  /*3520*/  STL [R1+0x700], R19 ;  /* 0x0007001301007387 */ /* 0x000fe20000100800 */
[----:B------:R-:W-:Y:S02]  /*3530*/  IABS R3, R17 ;  /* 0x0000001100037213 */ /* 0x000fe40000000000 */
[----:B------:R-:W-:Y:S01]  /*3540*/  IMAD.MOV R10, RZ, RZ, -R10 ;  /* 0x000000ffff0a7224 */ /* 0x000fe200078e0a0a */
[----:B------:R5:W-:Y:S01]  /*3550*/  STL [R1+0x158], R2 ;  /* 0x0001580201007387 */ /* 0x000be20000100800 */
[----:B--2---:R-:W-:Y:S01]  /*3560*/  IMAD.HI.U32 R11, R21, R39, RZ ;  /* 0x00000027150b7227 */ /* 0x004fe200078e00ff */
[----:B0-----:R-:W-:-:S02]  /*3570*/  IABS R4, R18 ;  /* 0x0000001200047213 */ /* 0x001fc40000000000 */
[----:B------:R-:W-:Y:S01]  /*3580*/  STL [R1+0x70c], R18 ;  /* 0x00070c1201007387 */ /* 0x000fe20000100800 */
[----:B------:R-:W-:-:S03]  /*3590*/  IMAD.HI.U32 R8, R7, R3, RZ ;  /* 0x0000000307087227 */ /* 0x000fc600078e00ff */
[----:B------:R-:W-:Y:S01]  /*35a0*/  STL [R1+0x708], R17 ;  /* 0x0007081101007387 */ /* 0x000fe20000100800 */
[C---:B------:R-:W-:Y:S01]  /*35b0*/  IMAD.HI.U32 R9, R7.reuse, R4, RZ ;  /* 0x0000000407097227 */ /* 0x040fe200078e00ff */
[----:B-----5:R-:W-:Y:S02]  /*35c0*/  IABS R2, R16 ;  /* 0x0000001000027213 */ /* 0x020fe40000000000 */
[----:B------:R-:W-:Y:S01]  /*35d0*/  STL [R1+0x704], R16 ;  /* 0x0007041001007387 */ /* 0x000fe20000100800 */
[----:B------:R-:W-:Y:S02]  /*35e0*/  IMAD R5, R6, R10, R5 ;  /* 0x0000000a06057224 */ /* 0x000fe400078e0205 */
[----:B------:R-:W-:-:S03]  /*35f0*/  IMAD.HI.U32 R7, R7, R2, RZ ;  /* 0x0000000207077227 */ /* 0x000fc600078e00ff */
[C---:B------:R-:W-:Y:S01]  /*3600*/  ISETP.GT.U32.AND P0, PT, R6.reuse, R5, PT ;  /* 0x000000050600720c */ /* 0x040fe20003f04070 */
[----:B------:R-:W-:Y:S02]  /*3610*/  IMAD.MOV R7, RZ, RZ, -R7 ;  /* 0x000000ffff077224 */ /* 0x000fe400078e0a07 */
[----:B------:R-:W-:Y:S02]  /*3620*/  IMAD.MOV R9, RZ, RZ, -R9 ;  /* 0x000000ffff097224 */ /* 0x000fe400078e0a09 */
[----:B------:R-:W-:Y:S02]  /*3630*/  IMAD.MOV R8, RZ, RZ, -R8 ;  /* 0x000000ffff087224 */ /* 0x000fe400078e0a08 */
[----:B------:R-:W-:Y:S02]  /*3640*/  IMAD R2, R6, R7, R2 ;  /* 0x0000000706027224 */ /* 0x000fe400078e0202 */
[----:B------:R-:W-:Y:S02]  /*3650*/  VIADD R13, R38, 0x69 ;  /* 0x00000069260d7836 */ /* 0x000fe40000000000 */
[C---:B------:R-:W-:Y:S01]  /*3660*/  IMAD R4, R6.reuse, R9, R4 ;  /* 0x0000000906047224 */ /* 0x040fe200078e0204 */
[C---:B------:R-:W-:Y:S01]  /*3670*/  ISETP.GT.U32.AND P3, PT, R6.reuse, R2, PT ;  /* 0x000000020600720c */ /* 0x040fe20003f64070 */
[----:B------:R-:W-:Y:S01]  /*3680*/  IMAD R3, R6, R8, R3 ;  /* 0x0000000806037224 */ /* 0x000fe200078e0203 */
[----:B------:R-:W-:Y:S01]  /*3690*/  STL [R1+0x1cb8], R13 ;  /* 0x001cb80d01007387 */ /* 0x000fe20000100800 */
[----:B------:R-:W-:Y:S01]  /*36a0*/  VIADD R9, R38, 0x6b ;  /* 0x0000006b26097836 */ /* 0x000fe20000000000 */
[----:B------:R-:W-:Y:S01]  /*36b0*/  ISETP.GT.U32.AND P1, PT, R6, R4, PT ;  /* 0x000000040600720c */ /* 0x000fe20003f24070 */
[----:B------:R-:W-:Y:S01]  /*36c0*/  IMAD.MOV R11, RZ, RZ, -R11 ;  /* 0x000000ffff0b7224 */ /* 0x000fe200078e0a0b */
[----:B------:R0:W-:Y:S01]  /*36d0*/  STL [R1+0x1cc4], R12 ;  /* 0x001cc40c01007387 */ /* 0x0001e20000100800 */
[----:B------:R-:W-:Y:S01]  /*36e0*/  VIADD R8, R38, 0x6c ;  /* 0x0000006c26087836 */ /* 0x000fe20000000000 */
[----:B------:R-:W-:Y:S01]  /*36f0*/  ISETP.GT.U32.AND P2, PT, R6, R3, PT ;  /* 0x000000030600720c */ /* 0x000fe20003f44070 */
[----:B------:R-:W-:Y:S01]  /*3700*/  VIADD R7, R38, 0x6d ;  /* 0x0000006d26077836 */ /* 0x000fe20000000000 */
[----:B------:R2:W-:Y:S01]  /*3710*/  STL [R1+0x1ccc], R9 ;  /* 0x001ccc0901007387 */ /* 0x0005e20000100800 */
[----:B------:R-:W-:Y:S01]  /*3720*/  IMAD R39, R22, R11, R39 ;  /* 0x0000000b16277224 */ /* 0x000fe200078e0227 */
[----:B------:R-:W-:Y:S01]  /*3730*/  IABS R11, R9 ;  /* 0x00000009000b7213 */ /* 0x000fe20000000000 */
[--C-:B------:R-:W-:Y:S01]  /*3740*/  @!P0 IMAD.IADD R5, R5, 0x1, -R6.reuse ;  /* 0x0000000105058824 */ /* 0x100fe200078e0a06 */
[----:B------:R-:W-:Y:S01]  /*3750*/  STL [R1+0x1cdc], R8 ;  /* 0x001cdc0801007387 */ /* 0x000fe20000100800 */
[----:B------:R-:W-:Y:S01]  /*3760*/  @!P3 IMAD.IADD R2, R2, 0x1, -R6 ;  /* 0x000000010202b824 */ /* 0x000fe200078e0a06 */
[----:B------:R-:W-:Y:S01]  /*3770*/  ISETP.GE.AND P3, PT, R19, RZ, PT ;  /* 0x000000ff1300720c */ /* 0x000fe20003f66270 */
[----:B0-----:R-:W-:Y:S01]  /*3780*/  IMAD.HI.U32 R12, R21, R11, RZ ;  /* 0x0000000b150c7227 */ /* 0x001fe200078e00ff */
[----:B------:R0:W-:Y:S01]  /*3790*/  STL [R1+0x1ce0], R7 ;  /* 0x001ce00701007387 */ /* 0x0001e20000100800 */
[----:B------:R-:W-:-:S02]  /*37a0*/  ISETP.GT.U32.AND P0, PT, R6, R5, PT ;  /* 0x000000050600720c */ /* 0x000fc40003f04070 */
[----:B--2---:R-:W-:Y:S01]  /*37b0*/  IABS R9, R8 ;  /* 0x0000000800097213 */ /* 0x004fe20000000000 */
[----:B------:R-:W-:Y:S01]  /*37c0*/  IMAD.MOV R12, RZ, RZ, -R12 ;  /* 0x000000ffff0c7224 */ /* 0x000fe200078e0a0c */
[----:B------:R-:W-:Y:S01]  /*37d0*/  ISETP.GT.U32.AND P5, PT, R6, R2, PT ;  /* 0x000000020600720c */ /* 0x000fe20003fa4070 */
[----:B------:R-:W-:Y:S01]  /*37e0*/  @!P1 IMAD.IADD R4, R4, 0x1, -R6 ;  /* 0x0000000104049824 */ /* 0x000fe200078e0a06 */
[----:B------:R-:W-:Y:S01]  /*37f0*/  ISETP.GE.AND P1, PT, R18, RZ, PT ;  /* 0x000000ff1200720c */ /* 0x000fe20003f26270 */
[----:B------:R-:W-:Y:S01]  /*3800*/  IMAD.HI.U32 R10, R21, R9, RZ ;  /* 0x00000009150a7227 */ /* 0x000fe200078e00ff */
[----:B------:R-:W2:Y:S01]  /*3810*/  LDC.64 R18, c[0x0][0x3a8] ;  /* 0x0000ea00ff127b82 */ /* 0x000ea20000000a00 */
[----:B0-----:R-:W-:Y:S02]  /*3820*/  IABS R7, R7 ;  /* 0x0000000700077213 */ /* 0x001fe40000000000 */
[----:B------:R-:W-:Y:S01]  /*3830*/  IMAD.MOV R10, RZ, RZ, -R10 ;  /* 0x000000ffff0a7224 */ /* 0x000fe200078e0a0a */
[----:B------:R-:W-:Y:S01]  /*3840*/  IABS R56, R13 ;  /* 0x0000000d00387213 */ /* 0x000fe20000000000 */
[----:B------:R-:W-:Y:S01]  /*3850*/  @!P2 IMAD.IADD R3, R3, 0x1, -R6 ;  /* 0x000000010303a824 */ /* 0x000fe200078e0a06 */
[----:B------:R-:W-:Y:S01]  /*3860*/  ISETP.GT.U32.AND P2, PT, R6, R4, PT ;  /* 0x000000040600720c */ /* 0x000fe20003f44070 */
[----:B------:R-:W-:-:S03]  /*3870*/  IMAD.HI.U32 R8, R21, R7, RZ ;  /* 0x0000000715087227 */ /* 0x000fc600078e00ff */
[----:B------:R-:W-:Y:S01]  /*3880*/  ISETP.GT.U32.AND P4, PT, R6, R3, PT ;  /* 0x000000030600720c */ /* 0x000fe20003f84070 */
[----:B------:R-:W-:Y:S02]  /*3890*/  IMAD.MOV R8, RZ, RZ, -R8 ;  /* 0x000000ffff087224 */ /* 0x000fe400078e0a08 */
[C-C-:B------:R-:W-:Y:S01]  /*38a0*/  IMAD R12, R22.reuse, R12, R11.reuse ;  /* 0x0000000c160c7224 */ /* 0x140fe200078e020b */
[----:B------:R-:W-:Y:S01]  /*38b0*/  PRMT R11, RZ, 0x7610, R11 ;  /* 0x00007610ff0b7816 */ /* 0x000fe2000000000b */
[C---:B------:R-:W-:Y:S02]  /*38c0*/  IMAD R10, R22.reuse, R10, R9 ;  /* 0x0000000a160a7224 */ /* 0x040fe400078e0209 */
[----:B------:R-:W-:Y:S01]  /*38d0*/  IMAD R7, R22, R8, R7 ;  /* 0x0000000816077224 */ /* 0x000fe200078e0207 */
[----:B------:R-:W-:Y:S01]  /*38e0*/  STL [R1+0x4], R12 ;  /* 0x0000040c01007387 */ /* 0x000fe20000100800 */
[--C-:B------:R-:W-:Y:S01]  /*38f0*/  @!P0 IMAD.IADD R5, R5, 0x1, -R6.reuse ;  /* 0x0000000105058824 */ /* 0x100fe200078e0a06 */
[----:B------:R-:W-:Y:S01]  /*3900*/  ISETP.GE.AND P0, PT, R17, RZ, PT ;  /* 0x000000ff1100720c */ /* 0x000fe20003f06270 */
[--C-:B------:R-:W-:Y:S01]  /*3910*/  @!P2 IMAD.IADD R4, R4, 0x1, -R6.reuse ;  /* 0x000000010404a824 */ /* 0x100fe200078e0a06 */
[----:B------:R-:W-:Y:S01]  /*3920*/  STL [R1+0x58], R10 ;  /* 0x0000580a01007387 */ /* 0x000fe20000100800 */
[----:B------:R-:W-:Y:S01]  /*3930*/  @!P3 IMAD.MOV R5, RZ, RZ, -R5 ;  /* 0x000000ffff05b224 */ /* 0x000fe200078e0a05 */
[----:B------:R-:W-:Y:S01]  /*3940*/  ISETP.GE.AND P3, PT, R16, RZ, PT ;  /* 0x000000ff1000720c */ /* 0x000fe20003f66270 */
[--C-:B------:R-:W-:Y:S01]  /*3950*/  @!P4 IMAD.IADD R3, R3, 0x1, -R6.reuse ;  /* 0x000000010303c824 */ /* 0x100fe200078e0a06 */
[----:B------:R0:W-:Y:S01]  /*3960*/  STL [R1+0xec], R7 ;  /* 0x0000ec0701007387 */ /* 0x0001e20000100800 */
[----:B------:R-:W-:-:S02]  /*3970*/  @!P5 IMAD.IADD R2, R2, 0x1, -R6 ;  /* 0x000000010202d824 */ /* 0x000fc400078e0a06 */
[C---:B-1----:R-:W-:Y:S01]  /*3980*/  VIADD R9, R15.reuse, 0xffffffff ;  /* 0xffffffff0f097836 */ /* 0x042fe20000000000 */
[----:B------:R1:W-:Y:S01]  /*3990*/  STL.S16 [R1+0x3e0], R11 ;  /* 0x0003e00b01007387 */ /* 0x0003e20000100600 */
[----:B------:R-:W-:Y:S02]  /*39a0*/  VIADD R6, R15, 0xfffffffe ;  /* 0xfffffffe0f067836 */ /* 0x000fe40000000000 */
[----:B------:R-:W-:Y:S01]  /*39b0*/  IMAD.HI.U32 R14, R21, R56, RZ ;  /* 0x00000038150e7227 */ /* 0x000fe200078e00ff */
[----:B------:R-:W-:Y:S02]  /*39c0*/  ISETP.GE.U32.AND P2, PT, R9, 0x7fffff80, PT ;  /* 0x7fffff800900780c */ /* 0x000fe40003f46070 */
[----:B------:R-:W-:Y:S01]  /*39d0*/  ISETP.GE.U32.AND P5, PT, R6, 0x7fffff7f, PT ;  /* 0x7fffff7f0600780c */ /* 0x000fe20003fa6070 */
[----:B------:R-:W-:Y:S01]  /*39e0*/  IMAD.HI.U32 R13, R21, R76, RZ ;  /* 0x0000004c150d7227 */ /* 0x000fe200078e00ff */
[----:B------:R-:W-:-:S03]  /*39f0*/  LOP3.LUT R9, RZ, R24, RZ, 0x33, !PT ;  /* 0x00000018ff097212 */ /* 0x000fc600078e33ff */
[C---:B0-----:R-:W-:Y:S02]  /*3a00*/  VIADD R7, R15.reuse, 0xfffffffc ;  /* 0xfffffffc0f077836 */ /* 0x041fe40000000000 */
[----:B------:R-:W-:Y:S02]  /*3a10*/  @!P1 IMAD.MOV R4, RZ, RZ, -R4 ;  /* 0x000000ffff049224 */ /* 0x000fe400078e0a04 */
[----:B------:R-:W-:Y:S01]  /*3a20*/  @!P0 IMAD.MOV R3, RZ, RZ, -R3 ;  /* 0x000000ffff038224 */ /* 0x000fe200078e0a03 */
[----:B------:R-:W-:Y:S01]  /*3a30*/  ISETP.NE.AND P0, PT, R24, RZ, PT ;  /* 0x000000ff1800720c */ /* 0x000fe20003f05270 */
[----:B------:R-:W-:Y:S01]  /*3a40*/  VIADD R8, R15, 0xfffffffd ;  /* 0xfffffffd0f087836 */ /* 0x000fe20000000000 */
[----:B------:R-:W-:Y:S01]  /*3a50*/  ISETP.GE.U32.AND P4, PT, R7, 0x7fffff7d, PT ;  /* 0x7fffff7d0700780c */ /* 0x000fe20003f86070 */
[----:B------:R-:W-:Y:S01]  /*3a60*/  VIADD R6, R15, 0xffffff85 ;  /* 0xffffff850f067836 */ /* 0x000fe20000000000 */
[C---:B------:R-:W-:Y:S01]  /*3a70*/  SEL R5, R9.reuse, R5, !P0 ;  /* 0x0000000509057207 */ /* 0x040fe20004000000 */
[----:B------:R-:W-:Y:S01]  /*3a80*/  @!P3 IMAD.MOV R2, RZ, RZ, -R2 ;  /* 0x000000ffff02b224 */ /* 0x000fe200078e0a02 */
[C---:B------:R-:W-:Y:S01]  /*3a90*/  SEL R4, R9.reuse, R4, !P0 ;  /* 0x0000000409047207 */ /* 0x040fe20004000000 */
[----:B------:R-:W-:Y:S01]  /*3aa0*/  IMAD.MOV R14, RZ, RZ, -R14 ;  /* 0x000000ffff0e7224 */ /* 0x000fe200078e0a0e */
[----:B------:R-:W-:Y:S01]  /*3ab0*/  SEL R7, R9, R3, !P0 ;  /* 0x0000000309077207 */ /* 0x000fe20004000000 */
[----:B------:R-:W-:Y:S01]  /*3ac0*/  IMAD.MOV R13, RZ, RZ, -R13 ;  /* 0x000000ffff0d7224 */ /* 0x000fe200078e0a0d */
[----:B------:R-:W-:Y:S01]  /*3ad0*/  ISETP.GE.U32.AND P6, PT, R8, 0x7fffff7e, PT ;  /* 0x7fffff7e0800780c */ /* 0x000fe20003fc6070 */
[----:B------:R-:W-:Y:S01]  /*3ae0*/  IMAD R56, R22, R14, R56 ;  /* 0x0000000e16387224 */ /* 0x000fe200078e0238 */
[----:B------:R-:W-:Y:S01]  /*3af0*/  ISETP.GE.U32.AND P1, PT, R6, 0x7fffff06, PT ;  /* 0x7fffff060600780c */ /* 0x000fe20003f26070 */
[----:B------:R-:W-:Y:S01]  /*3b00*/  IMAD R76, R22, R13, R76 ;  /* 0x0000000d164c7224 */ /* 0x000fe200078e024c */
[----:B------:R-:W-:-:S02]  /*3b10*/  ISETP.NE.U32.AND P3, PT, R0, RZ, PT ;  /* 0x000000ff0000720c */ /* 0x000fc40003f65070 */
[----:B------:R-:W-:Y:S01]  /*3b20*/  SEL R9, R9, R2, !P0 ;  /* 0x0000000209097207 */ /* 0x000fe20004000000 */
[----:B-1234-:R-:W-:Y:S10]  /*3b30*/  BRA.U UP0, `(.L_x_5) ;  /* 0x0000000100187547 */ /* 0x01eff4000b800000 */
[----:B------:R-:W-:Y:S01]  /*3b40*/  ELECT P0, URZ, PT ;  /* 0x0000000000ff782f */ /* 0x000fe20003800000 */
[----:B------:R-:W-:Y:S01]  /*3b50*/  IMAD.MOV.U32 R2, RZ, RZ, 0x1 ;  /* 0x00000001ff027424 */ /* 0x000fe200078e00ff */
[----:B------:R-:W-:Y:S01]  /*3b60*/  UMOV UR9, 0x40 ;  /* 0x0000004000097882 */ /* 0x000fe20000000000 */
[----:B------:R-:W-:Y:S01]  /*3b70*/  UVIRTCOUNT.DEALLOC.SMPOOL 0x80 ;  /* 0x000000800000784c */ /* 0x000fe20000000000 */
[----:B------:R-:W-:-:S09]  /*3b80*/  ULEA UR9, UR8, UR9, 0x18 ;  /* 0x0000000908097291 */ /* 0x000fd2000f8ec0ff */
[----:B------:R0:W-:Y:S03]  /*3b90*/  @P0 STS.U8 [UR9], R2 ;  /* 0x00000002ff000988 */ /* 0x0001e60008000009 */
.L_x_5:
[----:B------:R-:W-:Y:S01]  /*3ba0*/  STTM.x64 tmem[UR7], RZ ;  /* 0x000000ff000079ed */ /* 0x000fe20008340007 */
[----:B------:R-:W-:Y:S01]  /*3bb0*/  STTM.x64 tmem[UR7+0x40], RZ ;  /* 0x000040ff000079ed */ /* 0x000fe20008340007 */
[----:B------:R-:W-:Y:S01]  /*3bc0*/  STTM.x64 tmem[UR7+0x80], RZ ;  /* 0x000080ff000079ed */ /* 0x000fe20008340007 */
[----:B------:R-:W-:Y:S01]  /*3bd0*/  STTM.x64 tmem[UR7+0xc0], RZ ;  /* 0x0000c0ff000079ed */ /* 0x000fe20008340007 */
[----:B------:R-:W-:Y:S01]  /*3be0*/  STTM.x64 tmem[UR7+0x100], RZ ;  /* 0x000100ff000079ed */ /* 0x000fe20008340007 */
[----:B------:R-:W-:Y:S01]  /*3bf0*/  STTM.x64 tmem[UR7+0x140], RZ ;  /* 0x000140ff000079ed */ /* 0x000fe20008340007 */
[----:B------:R-:W-:Y:S01]  /*3c00*/  STTM.x64 tmem[UR7+0x180], RZ ;  /* 0x000180ff000079ed */ /* 0x000fe20008340007 */
[----:B------:R-:W-:Y:S01]  /*3c10*/  STTM.x64 tmem[UR7+0x1c0], RZ ;  /* 0x0001c0ff000079ed */ /* 0x000fe20008340007 */
[----:B------:R-:W1:Y:S02]  /*3c20*/  FENCE.VIEW.ASYNC.T ;  /* 0x00000000000073c6 */ /* 0x000e640000000200 */
[----:B-1----:R-:W-:Y:S01]  /*3c30*/  VOTEU.ALL UP1, P3 ;  /* 0x0000000000ff7886 */ /* 0x002fe20001820000 */
[----:B------:R-:W-:Y:S01]  /*3c40*/  VOTEU.ALL UP2, P3 ;  /* 0x0000000000ff7886 */ /* 0x000fe20001840000 */
[----:B------:R-:W-:Y:S01]  /*3c50*/  IMAD R3, R5, UR12, RZ ;  /* 0x0000000c05037c24 */ /* 0x000fe2000f8e02ff */
[----:B------:R-:W-:Y:S01]  /*3c60*/  PRMT R8, RZ, 0x7610, R8 ;  /* 0x00007610ff087816 */ /* 0x000fe20000000008 */
[----:B------:R-:W-:Y:S01]  /*3c70*/  IMAD R5, R4, UR12, RZ ;  /* 0x0000000c04057c24 */ /* 0x000fe2000f8e02ff */
[----:B------:R-:W-:-:S04]  /*3c80*/  @!UP1 UIADD3 UR8, UPT, UPT, -UR10, 0x100000, URZ ;  /* 0x001000000a089890 */ /* 0x000fc8000fffe1ff */
[----:B------:R-:W-:Y:S02]  /*3c90*/  @!UP1 USHF.L.U32 UR9, UR8, 0xb, URZ ;  /* 0x0000000b08099899 */ /* 0x000fe400080006ff */
[----:B------:R-:W-:Y:S01]  /*3ca0*/  @!UP1 USHF.L.U32 UR8, UR8, 0x1, URZ ;  /* 0x0000000108089899 */ /* 0x000fe200080006ff */
[----:B------:R-:W-:Y:S01]  /*3cb0*/  BAR.SYNC.DEFER_BLOCKING 0x0 ;  /* 0x0000000000007b1d */ /* 0x000fe20000010000 */
[----:B0-----:R-:W-:Y:S01]  /*3cc0*/  IADD3 R2, P0, PT, R3, UR16, RZ ;  /* 0x0000001003027c10 */ /* 0x001fe2000ff1e0ff */
[----:B------:R-:W-:-:S03]  /*3cd0*/  IMAD R7, R7, UR12, RZ ;  /* 0x0000000c07077c24 */ /* 0x000fc6000f8e02ff */
[----:B------:R-:W-:Y:S01]  /*3ce0*/  LEA.HI.X.SX32 R3, R3, UR17, 0x1, P0 ;  /* 0x0000001103037c11 */ /* 0x000fe200080f0eff */
[----:B------:R-:W-:Y:S01]  /*3cf0*/  STL [R1+0x2648], R92 ;  /* 0x0026485c01007387 */ /* 0x000fe20000100800 */
[----:B------:R-:W-:Y:S01]  /*3d00*/  IADD3 R4, P0, PT, R5, UR16, RZ ;  /* 0x0000001005047c10 */ /* 0x000fe2000ff1e0ff */
[----:B------:R-:W-:Y:S01]  /*3d10*/  IMAD R9, R9, UR12, RZ ;  /* 0x0000000c09097c24 */ /* 0x000fe2000f8e02ff */
[----:B------:R-:W-:Y:S01]  /*3d20*/  PRMT R10, RZ, 0x7610, R10 ;  /* 0x00007610ff0a7816 */ /* 0x000fe2000000000a */
[----:B------:R-:W-:Y:S01]  /*3d30*/  STL [R1+0x2650], R92 ;  /* 0x0026505c01007387 */ /* 0x000fe20000100800 */
[----:B------:R-:W-:Y:S01]  /*3d40*/  LEA.HI.X.SX32 R5, R5, UR17, 0x1, P0 ;  /* 0x0000001105057c11 */ /* 0x000fe200080f0eff */
[----:B------:R-:W-:Y:S01]  /*3d50*/  IMAD.SHL.U32 R13, R18, 0x2, RZ ;  /* 0x00000002120d7824 */ /* 0x000fe200078e00ff */
[----:B------:R-:W-:Y:S01]  /*3d60*/  IADD3 R6, P0, PT, R7, UR16, RZ ;  /* 0x0000001007067c10 */ /* 0x000fe2000ff1e0ff */
[----:B------:R-:W-:Y:S01]  /*3d70*/  STL [R1+0x2654], R92 ;  /* 0x0026545c01007387 */ /* 0x000fe20000100800 */
[----:B------:R-:W-:-:S02]  /*3d80*/  PRMT R24, RZ, 0x7610, R24 ;  /* 0x00007610ff187816 */ /* 0x000fc40000000018 */
[----:B------:R-:W-:Y:S01]  /*3d90*/  PRMT R17, RZ, 0x7610, R17 ;  /* 0x00007610ff117816 */ /* 0x000fe20000000011 */
[----:B------:R-:W-:Y:S01]  /*3da0*/  STL [R1+0x2660], R92 ;  /* 0x0026605c01007387 */ /* 0x000fe20000100800 */
[----:B------:R-:W-:Y:S02]  /*3db0*/  PRMT R14, RZ, 0x7610, R14 ;  /* 0x00007610ff0e7816 */ /* 0x000fe4000000000e */
[----:B------:R-:W-:Y:S01]  /*3dc0*/  PRMT R20, RZ, 0x7610, R20 ;  /* 0x00007610ff147816 */ /* 0x000fe20000000014 */
[----:B------:R-:W0:Y:S02]  /*3dd0*/  FENCE.VIEW.ASYNC.S ;  /* 0x00000000000073c6 */ /* 0x000e240000000000 */
[----:B0-----:R0:W1:Y:S02]  /*3de0*/  @!UP2 SYNCS.EXCH.64 URZ, [UR6], UR8 ;  /* 0x0000000806ffa5b2 */ /* 0x0010640008000100 */
[----:B-1----:R-:W-:Y:S01]  /*3df0*/  BAR.SYNC.DEFER_BLOCKING 0x0 ;  /* 0x0000000000007b1d */ /* 0x002fe20000010000 */
[----:B------:R-:W-:-:S02]  /*3e00*/  PRMT R16, RZ, 0x7610, R16 ;  /* 0x00007610ff107816 */ /* 0x000fc40000000010 */
[----:B------:R-:W-:Y:S01]  /*3e10*/  PRMT R0, RZ, 0x7610, R0 ;  /* 0x00007610ff007816 */ /* 0x000fe20000000000 */
[----:B------:R-:W-:Y:S02]  /*3e20*/  VIADD R29, R15, 0xffffffef ;  /* 0xffffffef0f1d7836 */ /* 0x000fe40000000000 */
[----:B------:R-:W1:Y:S01]  /*3e30*/  LDCU UR12, c[0x0][0x3b0] ;  /* 0x00007600ff0c77ac */ /* 0x000e620008000800 */
[----:B------:R-:W-:Y:S01]  /*3e40*/  STL [R1+0x2644], R91 ;  /* 0x0026445b01007387 */ /* 0x000fe20000100800 */
[----:B------:R-:W2:Y:S03]  /*3e50*/  LDCU UR27, c[0x0][0x3b0] ;  /* 0x00007600ff1b77ac */ /* 0x000ea60008000800 */
[----:B------:R-:W-:Y:S01]  /*3e60*/  STL [R1+0x2640], R90 ;  /* 0x0026405a01007387 */ /* 0x000fe20000100800 */
[----:B------:R-:W3:Y:S03]  /*3e70*/  LDCU UR48, c[0x0][0x3b0] ;  /* 0x00007600ff3077ac */ /* 0x000ee60008000800 */
[----:B------:R-:W-:Y:S01]  /*3e80*/  STL [R1+0x263c], R82 ;  /* 0x00263c5201007387 */ /* 0x000fe20000100800 */
[----:B------:R-:W4:Y:S03]  /*3e90*/  LDCU UR13, c[0x0][0x3b0] ;  /* 0x00007600ff0d77ac */ /* 0x000f260008000800 */
[----:B------:R-:W-:Y:S01]  /*3ea0*/  STL [R1+0x264c], R82 ;  /* 0x00264c5201007387 */ /* 0x000fe20000100800 */
[----:B------:R-:W0:Y:S03]  /*3eb0*/  LDCU UR20, c[0x0][0x3b0] ;  /* 0x00007600ff1477ac */ /* 0x000e260008000800 */
[----:B------:R-:W2:Y:S01]  /*3ec0*/  @!P2 LDG.E.U8 R8, desc[UR14][R4.64] ;  /* 0x0000000e0408a981 */ /* 0x000ea2000c1e1100 */
[----:B------:R-:W0:Y:S03]  /*3ed0*/  LDCU UR21, c[0x0][0x3b0] ;  /* 0x00007600ff1577ac */ /* 0x000e260008000800 */
[----:B------:R-:W-:Y:S01]  /*3ee0*/  STL [R1+0x2658], R82 ;  /* 0x0026585201007387 */ /* 0x000fe20000100800 */
[----:B------:R-:W0:Y:S03]  /*3ef0*/  LDCU UR22, c[0x0][0x3b0] ;  /* 0x00007600ff1677ac */ /* 0x000e260008000800 */
[----:B------:R-:W-:Y:S01]  /*3f00*/  STL [R1+0x2638], R70 ;  /* 0x0026384601007387 */ /* 0x000fe20000100800 */
[----:B------:R-:W0:Y:S03]  /*3f10*/  LDCU UR23, c[0x0][0x3b0] ;  /* 0x00007600ff1777ac */ /* 0x000e260008000800 */
[----:B------:R-:W-:Y:S01]  /*3f20*/  STL [R1+0x2630], R59 ;  /* 0x0026303b01007387 */ /* 0x000fe20000100800 */
[----:B------:R-:W0:Y:S03]  /*3f30*/  LDCU UR24, c[0x0][0x3b0] ;  /* 0x00007600ff1877ac */ /* 0x000e260008000800 */
[----:B------:R-:W-:Y:S01]  /*3f40*/  STL [R1+0x2384], R38 ;  /* 0x0023842601007387 */ /* 0x000fe20000100800 */
[----:B------:R-:W0:Y:S03]  /*3f50*/  LDCU UR25, c[0x0][0x3b0] ;  /* 0x00007600ff1977ac */ /* 0x000e260008000800 */
[----:B------:R0:W-:Y:S01]  /*3f60*/  STL [R1+0x2380], R21 ;  /* 0x0023801501007387 */ /* 0x0001e20000100800 */
        /* <DEDUP_REMOVED lines=41> */
[----:B------:R-:W-:Y:S04]  /*4200*/  STL [R1+0x2074], R33 ;  /* 0x0020742101007387 */ /* 0x000fe80000100800 */
        /* <DEDUP_REMOVED lines=19> */
[----:B------:R-:W-:Y:S04]  /*4340*/  STL.64 [R1+0x2010], R42 ;  /* 0x0020102a01007387 */ /* 0x000fe80000100a00 */
        /* <DEDUP_REMOVED lines=117> */
[----:B------:R-:W-:Y:S01]  /*4aa0*/  STL [R1+0x2138], R86 ;  /* 0x0021385601007387 */ /* 0x000fe20000100800 */
[----:B------:R-:W-:-:S03]  /*4ab0*/  LEA.HI.X.SX32 R7, R7, UR17, 0x1, P0 ;  /* 0x0000001107077c11 */ /* 0x000fc600080f0eff */
[----:B------:R-:W-:Y:S04]  /*4ac0*/  STL [R1+0x2440], R86 ;  /* 0x0024405601007387 */ /* 0x000fe80000100800 */
[----:B------:R-:W-:Y:S04]  /*4ad0*/  STL [R1+0x1d3c], R87 ;  /* 0x001d3c5701007387 */ /* 0x000fe80000100800 */
[----:B------:R-:W-:Y:S04]  /*4ae0*/  STL [R1+0x1d38], R89 ;  /* 0x001d385901007387 */ /* 0x000fe80000100800 */
[----:B------:R-:W-:Y:S04]  /*4af0*/  STL [R1+0x1d34], R88 ;  /* 0x001d345801007387 */ /* 0x000fe80000100800 */
[----:B------:R-:W-:Y:S04]  /*4b00*/  STL [R1+0x1d30], R93 ;  /* 0x001d305d01007387 */ /* 0x000fe80000100800 */
[----:B--2---:R2:W-:Y:S01]  /*4b10*/  STL [R1+0x3cc], R8 ;  /* 0x0003cc0801007387 */ /* 0x0045e20000100800 */
[----:B0-----:R-:W-:-:S03]  /*4b20*/  PRMT R21, RZ, 0x7610, R21 ;  /* 0x00007610ff157816 */ /* 0x001fc60000000015 */
[----:B------:R-:W3:Y:S04]  /*4b30*/  @!P2 LDG.E.U8 R10, desc[UR14][R6.64] ;  /* 0x0000000e060aa981 */ /* 0x000ee8000c1e1100 */
[----:B------:R-:W4:Y:S01]  /*4b40*/  @!P2 LDG.E.U8 R11, desc[UR14][R2.64] ;  /* 0x0000000e020ba981 */ /* 0x000f22000c1e1100 */
[----:B--2---:R-:W-:Y:S02]  /*4b50*/  IADD3 R8, P0, PT, R9, UR16, RZ ;  /* 0x0000001009087c10 */ /* 0x004fe4000ff1e0ff */
[----:B------:R-:W-:Y:S02]  /*4b60*/  SHF.R.S32.HI R12, RZ, 0x1f, R13 ;  /* 0x0000001fff0c7819 */ /* 0x000fe4000001140d */
[----:B------:R-:W-:Y:S02]  /*4b70*/  PRMT R19, RZ, 0x7610, R19 ;  /* 0x00007610ff137816 */ /* 0x000fe40000000013 */
[----:B------:R-:W-:-:S02]  /*4b80*/  PRMT R34, RZ, 0x7610, R34 ;  /* 0x00007610ff227816 */ /* 0x000fc40000000022 */
[----:B------:R-:W-:Y:S02]  /*4b90*/  PRMT R31, RZ, 0x7610, R31 ;  /* 0x00007610ff1f7816 */ /* 0x000fe4000000001f */
[----:B------:R-:W-:Y:S01]  /*4ba0*/  PRMT R30, RZ, 0x7610, R30 ;  /* 0x00007610ff1e7816 */ /* 0x000fe2000000001e */
[----:B------:R-:W-:Y:S01]  /*4bb0*/  IMAD R33, R18, 0xb, RZ ;  /* 0x0000000b12217824 */ /* 0x000fe200078e02ff */
[----:B------:R-:W-:Y:S01]  /*4bc0*/  LEA.HI.X.SX32 R9, R9, UR17, 0x1, P0 ;  /* 0x0000001109097c11 */ /* 0x000fe200080f0eff */
[----:B------:R-:W0:Y:S04]  /*4bd0*/  LDCU UR16, c[0x0][0x3b0] ;  /* 0x00007600ff1077ac */ /* 0x000e280008000800 */
[----:B------:R-:W2:Y:S04]  /*4be0*/  @!P2 LDG.E.U8 R21, desc[UR14][R8.64] ;  /* 0x0000000e0815a981 */ /* 0x000ea8000c1e1100 */
[----:B---3--:R3:W-:Y:S01]  /*4bf0*/  STL [R1+0x3c8], R10 ;  /* 0x0003c80a01007387 */ /* 0x0087e20000100800 */
[----:B------:R-:W-:Y:S01]  /*4c00*/  PRMT R32, RZ, 0x7610, R32 ;  /* 0x00007610ff207816 */ /* 0x000fe20000000020 */
[----:B------:R-:W0:Y:S02]  /*4c10*/  LDCU UR17, c[0x0][0x3b0] ;  /* 0x00007600ff1177ac */ /* 0x000e240008000800 */
[----:B----4-:R4:W-:Y:S01]  /*4c20*/  @!P2 STL [R1+0x3e0], R11 ;  /* 0x0003e00b0100a387 */ /* 0x0109e20000100800 */
[----:B---3--:R-:W-:Y:S01]  /*4c30*/  VIADD R10, R15, 0xffffff86 ;  /* 0xffffff860f0a7836 */ /* 0x008fe20000000000 */
[----:B----4-:R-:W-:-:S05]  /*4c40*/  IADD3 R11, P0, PT, R13, R2, RZ ;  /* 0x000000020d0b7210 */ /* 0x010fca0007f1e0ff */
[----:B------:R-:W-:Y:S01]  /*4c50*/  IMAD.X R25, R12, 0x1, R3, P0 ;  /* 0x000000010c197824 */ /* 0x000fe200000e0603 */
[----:B------:R-:W-:Y:S01]  /*4c60*/  ISETP.GE.U32.AND P0, PT, R10, 0x7fffff07, PT ;  /* 0x7fffff070a00780c */ /* 0x000fe20003f06070 */
[----:B--2---:R2:W-:Y:S01]  /*4c70*/  STL [R1+0x3b8], R21 ;  /* 0x0003b81501007387 */ /* 0x0045e20000100800 */
[----:B------:R-:W-:-:S03]  /*4c80*/  @!P6 IMAD.MOV.U32 R10, RZ, RZ, R11 ;  /* 0x000000ffff0ae224 */ /* 0x000fc600078e000b */
[----:B------:R3:W-:Y:S01]  /*4c90*/  STL [R1+0x710], R11 ;  /* 0x0007100b01007387 */ /* 0x0007e20000100800 */
[----:B--2---:R-:W-:Y:S01]  /*4ca0*/  IADD3 R21, P2, PT, R13, R4, RZ ;  /* 0x000000040d157210 */ /* 0x004fe20007f5e0ff */
[----:B---3--:R-:W-:-:S04]  /*4cb0*/  @!P6 IMAD.MOV.U32 R11, RZ, RZ, R25 ;  /* 0x000000ffff0be224 */ /* 0x008fc800078e0019 */
[----:B------:R-:W-:Y:S01]  /*4cc0*/  IMAD.X R23, R12, 0x1, R5, P2 ;  /* 0x000000010c177824 */ /* 0x000fe200010e0605 */
[----:B------:R2:W3:Y:S02]  /*4cd0*/  @!P6 LDG.E.U8 R24, desc[UR14][R10.64] ;  /* 0x0000000e0a18e981 */ /* 0x0004e4000c1e1100 */
[----:B--2---:R-:W-:Y:S02]  /*4ce0*/  @!P6 IMAD.MOV.U32 R10, RZ, RZ, R21 ;  /* 0x000000ffff0ae224 */ /* 0x004fe400078e0015 */
[----:B------:R-:W-:-:S05]  /*4cf0*/  @!P6 IMAD.MOV.U32 R11, RZ, RZ, R23 ;  /* 0x000000ffff0be224 */ /* 0x000fca00078e0017 */
[----:B------:R2:W4:Y:S01]  /*4d00*/  @!P6 LDG.E.U8 R19, desc[UR14][R10.64] ;  /* 0x0000000e0a13e981 */ /* 0x000522000c1e1100 */
[----:B------:R-:W-:-:S03]  /*4d10*/  IADD3 R22, P2, PT, R13, R6, RZ ;  /* 0x000000060d167210 */ /* 0x000fc60007f5e0ff */
[----:B------:R-:W-:Y:S04]  /*4d20*/  STL [R1+0x718], R21 ;  /* 0x0007181501007387 */ /* 0x000fe80000100800 */
[----:B------:R-:W-:Y:S04]  /*4d30*/  STL [R1+0x6fc], R25 ;  /* 0x0006fc1901007387 */ /* 0x000fe80000100800 */
[----:B------:R0:W-:Y:S01]  /*4d40*/  STL [R1+0x714], R23 ;  /* 0x0007141701007387 */ /* 0x0001e20000100800 */
[----:B--2---:R-:W-:Y:S02]  /*4d50*/  @!P6 IMAD.MOV.U32 R10, RZ, RZ, R22 ;  /* 0x000000ffff0ae224 */ /* 0x004fe400078e0016 */
[----:B0-----:R-:W-:-:S04]  /*4d60*/  IMAD.X R23, R12, 0x1, R7, P2 ;  /* 0x000000010c177824 */ /* 0x001fc800010e0607 */
[----:B------:R-:W-:-:S05]  /*4d70*/  @!P6 IMAD.MOV.U32 R11, RZ, RZ, R23 ;  /* 0x000000ffff0be224 */ /* 0x000fca00078e0017 */
[----:B------:R0:W2:Y:S04]  /*4d80*/  @!P6 LDG.E.U8 R17, desc[UR14][R10.64] ;  /* 0x0000000e0a11e981 */ /* 0x0000a8000c1e1100 */
[----:B------:R-:W-:Y:S04]  /*4d90*/  STL [R1+0x720], R22 ;  /* 0x0007201601007387 */ /* 0x000fe80000100800 */
[----:B----4-:R4:W-:Y:S02]  /*4da0*/  STL [R1+0x3d8], R19 ;  /* 0x0003d81301007387 */ /* 0x0109e40000100800 */
[----:B----4-:R-:W-:-:S05]  /*4db0*/  IADD3 R19, P2, PT, R13, R8, RZ ;  /* 0x000000080d137210 */ /* 0x010fca0007f5e0ff */
[----:B------:R-:W-:Y:S02]  /*4dc0*/  IMAD.X R21, R12, 0x1, R9, P2 ;  /* 0x000000010c157824 */ /* 0x000fe400010e0609 */
[----:B0-----:R-:W-:Y:S02]  /*4dd0*/  @!P6 IMAD.MOV.U32 R10, RZ, RZ, R19 ;  /* 0x000000ffff0ae224 */ /* 0x001fe400078e0013 */
[----:B------:R-:W-:-:S05]  /*4de0*/  @!P6 IMAD.MOV.U32 R11, RZ, RZ, R21 ;  /* 0x000000ffff0be224 */ /* 0x000fca00078e0015 */
[----:B------:R0:W4:Y:S01]  /*4df0*/  @!P6 LDG.E.U8 R14, desc[UR14][R10.64] ;  /* 0x0000000e0a0ee981 */ /* 0x000122000c1e1100 */
[----:B------:R-:W-:-:S03]  /*4e00*/  IMAD R13, R18, 0x3, RZ ;  /* 0x00000003120d7824 */ /* 0x000fc600078e02ff */
[----:B------:R-:W-:Y:S04]  /*4e10*/  STL [R1+0x71c], R23 ;  /* 0x00071c1701007387 */ /* 0x000fe80000100800 */
[----:B------:R-:W-:Y:S01]  /*4e20*/  STL [R1+0x728], R19 ;  /* 0x0007281301007387 */ /* 0x000fe20000100800 */
[----:B------:R-:W-:-:S03]  /*4e30*/  SHF.R.S32.HI R12, RZ, 0x1f, R13 ;  /* 0x0000001fff0c7819 */ /* 0x000fc6000001140d */
[----:B------:R-:W-:Y:S04]  /*4e40*/  STL [R1+0x724], R21 ;  /* 0x0007241501007387 */ /* 0x000fe80000100800 */
[----:B--2---:R2:W-:Y:S01]  /*4e50*/  STL [R1+0x3d4], R17 ;  /* 0x0003d41101007387 */ /* 0x0045e20000100800 */
[----:B0-----:R-:W-:Y:S01]  /*4e60*/  VIADD R10, R15, 0xffffff87 ;  /* 0xffffff870f0a7836 */ /* 0x001fe20000000000 */
[----:B--2---:R-:W-:-:S05]  /*4e70*/  IADD3 R17, P2, PT, R13, R2, RZ ;  /* 0x000000020d117210 */ /* 0x004fca0007f5e0ff */
[----:B------:R-:W-:Y:S01]  /*4e80*/  IMAD.X R21, R12, 0x1, R3, P2 ;  /* 0x000000010c157824 */ /* 0x000fe200010e0603 */
[----:B------:R-:W-:Y:S01]  /*4e90*/  ISETP.GE.U32.AND P2, PT, R10, 0x7fffff08, PT ;  /* 0x7fffff080a00780c */ /* 0x000fe20003f46070 */
[----:B------:R-:W-:Y:S02]  /*4ea0*/  @!P4 IMAD.MOV.U32 R10, RZ, RZ, R17 ;  /* 0x000000ffff0ac224 */ /* 0x000fe400078e0011 */
[----:B------:R-:W-:-:S05]  /*4eb0*/  @!P4 IMAD.MOV.U32 R11, RZ, RZ, R21 ;  /* 0x000000ffff0bc224 */ /* 0x000fca00078e0015 */
[----:B------:R0:W2:Y:S01]  /*4ec0*/  @!P4 LDG.E.U8 R34, desc[UR14][R10.64] ;  /* 0x0000000e0a22c981 */ /* 0x0000a2000c1e1100 */
[----:B------:R-:W-:-:S03]  /*4ed0*/  IADD3 R19, P6, PT, R13, R4, RZ ;  /* 0x000000040d137210 */ /* 0x000fc60007fde0ff */
[----:B------:R-:W-:Y:S02]  /*4ee0*/  STL [R1+0x730], R17 ;  /* 0x0007301101007387 */ /* 0x000fe40000100800 */
[----:B------:R-:W-:Y:S02]  /*4ef0*/  IMAD.X R22, R12, 0x1, R5, P6 ;  /* 0x000000010c167824 */ /* 0x000fe400030e0605 */
[----:B------:R-:W-:Y:S04]  /*4f00*/  STL [R1+0x738], R19 ;  /* 0x0007381301007387 */ /* 0x000fe80000100800 */
[----:B------:R-:W-:Y:S01]  /*4f10*/  STL [R1+0x72c], R21 ;  /* 0x00072c1501007387 */ /* 0x000fe20000100800 */
[----:B0-----:R-:W-:Y:S02]  /*4f20*/  @!P4 IMAD.MOV.U32 R10, RZ, RZ, R19 ;  /* 0x000000ffff0ac224 */ /* 0x001fe400078e0013 */
[----:B------:R-:W-:-:S05]  /*4f30*/  @!P4 IMAD.MOV.U32 R11, RZ, RZ, R22 ;  /* 0x000000ffff0bc224 */ /* 0x000fca00078e0016 */
[----:B------:R0:W2:Y:S04]  /*4f40*/  @!P4 LDG.E.U8 R32, desc[UR14][R10.64] ;  /* 0x0000000e0a20c981 */ /* 0x0000a8000c1e1100 */
[----:B----4-:R4:W-:Y:S02]  /*4f50*/  STL [R1+0x3d0], R14 ;  /* 0x0003d00e01007387 */ /* 0x0109e40000100800 */
[----:B----4-:R-:W-:-:S05]  /*4f60*/  IADD3 R14, P6, PT, R13, R6, RZ ;  /* 0x000000060d0e7210 */ /* 0x010fca0007fde0ff */
[----:B------:R-:W-:Y:S02]  /*4f70*/  IMAD.X R21, R12, 0x1, R7, P6 ;  /* 0x000000010c157824 */ /* 0x000fe400030e0607 */
[----:B0-----:R-:W-:Y:S02]  /*4f80*/  @!P4 IMAD.MOV.U32 R10, RZ, RZ, R14 ;  /* 0x000000ffff0ac224 */ /* 0x001fe400078e000e */
[----:B------:R-:W-:-:S05]  /*4f90*/  @!P4 IMAD.MOV.U32 R11, RZ, RZ, R21 ;  /* 0x000000ffff0bc224 */ /* 0x000fca00078e0015 */
[----:B------:R0:W4:Y:S04]  /*4fa0*/  @!P4 LDG.E.U8 R31, desc[UR14][R10.64] ;  /* 0x0000000e0a1fc981 */ /* 0x000128000c1e1100 */
[----:B---3--:R-:W-:Y:S04]  /*4fb0*/  STL [R1+0x3dc], R24 ;  /* 0x0003dc1801007387 */ /* 0x008fe80000100800 */
[----:B------:R-:W-:Y:S04]  /*4fc0*/  STL [R1+0x734], R22 ;  /* 0x0007341601007387 */ /* 0x000fe80000100800 */
[----:B--2---:R-:W-:Y:S04]  /*4fd0*/  STL [R1+0x2368], R34 ;  /* 0x0023682201007387 */ /* 0x004fe80000100800 */
[----:B------:R2:W-:Y:S04]  /*4fe0*/  STL [R1+0xb40], R14 ;  /* 0x000b400e01007387 */ /* 0x0005e80000100800 */
        /* <DEDUP_REMOVED lines=26> */
[----:B------:R-:W-:-:S03]  /*5190*/  IADD3 R17, P6, PT, R13, R8, RZ ;  /* 0x000000080d117210 */ /* 0x000fc60007fde0ff */
[----:B------:R-:W-:Y:S04]  /*51a0*/  STL [R1+0x258c], R34 ;  /* 0x00258c2201007387 */ /* 0x000fe80000100800 */
[----:B------:R-:W-:Y:S04]  /*51b0*/  STL [R1+0x2590], R34 ;  /* 0x0025902201007387 */ /* 0x000fe80000100800 */
[----:B------:R-:W-:Y:S04]  /*51c0*/  STL [R1+0x2598], R34 ;  /* 0x0025982201007387 */ /* 0x000fe80000100800 */
[----:B------:R-:W-:Y:S04]  /*51d0*/  STL [R1+0x259c], R34 ;  /* 0x00259c2201007387 */ /* 0x000fe80000100800 */
[----:B------:R-:W-:Y:S01]  /*51e0*/  STL [R1+0x25a4], R34 ;  /* 0x0025a42201007387 */ /* 0x000fe20000100800 */
[----:B------:R-:W-:-:S03]  /*51f0*/  IMAD.X R19, R12, 0x1, R9, P6 ;  /* 0x000000010c137824 */ /* 0x000fc600030e0609 */
[----:B------:R-:W-:Y:S04]  /*5200*/  STL [R1+0x25a8], R34 ;  /* 0x0025a82201007387 */ /* 0x000fe80000100800 */
[----:B------:R-:W-:Y:S04]  /*5210*/  STL [R1+0x25b0], R34 ;  /* 0x0025b02201007387 */ /* 0x000fe80000100800 */
[----:B------:R-:W-:Y:S04]  /*5220*/  STL [R1+0x25b4], R34 ;  /* 0x0025b42201007387 */ /* 0x000fe80000100800 */
[----:B------:R-:W-:Y:S01]  /*5230*/  STL [R1+0x25bc], R34 ;  /* 0x0025bc2201007387 */ /* 0x000fe20000100800 */
[----:B0-----:R-:W-:-:S03]  /*5240*/  @!P4 IMAD.MOV.U32 R10, RZ, RZ, R17 ;  /* 0x000000ffff0ac224 */ /* 0x001fc600078e0011 */
[----:B------:R-:W-:Y:S01]  /*5250*/  STL [R1+0x25c0], R34 ;  /* 0x0025c02201007387 */ /* 0x000fe20000100800 */
[----:B------:R-:W-:-:S03]  /*5260*/  @!P4 IMAD.MOV.U32 R11, RZ, RZ, R19 ;  /* 0x000000ffff0bc224 */ /* 0x000fc600078e0013 */
[----:B------:R-:W-:Y:S04]  /*5270*/  STL [R1+0x25c8], R34 ;  /* 0x0025c82201007387 */ /* 0x000fe80000100800 */
[----:B------:R-:W-:Y:S04]  /*5280*/  STL [R1+0x25cc], R34 ;  /* 0x0025cc2201007387 */ /* 0x000fe80000100800 */
[----:B------:R-:W-:Y:S01]  /*5290*/  STL [R1+0x25d4], R34 ;  /* 0x0025d42201007387 */ /* 0x000fe20000100800 */
[----:B------:R-:W-:-:S03]  /*52a0*/  SHF.R.S32.HI R12, RZ, 0x1f, R18 ;  /* 0x0000001fff0c7819 */ /* 0x000fc60000011412 */
[----:B------:R-:W-:Y:S01]  /*52b0*/  STL [R1+0x25e8], R34 ;  /* 0x0025e82201007387 */ /* 0x000fe20000100800 */
[----:B--2---:R-:W-:-:S03]  /*52c0*/  IADD3 R14, P6, PT, R2, R18, RZ ;  /* 0x00000012020e7210 */ /* 0x004fc60007fde0ff */
[----:B------:R-:W-:Y:S04]  /*52d0*/  STL [R1+0x2610], R34 ;  /* 0x0026102201007387 */ /* 0x000fe80000100800 */
[----:B------:R0:W-:Y:S04]  /*52e0*/  STL [R1+0xb3c], R21 ;  /* 0x000b3c1501007387 */ /* 0x0001e80000100800 */
[----:B------:R-:W-:Y:S04]  /*52f0*/  STL [R1+0x236c], R32 ;  /* 0x00236c2001007387 */ /* 0x000fe80000100800 */
[----:B------:R-:W-:Y:S04]  /*5300*/  STL [R1+0xb48], R17 ;  /* 0x000b481101007387 */ /* 0x000fe80000100800 */
[----:B------:R2:W3:Y:S01]  /*5310*/  @!P4 LDG.E.U8 R30, desc[UR14][R10.64] ;  /* 0x0000000e0a1ec981 */ /* 0x0004e2000c1e1100 */
[----:B0-----:R-:W-:-:S03]  /*5320*/  IADD3 R21, P4, PT, R4, R18, RZ ;  /* 0x0000001204157210 */ /* 0x001fc60007f9e0ff */
[----:B------:R-:W-:Y:S01]  /*5330*/  STL [R1+0x2448], R32 ;  /* 0x0024482001007387 */ /* 0x000fe20000100800 */
[----:B------:R-:W-:Y:S01]  /*5340*/  PRMT R13, RZ, 0x7610, R13 ;  /* 0x00007610ff0d7816 */ /* 0x000fe2000000000d */
[----:B------:R-:W-:Y:S02]  /*5350*/  IMAD.X R22, R12, 0x1, R5, P4 ;  /* 0x000000010c167824 */ /* 0x000fe400020e0605 */
[----:B--2---:R-:W-:-:S05]  /*5360*/  VIADD R10, R15, 0xfffffff7 ;  /* 0xfffffff70f0a7836 */ /* 0x004fca0000000000 */
[----:B------:R-:W-:Y:S01]  /*5370*/  ISETP.GE.U32.AND P4, PT, R10, 0x7fffff78, PT ;  /* 0x7fffff780a00780c */ /* 0x000fe20003f86070 */
[----:B------:R-:W-:Y:S01]  /*5380*/  @!P5 IMAD.MOV.U32 R10, RZ, RZ, R14 ;  /* 0x000000ffff0ad224 */ /* 0x000fe200078e000e */
[----:B----4-:R-:W-:Y:S04]  /*5390*/  STL [R1+0x2370], R31 ;  /* 0x0023701f01007387 */ /* 0x010fe80000100800 */
[----:B------:R0:W-:Y:S02]  /*53a0*/  STL [R1+0xb44], R19 ;  /* 0x000b441301007387 */ /* 0x0001e40000100800 */
[----:B0-----:R-:W-:-:S04]  /*53b0*/  IMAD.X R19, R12, 0x1, R3, P6 ;  /* 0x000000010c137824 */ /* 0x001fc800030e0603 */
[----:B------:R-:W-:-:S05]  /*53c0*/  @!P5 IMAD.MOV.U32 R11, RZ, RZ, R19 ;  /* 0x000000ffff0bd224 */ /* 0x000fca00078e0013 */
[----:B------:R0:W2:Y:S01]  /*53d0*/  @!P5 LDG.E.U8 R13, desc[UR14][R10.64] ;  /* 0x0000000e0a0dd981 */ /* 0x0000a2000c1e1100 */
[----:B------:R-:W-:-:S03]  /*53e0*/  IADD3 R17, P6, PT, R6, R18, RZ ;  /* 0x0000001206117210 */ /* 0x000fc60007fde0ff */
[----:B------:R-:W-:Y:S01]  /*53f0*/  STL [R1+0x244c], R31 ;  /* 0x00244c1f01007387 */ /* 0x000fe20000100800 */
[----:B0-----:R-:W-:Y:S02]  /*5400*/  @!P5 IMAD.MOV.U32 R10, RZ, RZ, R21 ;  /* 0x000000ffff0ad224 */ /* 0x001fe400078e0015 */
[----:B------:R-:W-:-:S05]  /*5410*/  @!P5 IMAD.MOV.U32 R11, RZ, RZ, R22 ;  /* 0x000000ffff0bd224 */ /* 0x000fca00078e0016 */
[----:B------:R0:W4:Y:S02]  /*5420*/  @!P5 LDG.E.U8 R20, desc[UR14][R10.64] ;  /* 0x0000000e0a14d981 */ /* 0x000124000c1e1100 */
[----:B0-----:R-:W-:Y:S02]  /*5430*/  @!P5 IMAD.MOV.U32 R10, RZ, RZ, R17 ;  /* 0x000000ffff0ad224 */ /* 0x001fe400078e0011 */
[----:B---3--:R-:W-:Y:S04]  /*5440*/  STL [R1+0x2374], R30 ;  /* 0x0023741e01007387 */ /* 0x008fe80000100800 */
[----:B------:R-:W-:Y:S04]  /*5450*/  STL [R1+0x6d0], R14 ;  /* 0x0006d00e01007387 */ /* 0x000fe80000100800 */
[----:B------:R-:W-:Y:S04]  /*5460*/  STL [R1+0x2454], R30 ;  /* 0x0024541e01007387 */ /* 0x000fe80000100800 */
[----:B------:R-:W-:Y:S04]  /*5470*/  STL [R1+0x6e8], R21 ;  /* 0x0006e81501007387 */ /* 0x000fe80000100800 */
[----:B------:R0:W-:Y:S04]  /*5480*/  STL [R1+0x6cc], R19 ;  /* 0x0006cc1301007387 */ /* 0x0001e80000100800 */
[----:B------:R-:W-:Y:S04]  /*5490*/  STL [R1+0x6f0], R17 ;  /* 0x0006f01101007387 */ /* 0x000fe80000100800 */
[----:B------:R-:W-:Y:S01]  /*54a0*/  STL [R1+0x6d4], R22 ;  /* 0x0006d41601007387 */ /* 0x000fe20000100800 */
[----:B0-----:R-:W-:-:S04]  /*54b0*/  IMAD.X R19, R12, 0x1, R7, P6 ;  /* 0x000000010c137824 */ /* 0x001fc800030e0607 */
[----:B------:R-:W-:-:S05]  /*54c0*/  @!P5 IMAD.MOV.U32 R11, RZ, RZ, R19 ;  /* 0x000000ffff0bd224 */ /* 0x000fca00078e0013 */
[----:B------:R0:W3:Y:S04]  /*54d0*/  @!P5 LDG.E.U8 R16, desc[UR14][R10.64] ;  /* 0x0000000e0a10d981 */ /* 0x0000e8000c1e1100 */
[----:B--2---:R2:W-:Y:S02]  /*54e0*/  STL [R1+0x3b0], R13 ;  /* 0x0003b00d01007387 */ /* 0x0045e40000100800 */
[----:B--2---:R-:W-:-:S05]  /*54f0*/  IADD3 R13, P6, PT, R8, R18, RZ ;  /* 0x00000012080d7210 */ /* 0x004fca0007fde0ff */
[----:B------:R-:W-:Y:S02]  /*5500*/  IMAD.X R14, R12, 0x1, R9, P6 ;  /* 0x000000010c0e7824 */ /* 0x000fe400030e0609 */
[----:B0-----:R-:W-:Y:S02]  /*5510*/  @!P5 IMAD.MOV.U32 R10, RZ, RZ, R13 ;  /* 0x000000ffff0ad224 */ /* 0x001fe400078e000d */
[----:B------:R-:W-:-:S05]  /*5520*/  @!P5 IMAD.MOV.U32 R11, RZ, RZ, R14 ;  /* 0x000000ffff0bd224 */ /* 0x000fca00078e000e */
[----:B------:R0:W2:Y:S04]  /*5530*/  @!P5 LDG.E.U8 R0, desc[UR14][R10.64] ;  /* 0x0000000e0a00d981 */ /* 0x0000a8000c1e1100 */
[----:B------:R-:W-:Y:S04]  /*5540*/  STL [R1+0x6ec], R19 ;  /* 0x0006ec1301007387 */ /* 0x000fe80000100800 */
[----:B------:R0:W-:Y:S01]  /*5550*/  STL [R1+0x6f8], R13 ;  /* 0x0006f80d01007387 */ /* 0x0001e20000100800 */
[----:B------:R-:W-:Y:S02]  /*5560*/  VIADD R24, R15, 0xffffff8d ;  /* 0xffffff8d0f187836 */ /* 0x000fe40000000000 */
[----:B0-----:R-:W-:Y:S01]  /*5570*/  IMAD.SHL.U32 R13, R18, 0x8, RZ ;  /* 0x00000008120d7824 */ /* 0x001fe200078e00ff */
[----:B------:R0:W-:Y:S04]  /*5580*/  STL [R1+0x6f4], R14 ;  /* 0x0006f40e01007387 */ /* 0x0001e80000100800 */
[----:B------:R-:W-:-:S02]  /*5590*/  IADD3 R15, P6, PT, R13, R2, RZ ;  /* 0x000000020d0f7210 */ /* 0x000fc40007fde0ff */
[----:B------:R-:W-:Y:S01]  /*55a0*/  SHF.R.S32.HI R12, RZ, 0x1f, R13 ;  /* 0x0000001fff0c7819 */ /* 0x000fe2000001140d */
[C---:B------:R-:W-:Y:S02]  /*55b0*/  IMAD R11, R18.reuse, 0x9, RZ ;  /* 0x00000009120b7824 */ /* 0x040fe400078e02ff */
[C---:B------:R-:W-:Y:S02]  /*55c0*/  IMAD R10, R18.reuse, 0xa, RZ ;  /* 0x0000000a120a7824 */ /* 0x040fe400078e02ff */
[----:B0-----:R-:W-:Y:S01]  /*55d0*/  IMAD.SHL.U32 R14, R18, 0x10, RZ ;  /* 0x00000010120e7824 */ /* 0x001fe200078e00ff */
[----:B------:R-:W-:Y:S01]  /*55e0*/  SHF.R.S32.HI R28, RZ, 0x1f, R33 ;  /* 0x0000001fff1c7819 */ /* 0x000fe20000011421 */
[----:B--2---:R0:W-:Y:S04]  /*55f0*/  STL [R1+0x3a4], R0 ;  /* 0x0003a40001007387 */ /* 0x0041e80000100800 */
[----:B------:R-:W-:Y:S04]  /*5600*/  STL [R1+0xbd0], R15 ;  /* 0x000bd00f01007387 */ /* 0x000fe80000100800 */
[----:B---3--:R2:W-:Y:S01]  /*5610*/  STL [R1+0x3a8], R16 ;  /* 0x0003a81001007387 */ /* 0x0085e20000100800 */
[----:B0-----:R-:W-:-:S05]  /*5620*/  IADD3 R0, P5, PT, R13, R4, RZ ;  /* 0x000000040d007210 */ /* 0x001fca0007fbe0ff */
[----:B------:R0:W-:Y:S01]  /*5630*/  STL [R1+0xbd8], R0 ;  /* 0x000bd80001007387 */ /* 0x0001e20000100800 */
[----:B--2---:R-:W-:Y:S01]  /*5640*/  IMAD.X R16, R12, 0x1, R3, P6 ;  /* 0x000000010c107824 */ /* 0x004fe200030e0603 */
[----:B------:R-:W-:-:S04]  /*5650*/  IADD3 R17, P6, PT, R13, R6, RZ ;  /* 0x000000060d117210 */ /* 0x000fc80007fde0ff */
[----:B------:R2:W-:Y:S01]  /*5660*/  STL [R1+0xbcc], R16 ;  /* 0x000bcc1001007387 */ /* 0x0005e20000100800 */
[----:B0-----:R-:W-:-:S03]  /*5670*/  IMAD.X R0, R12, 0x1, R5, P5 ;  /* 0x000000010c007824 */ /* 0x001fc600028e0605 */
[----:B------:R-:W-:Y:S04]  /*5680*/  STL [R1+0xbe0], R17 ;  /* 0x000be01101007387 */ /* 0x000fe80000100800 */
[----:B------:R0:W-:Y:S01]  /*5690*/  STL [R1+0xbd4], R0 ;  /* 0x000bd40001007387 */ /* 0x0001e20000100800 */
[----:B--2---:R-:W-:Y:S02]  /*56a0*/  IADD3 R16, P5, PT, R13, R8, RZ ;  /* 0x000000080d107210 */ /* 0x004fe40007fbe0ff */
[----:B------:R-:W-:-:S03]  /*56b0*/  SHF.R.S32.HI R13, RZ, 0x1f, R11 ;  /* 0x0000001fff0d7819 */ /* 0x000fc6000001140b */
[----:B------:R2:W-:Y:S01]  /*56c0*/  STL [R1+0xbe8], R16 ;  /* 0x000be81001007387 */ /* 0x0005e20000100800 */
[C---:B0-----:R-:W-:Y:S01]  /*56d0*/  IMAD.X R0, R12.reuse, 0x1, R7, P6 ;  /* 0x000000010c007824 */ /* 0x041fe200030e0607 */
[----:B------:R-:W-:Y:S02]  /*56e0*/  IADD3 R17, P6, PT, R11, R2, RZ ;  /* 0x000000020b117210 */ /* 0x000fe40007fde0ff */
[----:B----4-:R-:W-:Y:S01]  /*56f0*/  STL [R1+0x3ac], R20 ;  /* 0x0003ac1401007387 */ /* 0x010fe20000100800 */
[----:B--2---:R-:W-:-:S03]  /*5700*/  IMAD.X R16, R12, 0x1, R9, P5 ;  /* 0x000000010c107824 */ /* 0x004fc600028e0609 */
[----:B------:R0:W-:Y:S04]  /*5710*/  STL [R1+0xbdc], R0 ;  /* 0x000bdc0001007387 */ /* 0x0001e80000100800 */
[----:B------:R-:W-:Y:S04]  /*5720*/  STL [R1+0xbf0], R17 ;  /* 0x000bf01101007387 */ /* 0x000fe80000100800 */
[----:B------:R2:W-:Y:S01]  /*5730*/  STL [R1+0xbe4], R16 ;  /* 0x000be41001007387 */ /* 0x0005e20000100800 */
        /* <DEDUP_REMOVED lines=11> */
[C---:B0-----:R-:W-:Y:S02]  /*57f0*/  IMAD.X R0, R13.reuse, 0x1, R7, P6 ;  /* 0x000000010d007824 */ /* 0x041fe400030e0607 */
[----:B------:R-:W-:-:S03]  /*5800*/  IMAD.X R13, R13, 0x1, R9, P5 ;  /* 0x000000010d0d7824 */ /* 0x000fc600028e0609 */
[----:B------:R0:W-:Y:S01]  /*5810*/  STL [R1+0xbfc], R0 ;  /* 0x000bfc0001007387 */ /* 0x0001e20000100800 */
[----:B--2---:R-:W-:-:S05]  /*5820*/  IADD3 R16, P6, PT, R10, R2, RZ ;  /* 0x000000020a107210 */ /* 0x004fca0007fde0ff */
[----:B------:R-:W-:Y:S01]  /*5830*/  STL [R1+0xc10], R16 ;  /* 0x000c101001007387 */ /* 0x000fe20000100800 */
[----:B0-----:R-:W-:-:S03]  /*5840*/  IADD3 R0, P5, PT, R10, R4, RZ ;  /* 0x000000040a007210 */ /* 0x001fc60007fbe0ff */
[----:B------:R0:W-:Y:S04]  /*5850*/  STL [R1+0xc04], R13 ;  /* 0x000c040d01007387 */ /* 0x0001e80000100800 */
[----:B------:R2:W-:Y:S01]  /*5860*/  STL [R1+0xc18], R0 ;  /* 0x000c180001007387 */ /* 0x0005e20000100800 */
[C---:B0-----:R-:W-:Y:S01]  /*5870*/  IMAD.X R13, R11.reuse, 0x1, R3, P6 ;  /* 0x000000010b0d7824 */ /* 0x041fe200030e0603 */
[----:B------:R-:W-:Y:S01]  /*5880*/  IADD3 R16, P6, PT, R10, R6, RZ ;  /* 0x000000060a107210 */ /* 0x000fe20007fde0ff */
[----:B--2---:R-:W-:-:S03]  /*5890*/  IMAD.X R0, R11, 0x1, R5, P5 ;  /* 0x000000010b007824 */ /* 0x004fc600028e0605 */
[----:B------:R0:W-:Y:S04]  /*58a0*/  STL [R1+0xc0c], R13 ;  /* 0x000c0c0d01007387 */ /* 0x0001e80000100800 */
[----:B------:R-:W-:Y:S04]  /*58b0*/  STL [R1+0xc20], R16 ;  /* 0x000c201001007387 */ /* 0x000fe80000100800 */
[----:B------:R2:W-:Y:S01]  /*58c0*/  STL [R1+0xc14], R0 ;  /* 0x000c140001007387 */ /* 0x0005e20000100800 */
[----:B0-----:R-:W-:Y:S02]  /*58d0*/  IADD3 R13, P5, PT, R10, R8, RZ ;  /* 0x000000080a0d7210 */ /* 0x001fe40007fbe0ff */
[----:B------:R-:W-:-:S03]  /*58e0*/  SHF.R.S32.HI R10, RZ, 0x1f, R14 ;  /* 0x0000001fff0a7819 */ /* 0x000fc6000001140e */
[----:B------:R-:W-:Y:S01]  /*58f0*/  STL [R1+0xc28], R13 ;  /* 0x000c280d01007387 */ /* 0x000fe20000100800 */
[----:B--2---:R-:W-:Y:S01]  /*5900*/  IMAD.X R0, R11, 0x1, R7, P6 ;  /* 0x000000010b007824 */ /* 0x004fe200030e0607 */
[----:B------:R-:W-:Y:S02]  /*5910*/  IADD3 R22, P6, PT, R33, R2, RZ ;  /* 0x0000000221167210 */ /* 0x000fe40007fde0ff */
[----:B------:R-:W-:Y:S01]  /*5920*/  STL [R1+0x2400], R33 ;  /* 0x0024002101007387 */ /* 0x000fe20000100800 */
[----:B------:R-:W-:-:S03]  /*5930*/  IMAD.X R11, R11, 0x1, R9, P5 ;  /* 0x000000010b0b7824 */ /* 0x000fc600028e0609 */
[----:B------:R0:W-:Y:S01]  /*5940*/  STL [R1+0xc1c], R0 ;  /* 0x000c1c0001007387 */ /* 0x0001e20000100800 */
[----:B------:R-:W-:Y:S01]  /*5950*/  IMAD.X R21, R28, 0x1, R3, P6 ;  /* 0x000000011c157824 */ /* 0x000fe200030e0603 */
[C---:B------:R-:W-:Y:S02]  /*5960*/  IADD3 R16, P6, PT, R14.reuse, R4, RZ ;  /* 0x000000040e107210 */ /* 0x040fe40007fde0ff */
[----:B------:R2:W-:Y:S01]  /*5970*/  STL [R1+0xc24], R11 ;  /* 0x000c240b01007387 */ /* 0x0005e20000100800 */
[----:B0-----:R-:W-:-:S03]  /*5980*/  IADD3 R0, P5, PT, R14, R2, RZ ;  /* 0x000000020e007210 */ /* 0x001fc60007fbe0ff */
[----:B------:R-:W-:Y:S04]  /*5990*/  STL [R1+0xc30], R22 ;  /* 0x000c301601007387 */ /* 0x000fe80000100800 */
[----:B------:R0:W-:Y:S01]  /*59a0*/  STL [R1+0xcd0], R0 ;  /* 0x000cd00001007387 */ /* 0x0001e20000100800 */
[----:B--2---:R-:W-:-:S03]  /*59b0*/  IMAD.X R11, R10, 0x1, R3, P5 ;  /* 0x000000010a0b7824 */ /* 0x004fc600028e0603 */
[----:B------:R-:W-:Y:S04]  /*59c0*/  STL [R1+0x2408], R22 ;  /* 0x0024081601007387 */ /* 0x000fe80000100800 */
[----:B------:R-:W-:Y:S01]  /*59d0*/  STL [R1+0x2410], R28 ;  /* 0x0024101c01007387 */ /* 0x000fe20000100800 */
[----:B0-----:R-:W-:-:S03]  /*59e0*/  IADD3 R0, P5, PT, R14, R6, RZ ;  /* 0x000000060e007210 */ /* 0x001fc60007fbe0ff */
[----:B------:R0:W-:Y:S04]  /*59f0*/  STL [R1+0xcd8], R16 ;  /* 0x000cd81001007387 */ /* 0x0001e80000100800 */
[----:B------:R-:W-:Y:S04]  /*5a00*/  STL [R1+0xc2c], R21 ;  /* 0x000c2c1501007387 */ /* 0x000fe80000100800 */
[----:B------:R2:W-:Y:S01]  /*5a10*/  STL [R1+0xccc], R11 ;  /* 0x000ccc0b01007387 */ /* 0x0005e20000100800 */
[----:B------:R-:W-:-:S03]  /*5a20*/  IMAD R15, R18, 0x11, RZ ;  /* 0x00000011120f7824 */ /* 0x000fc600078e02ff */
[----:B------:R-:W-:Y:S04]  /*5a30*/  STL [R1+0x2418], R21 ;  /* 0x0024181501007387 */ /* 0x000fe80000100800 */
[----:B------:R3:W-:Y:S01]  /*5a40*/  STL [R1+0xce0], R0 ;  /* 0x000ce00001007387 */ /* 0x0007e20000100800 */
[C---:B0-----:R-:W-:Y:S01]  /*5a50*/  IMAD.X R16, R10.reuse, 0x1, R7, P5 ;  /* 0x000000010a107824 */ /* 0x041fe200028e0607 */
[----:B--2---:R-:W-:Y:S01]  /*5a60*/  SHF.R.S32.HI R11, RZ, 0x1f, R15 ;  /* 0x0000001fff0b7819 */ /* 0x004fe2000001140f */
[----:B---3--:R-:W-:Y:S01]  /*5a70*/  IMAD.X R0, R10, 0x1, R5, P6 ;  /* 0x000000010a007824 */ /* 0x008fe200030e0605 */
[----:B------:R-:W-:-:S04]  /*5a80*/  IADD3 R14, P6, PT, R14, R8, RZ ;  /* 0x000000080e0e7210 */ /* 0x000fc80007fde0ff */
[----:B------:R0:W-:Y:S04]  /*5a90*/  STL [R1+0xcd4], R0 ;  /* 0x000cd40001007387 */ /* 0x0001e80000100800 */
[----:B------:R-:W-:Y:S01]  /*5aa0*/  STL [R1+0xce8], R14 ;  /* 0x000ce80e01007387 */ /* 0x000fe20000100800 */
[----:B0-----:R-:W-:-:S03]  /*5ab0*/  IADD3 R0, P5, PT, R15, R2, RZ ;  /* 0x000000020f007210 */ /* 0x001fc60007fbe0ff */
[----:B------:R0:W-:Y:S04]  /*5ac0*/  STL [R1+0xcdc], R16 ;  /* 0x000cdc1001007387 */ /* 0x0001e80000100800 */
[----:B------:R2:W-:Y:S01]  /*5ad0*/  STL [R1+0xcf0], R0 ;  /* 0x000cf00001007387 */ /* 0x0005e20000100800 */
[----:B0-----:R-:W-:Y:S01]  /*5ae0*/  IMAD.X R16, R10, 0x1, R9, P6 ;  /* 0x000000010a107824 */ /* 0x001fe200030e0609 */
[----:B------:R-:W-:Y:S01]  /*5af0*/  IADD3 R10, P6, PT, R15, R4, RZ ;  /* 0x000000040f0a7210 */ /* 0x000fe20007fde0ff */
[----:B--2---:R-:W-:-:S03]  /*5b00*/  IMAD.X R0, R11, 0x1, R3, P5 ;  /* 0x000000010b007824 */ /* 0x004fc600028e0603 */
[----:B------:R0:W-:Y:S01]  /*5b10*/  STL [R1+0xce4], R16 ;  /* 0x000ce41001007387 */ /* 0x0001e20000100800 */
[----:B------:R-:W-:-:S03]  /*5b20*/  IMAD R12, R18, 0x12, RZ ;  /* 0x00000012120c7824 */ /* 0x000fc600078e02ff */
[----:B------:R-:W-:Y:S04]  /*5b30*/  STL [R1+0xcf8], R10 ;  /* 0x000cf80a01007387 */ /* 0x000fe80000100800 */
[----:B------:R2:W-:Y:S01]  /*5b40*/  STL [R1+0xcec], R0 ;  /* 0x000cec0001007387 */ /* 0x0005e20000100800 */
[----:B0-----:R-:W-:-:S05]  /*5b50*/  IADD3 R16, P5, PT, R15, R6, RZ ;  /* 0x000000060f107210 */ /* 0x001fca0007fbe0ff */
[----:B------:R0:W-:Y:S01]  /*5b60*/  STL [R1+0xd00], R16 ;  /* 0x000d001001007387 */ /* 0x0001e20000100800 */
[----:B--2---:R-:W-:Y:S01]  /*5b70*/  IMAD.X R0, R11, 0x1, R5, P6 ;  /* 0x000000010b007824 */ /* 0x004fe200030e0605 */
[----:B------:R-:W-:Y:S02]  /*5b80*/  IADD3 R15, P6, PT, R15, R8, RZ ;  /* 0x000000080f0f7210 */ /* 0x000fe40007fde0ff */
[----:B------:R-:W-:Y:S02]  /*5b90*/  SHF.R.S32.HI R10, RZ, 0x1f, R12 ;  /* 0x0000001fff0a7819 */ /* 0x000fe4000001140c */
[----:B------:R2:W-:Y:S01]  /*5ba0*/  STL [R1+0xcf4], R0 ;  /* 0x000cf40001007387 */ /* 0x0005e20000100800 */
[----:B0-----:R-:W-:-:S03]  /*5bb0*/  IMAD.X R16, R11, 0x1, R7, P5 ;  /* 0x000000010b107824 */ /* 0x001fc600028e0607 */
[----:B------:R-:W-:Y:S01]  /*5bc0*/  STL [R1+0xd08], R15 ;  /* 0x000d080f01007387 */ /* 0x000fe20000100800 */
[----:B--2---:R-:W-:-:S03]  /*5bd0*/  IADD3 R0, P5, PT, R12, R2, RZ ;  /* 0x000000020c007210 */ /* 0x004fc60007fbe0ff */
        /* <DEDUP_REMOVED lines=60> */
[----:B------:R-:W-:-:S03]  /*5fa0*/  IMAD.SHL.U32 R12, R18, 0x20, RZ ;  /* 0x00000020120c7824 */ /* 0x000fc600078e00ff */
        /* <DEDUP_REMOVED lines=38> */
[----:B0-----:R-:W-:Y:S01]  /*6210*/  IADD3 R16, P5, PT, R13, R6, RZ ;  /* 0x000000060d107210 */ /* 0x001fe20007fbe0ff */
[----:B--2---:R-:W-:-:S04]  /*6220*/  IMAD.X R0, R11, 0x1, R5, P6 ;  /* 0x000000010b007824 */ /* 0x004fc800030e0605 */
[----:B------:R0:W-:Y:S01]  /*6230*/  STL [R1+0x1a38], R16 ;  /* 0x001a381001007387 */ /* 0x0001e20000100800 */
[----:B------:R-:W-:-:S03]  /*6240*/  IADD3 R13, P6, PT, R13, R8, RZ ;  /* 0x000000080d0d7210 */ /* 0x000fc60007fde0ff */
[----:B------:R2:W-:Y:S01]  /*6250*/  STL [R1+0x1a2c], R0 ;  /* 0x001a2c0001007387 */ /* 0x0005e20000100800 */
[----:B------:R-:W-:Y:S01]  /*6260*/  SHF.R.S32.HI R10, RZ, 0x1f, R14 ;  /* 0x0000001fff0a7819 */ /* 0x000fe2000001140e */
[----:B0-----:R-:W-:Y:S02]  /*6270*/  IMAD.X R16, R11, 0x1, R7, P5 ;  /* 0x000000010b107824 */ /* 0x001fe400028e0607 */
[----:B------:R-:W-:Y:S01]  /*6280*/  STL [R1+0x1a3c], R13 ;  /* 0x001a3c0d01007387 */ /* 0x000fe20000100800 */
[----:B--2---:R-:W-:-:S03]  /*6290*/  IADD3 R0, P5, PT, R14, R2, RZ ;  /* 0x000000020e007210 */ /* 0x004fc60007fbe0ff */
[----:B------:R-:W-:Y:S01]  /*62a0*/  STL [R1+0x1a34], R16 ;  /* 0x001a341001007387 */ /* 0x000fe20000100800 */
[----:B------:R-:W-:Y:S01]  /*62b0*/  IMAD.X R11, R11, 0x1, R9, P6 ;  /* 0x000000010b0b7824 */ /* 0x000fe200030e0609 */
[----:B------:R-:W-:Y:S02]  /*62c0*/  IADD3 R30, P6, PT, R14, R4, RZ ;  /* 0x000000040e1e7210 */ /* 0x000fe40007fde0ff */
[----:B------:R0:W-:Y:S04]  /*62d0*/  STL [R1+0x1a40], R0 ;  /* 0x001a400001007387 */ /* 0x0001e80000100800 */
[----:B------:R-:W-:Y:S01]  /*62e0*/  STL [R1+0x1a04], R11 ;  /* 0x001a040b01007387 */ /* 0x000fe20000100800 */
[----:B0-----:R-:W-:Y:S01]  /*62f0*/  IMAD.X R0, R10, 0x1, R3, P5 ;  /* 0x000000010a007824 */ /* 0x001fe200028e0603 */
[----:B------:R-:W-:-:S04]  /*6300*/  IADD3 R31, P5, PT, R14, R6, RZ ;  /* 0x000000060e1f7210 */ /* 0x000fc80007fbe0ff */
[----:B------:R0:W-:Y:S01]  /*6310*/  STL [R1+0x1a08], R0 ;  /* 0x001a080001007387 */ /* 0x0001e20000100800 */
[----:B------:R-:W-:-:S03]  /*6320*/  IMAD R15, R18, 0x28, RZ ;  /* 0x00000028120f7824 */ /* 0x000fc600078e02ff */
[----:B------:R-:W-:Y:S04]  /*6330*/  STL [R1+0x1a10], R30 ;  /* 0x001a101e01007387 */ /* 0x000fe80000100800 */
[----:B------:R-:W-:Y:S01]  /*6340*/  STL [R1+0x2458], R30 ;  /* 0x0024581e01007387 */ /* 0x000fe20000100800 */
[----:B0-----:R-:W-:-:S03]  /*6350*/  IMAD.X R0, R10, 0x1, R5, P6 ;  /* 0x000000010a007824 */ /* 0x001fc600030e0605 */
[----:B------:R-:W-:Y:S01]  /*6360*/  STL [R1+0x2464], R30 ;  /* 0x0024641e01007387 */ /* 0x000fe20000100800 */
[----:B------:R-:W-:-:S03]  /*6370*/  IMAD.X R16, R10, 0x1, R7, P5 ;  /* 0x000000010a107824 */ /* 0x000fc600028e0607 */
[----:B------:R-:W-:Y:S01]  /*6380*/  STL [R1+0x2470], R30 ;  /* 0x0024701e01007387 */ /* 0x000fe20000100800 */
[----:B------:R-:W-:-:S03]  /*6390*/  IADD3 R32, P6, PT, R14, R8, RZ ;  /* 0x000000080e207210 */ /* 0x000fc60007fde0ff */
[----:B------:R-:W-:Y:S04]  /*63a0*/  STL [R1+0x247c], R30 ;  /* 0x00247c1e01007387 */ /* 0x000fe80000100800 */
[----:B------:R-:W-:Y:S04]  /*63b0*/  STL [R1+0x2498], R30 ;  /* 0x0024981e01007387 */ /* 0x000fe80000100800 */
[----:B------:R-:W-:Y:S04]  /*63c0*/  STL [R1+0x1a18], R31 ;  /* 0x001a181f01007387 */ /* 0x000fe80000100800 */
[----:B------:R0:W-:Y:S01]  /*63d0*/  STL [R1+0x1a0c], R0 ;  /* 0x001a0c0001007387 */ /* 0x0001e20000100800 */
[----:B------:R-:W-:-:S03]  /*63e0*/  SHF.R.S32.HI R11, RZ, 0x1f, R15 ;  /* 0x0000001fff0b7819 */ /* 0x000fc6000001140f */
[----:B------:R-:W-:Y:S01]  /*63f0*/  STL [R1+0x2484], R31 ;  /* 0x0024841f01007387 */ /* 0x000fe20000100800 */
[----:B0-----:R-:W-:-:S03]  /*6400*/  IADD3 R0, P5, PT, R15, R2, RZ ;  /* 0x000000020f007210 */ /* 0x001fc60007fbe0ff */
[----:B------:R0:W-:Y:S04]  /*6410*/  STL [R1+0x1a14], R16 ;  /* 0x001a141001007387 */ /* 0x0001e80000100800 */
[----:B------:R-:W-:Y:S04]  /*6420*/  STL [R1+0x1a1c], R32 ;  /* 0x001a1c2001007387 */ /* 0x000fe80000100800 */
[----:B------:R2:W-:Y:S01]  /*6430*/  STL [R1+0x1a20], R0 ;  /* 0x001a200001007387 */ /* 0x0005e20000100800 */
[----:B0-----:R-:W-:-:S03]  /*6440*/  IMAD.X R16, R11, 0x1, R3, P5 ;  /* 0x000000010b107824 */ /* 0x001fc600028e0603 */
[----:B------:R-:W-:Y:S01]  /*6450*/  STL [R1+0x2488], R32 ;  /* 0x0024882001007387 */ /* 0x000fe20000100800 */
[----:B--2---:R-:W-:Y:S01]  /*6460*/  IMAD.X R0, R10, 0x1, R9, P6 ;  /* 0x000000010a007824 */ /* 0x004fe200030e0609 */
[----:B------:R-:W-:-:S04]  /*6470*/  IADD3 R10, P6, PT, R15, R4, RZ ;  /* 0x000000040f0a7210 */ /* 0x000fc80007fde0ff */
[----:B------:R0:W-:Y:S01]  /*6480*/  STL [R1+0x19e4], R0 ;  /* 0x0019e40001007387 */ /* 0x0001e20000100800 */
[----:B------:R-:W-:-:S03]  /*6490*/  IMAD R12, R18, 0x29, RZ ;  /* 0x00000029120c7824 */ /* 0x000fc600078e02ff */
        /* <DEDUP_REMOVED lines=8> */
[----:B------:R-:W-:-:S03]  /*6520*/  SHF.R.S32.HI R10, RZ, 0x1f, R12 ;  /* 0x0000001fff0a7819 */ /* 0x000fc6000001140c */
        /* <DEDUP_REMOVED lines=8> */
[----:B------:R-:W-:Y:S01]  /*65b0*/  STL [R1+0x19d0], R11 ;  /* 0x0019d00b01007387 */ /* 0x000fe20000100800 */
[----:B------:R-:W-:Y:S01]  /*65c0*/  IMAD R13, R18, 0x2a, RZ ;  /* 0x0000002a120d7824 */ /* 0x000fe200078e02ff */
[----:B--2---:R-:W-:Y:S02]  /*65d0*/  IADD3 R0, P5, PT, R12, R6, RZ ;  /* 0x000000060c007210 */ /* 0x004fe40007fbe0ff */
[----:B------:R0:W-:Y:S04]  /*65e0*/  STL [R1+0x19c8], R16 ;  /* 0x0019c81001007387 */ /* 0x0001e80000100800 */
[----:B------:R2:W-:Y:S01]  /*65f0*/  STL [R1+0x19d8], R0 ;  /* 0x0019d80001007387 */ /* 0x0005e20000100800 */
[----:B0-----:R-:W-:Y:S01]  /*6600*/  IMAD.X R16, R10, 0x1, R5, P6 ;  /* 0x000000010a107824 */ /* 0x001fe200030e0605 */
[----:B------:R-:W-:Y:S01]  /*6610*/  IADD3 R12, P6, PT, R12, R8, RZ ;  /* 0x000000080c0c7210 */ /* 0x000fe20007fde0ff */
[----:B--2---:R-:W-:-:S03]  /*6620*/  IMAD.X R0, R10, 0x1, R7, P5 ;  /* 0x000000010a007824 */ /* 0x004fc600028e0607 */
[----:B------:R-:W-:Y:S01]  /*6630*/  STL [R1+0x19cc], R16 ;  /* 0x0019cc1001007387 */ /* 0x000fe20000100800 */
[----:B------:R-:W-:Y:S01]  /*6640*/  IADD3 R86, P5, PT, R13, R2, RZ ;  /* 0x000000020d567210 */ /* 0x000fe20007fbe0ff */
[----:B------:R-:W-:Y:S02]  /*6650*/  IMAD.X R10, R10, 0x1, R9, P6 ;  /* 0x000000010a0a7824 */ /* 0x000fe400030e0609 */
[----:B------:R-:W-:Y:S01]  /*6660*/  STL [R1+0x19dc], R12 ;  /* 0x0019dc0c01007387 */ /* 0x000fe20000100800 */
[----:B------:R-:W-:-:S03]  /*6670*/  SHF.R.S32.HI R11, RZ, 0x1f, R13 ;  /* 0x0000001fff0b7819 */ /* 0x000fc6000001140d */
[----:B------:R0:W-:Y:S04]  /*6680*/  STL [R1+0x19d4], R0 ;  /* 0x0019d40001007387 */ /* 0x0001e80000100800 */
[----:B------:R-:W-:Y:S01]  /*6690*/  STL [R1+0x19e0], R86 ;  /* 0x0019e05601007387 */ /* 0x000fe20000100800 */
[----:B0-----:R-:W-:-:S03]  /*66a0*/  IADD3 R0, P6, PT, R13, R4, RZ ;  /* 0x000000040d007210 */ /* 0x001fc60007fde0ff */
[----:B------:R-:W-:Y:S04]  /*66b0*/  STL [R1+0x19a4], R10 ;  /* 0x0019a40a01007387 */ /* 0x000fe80000100800 */
[----:B------:R-:W-:Y:S04]  /*66c0*/  STL [R1+0x248c], R86 ;  /* 0x00248c5601007387 */ /* 0x000fe80000100800 */
[----:B------:R0:W-:Y:S01]  /*66d0*/  STL [R1+0x19b0], R0 ;  /* 0x0019b00001007387 */ /* 0x0001e20000100800 */
[----:B------:R-:W-:Y:S02]  /*66e0*/  IMAD R14, R18, 0x30, RZ ;  /* 0x00000030120e7824 */ /* 0x000fe400078e02ff */
[----:B0-----:R-:W-:Y:S01]  /*66f0*/  IMAD.X R0, R11, 0x1, R3, P5 ;  /* 0x000000010b007824 */ /* 0x001fe200028e0603 */
[----:B------:R-:W-:-:S04]  /*6700*/  IADD3 R85, P5, PT, R13, R6, RZ ;  /* 0x000000060d557210 */ /* 0x000fc80007fbe0ff */
[----:B------:R0:W-:Y:S01]  /*6710*/  STL [R1+0x19a8], R0 ;  /* 0x0019a80001007387 */ /* 0x0001e20000100800 */
[C---:B------:R-:W-:Y:S01]  /*6720*/  IMAD.X R16, R11.reuse, 0x1, R7, P5 ;  /* 0x000000010b107824 */ /* 0x040fe200028e0607 */
[----:B------:R-:W-:Y:S02]  /*6730*/  SHF.R.S32.HI R10, RZ, 0x1f, R14 ;  /* 0x0000001fff0a7819 */ /* 0x000fe4000001140e */
[----:B------:R-:W-:Y:S01]  /*6740*/  STL [R1+0x19b8], R85 ;  /* 0x0019b85501007387 */ /* 0x000fe20000100800 */
[----:B0-----:R-:W-:Y:S01]  /*6750*/  IMAD.X R0, R11, 0x1, R5, P6 ;  /* 0x000000010b007824 */ /* 0x001fe200030e0605 */
[----:B------:R-:W-:-:S04]  /*6760*/  IADD3 R79, P6, PT, R13, R8, RZ ;  /* 0x000000080d4f7210 */ /* 0x000fc80007fde0ff */
[----:B------:R0:W-:Y:S01]  /*6770*/  STL [R1+0x19ac], R0 ;  /* 0x0019ac0001007387 */ /* 0x0001e20000100800 */
[----:B------:R-:W-:-:S03]  /*6780*/  IMAD.X R80, R11, 0x1, R9, P6 ;  /* 0x000000010b507824 */ /* 0x000fc600030e0609 */
[----:B------:R-:W-:Y:S04]  /*6790*/  STL [R1+0x2490], R85 ;  /* 0x0024905501007387 */ /* 0x000fe80000100800 */
[----:B------:R2:W-:Y:S01]  /*67a0*/  STL [R1+0x19b4], R16 ;  /* 0x0019b41001007387 */ /* 0x0005e20000100800 */
[----:B0-----:R-:W-:-:S03]  /*67b0*/  IADD3 R0, P5, PT, R14, R2, RZ ;  /* 0x000000020e007210 */ /* 0x001fc60007fbe0ff */
[----:B------:R-:W-:Y:S02]  /*67c0*/  STL [R1+0x19bc], R79 ;  /* 0x0019bc4f01007387 */ /* 0x000fe40000100800 */
[----:B------:R-:W-:Y:S01]  /*67d0*/  IMAD.X R11, R10, 0x1, R3, P5 ;  /* 0x000000010a0b7824 */ /* 0x000fe200028e0603 */
[C---:B--2---:R-:W-:Y:S01]  /*67e0*/  IADD3 R16, P6, PT, R14.reuse, R4, RZ ;  /* 0x000000040e107210 */ /* 0x044fe20007fde0ff */
[----:B------:R0:W-:Y:S04]  /*67f0*/  STL [R1+0x19c0], R0 ;  /* 0x0019c00001007387 */ /* 0x0001e80000100800 */
[----:B------:R-:W-:Y:S04]  /*6800*/  STL [R1+0x249c], R79 ;  /* 0x00249c4f01007387 */ /* 0x000fe80000100800 */
[----:B------:R2:W-:Y:S01]  /*6810*/  STL [R1+0x1990], R16 ;  /* 0x0019901001007387 */ /* 0x0005e20000100800 */
[----:B0-----:R-:W-:-:S03]  /*6820*/  IADD3 R0, P5, PT, R14, R6, RZ ;  /* 0x000000060e007210 */ /* 0x001fc60007fbe0ff */
[----:B------:R-:W-:Y:S01]  /*6830*/  STL [R1+0x1984], R80 ;  /* 0x0019845001007387 */ /* 0x000fe20000100800 */
[----:B------:R-:W-:-:S03]  /*6840*/  IMAD R15, R18, 0x31, RZ ;  /* 0x00000031120f7824 */ /* 0x000fc600078e02ff */
[----:B------:R0:W-:Y:S01]  /*6850*/  STL [R1+0x1988], R11 ;  /* 0x0019880b01007387 */ /* 0x0001e20000100800 */
[----:B--2---:R-:W-:Y:S01]  /*6860*/  IMAD.X R16, R10, 0x1, R5, P6 ;  /* 0x000000010a107824 */ /* 0x004fe200030e0605 */
[----:B------:R-:W-:Y:S02]  /*6870*/  IADD3 R14, P6, PT, R14, R8, RZ ;  /* 0x000000080e0e7210 */ /* 0x000fe40007fde0ff */
[----:B------:R-:W-:Y:S04]  /*6880*/  STL [R1+0x24a0], R80 ;  /* 0x0024a05001007387 */ /* 0x000fe80000100800 */
[----:B------:R2:W-:Y:S04]  /*6890*/  STL [R1+0x1998], R0 ;  /* 0x0019980001007387 */ /* 0x0005e80000100800 */
[----:B------:R-:W-:Y:S01]  /*68a0*/  STL [R1+0x24c4], R80 ;  /* 0x0024c45001007387 */ /* 0x000fe20000100800 */
[----:B0-----:R-:W-:Y:S01]  /*68b0*/  SHF.R.S32.HI R11, RZ, 0x1f, R15 ;  /* 0x0000001fff0b7819 */ /* 0x001fe2000001140f */
[----:B--2---:R-:W-:-:S02]  /*68c0*/  IMAD.X R0, R10, 0x1, R7, P5 ;  /* 0x000000010a007824 */ /* 0x004fc400028e0607 */
        /* <DEDUP_REMOVED lines=32> */
[----:B------:R-:W-:-:S03]  /*6ad0*/  IMAD.X R77, R10, 0x1, R7, P5 ;  /* 0x000000010a4d7824 */ /* 0x000fc600028e0607 */
[----:B------:R-:W-:Y:S01]  /*6ae0*/  STL [R1+0x1958], R76 ;  /* 0x0019584c01007387 */ /* 0x000fe20000100800 */
[----:B0-----:R-:W-:Y:S01]  /*6af0*/  IMAD.X R0, R10, 0x1, R5, P6 ;  /* 0x000000010a007824 */ /* 0x001fe200030e0605 */
[----:B------:R-:W-:-:S04]  /*6b00*/  IADD3 R75, P6, PT, R12, R8, RZ ;  /* 0x000000080c4b7210 */ /* 0x000fc80007fde0ff */
[----:B------:R0:W-:Y:S01]  /*6b10*/  STL [R1+0x194c], R0 ;  /* 0x00194c0001007387 */ /* 0x0001e20000100800 */
[----:B------:R-:W-:-:S03]  /*6b20*/  SHF.R.S32.HI R11, RZ, 0x1f, R13 ;  /* 0x0000001fff0b7819 */ /* 0x000fc6000001140d */
[----:B------:R-:W-:Y:S01]  /*6b30*/  STL [R1+0x24a8], R76 ;  /* 0x0024a84c01007387 */ /* 0x000fe20000100800 */
[----:B0-----:R-:W-:-:S03]  /*6b40*/  IADD3 R0, P5, PT, R13, R2, RZ ;  /* 0x000000020d007210 */ /* 0x001fc60007fbe0ff */
[----:B------:R-:W-:Y:S04]  /*6b50*/  STL [R1+0x195c], R75 ;  /* 0x00195c4b01007387 */ /* 0x000fe80000100800 */
[----:B------:R0:W-:Y:S01]  /*6b60*/  STL [R1+0x1960], R0 ;  /* 0x0019600001007387 */ /* 0x0001e20000100800 */
[----:B------:R-:W-:-:S03]  /*6b70*/  IMAD.X R16, R11, 0x1, R3, P5 ;  /* 0x000000010b107824 */ /* 0x000fc600028e0603 */
[----:B------:R-:W-:Y:S01]  /*6b80*/  STL [R1+0x24b0], R75 ;  /* 0x0024b04b01007387 */ /* 0x000fe20000100800 */
[----:B0-----:R-:W-:-:S03]  /*6b90*/  IMAD.X R0, R10, 0x1, R9, P6 ;  /* 0x000000010a007824 */ /* 0x001fc600030e0609 */
[----:B------:R-:W-:Y:S01]  /*6ba0*/  STL [R1+0x1954], R77 ;  /* 0x0019544d01007387 */ /* 0x000fe20000100800 */
[----:B------:R-:W-:-:S03]  /*6bb0*/  IADD3 R10, P6, PT, R13, R4, RZ ;  /* 0x000000040d0a7210 */ /* 0x000fc60007fde0ff */
[----:B------:R-:W-:Y:S04]  /*6bc0*/  STL [R1+0x24b4], R77 ;  /* 0x0024b44d01007387 */ /* 0x000fe80000100800 */
        /* <DEDUP_REMOVED lines=20> */
[----:B--2---:R-:W-:-:S03]  /*6d10*/  IADD3 R0, P5, PT, R14, R6, RZ ;  /* 0x000000060e007210 */ /* 0x004fc60007fbe0ff */
[----:B------:R0:W-:Y:S01]  /*6d20*/  STL [R1+0x1068], R16 ;  /* 0x0010681001007387 */ /* 0x0001e20000100800 */
[----:B------:R-:W-:-:S03]  /*6d30*/  IMAD R15, R18, 0x3a, RZ ;  /* 0x0000003a120f7824 */ /* 0x000fc600078e02ff */
[----:B------:R2:W-:Y:S01]  /*6d40*/  STL [R1+0x107c], R0 ;  /* 0x00107c0001007387 */ /* 0x0005e20000100800 */
[----:B0-----:R-:W-:Y:S01]  /*6d50*/  IMAD.X R16, R10, 0x1, R5, P6 ;  /* 0x000000010a107824 */ /* 0x001fe200030e0605 */
[----:B------:R-:W-:Y:S01]  /*6d60*/  IADD3 R14, P6, PT, R14, R8, RZ ;  /* 0x000000080e0e7210 */ /* 0x000fe20007fde0ff */
[----:B--2---:R-:W-:-:S03]  /*6d70*/  IMAD.X R0, R10, 0x1, R7, P5 ;  /* 0x000000010a007824 */ /* 0x004fc600028e0607 */
[----:B------:R-:W-:Y:S01]  /*6d80*/  STL [R1+0x1070], R16 ;  /* 0x0010701001007387 */ /* 0x000fe20000100800 */
[----:B------:R-:W-:-:S03]  /*6d90*/  IADD3 R74, P5, PT, R15, R2, RZ ;  /* 0x000000020f4a7210 */ /* 0x000fc60007fbe0ff */
[----:B------:R-:W-:Y:S01]  /*6da0*/  STL [R1+0x1084], R14 ;  /* 0x0010840e01007387 */ /* 0x000fe20000100800 */
[----:B------:R-:W-:-:S03]  /*6db0*/  SHF.R.S32.HI R11, RZ, 0x1f, R15 ;  /* 0x0000001fff0b7819 */ /* 0x000fc6000001140f */
[----:B------:R0:W-:Y:S04]  /*6dc0*/  STL [R1+0x1078], R0 ;  /* 0x0010780001007387 */ /* 0x0001e80000100800 */
[----:B------:R-:W-:Y:S01]  /*6dd0*/  STL [R1+0x108c], R74 ;  /* 0x00108c4a01007387 */ /* 0x000fe20000100800 */
[----:B0-----:R-:W-:Y:S01]  /*6de0*/  IMAD.X R0, R10, 0x1, R9, P6 ;  /* 0x000000010a007824 */ /* 0x001fe200030e0609 */
[----:B------:R-:W-:-:S04]  /*6df0*/  IADD3 R73, P6, PT, R15, R4, RZ ;  /* 0x000000040f497210 */ /* 0x000fc80007fde0ff */
[----:B------:R0:W-:Y:S01]  /*6e00*/  STL [R1+0x1080], R0 ;  /* 0x0010800001007387 */ /* 0x0001e20000100800 */
[----:B------:R-:W-:-:S03]  /*6e10*/  IMAD.SHL.U32 R12, R18, 0x40, RZ ;  /* 0x00000040120c7824 */ /* 0x000fc600078e00ff */
[----:B------:R-:W-:Y:S01]  /*6e20*/  STL [R1+0x24b8], R74 ;  /* 0x0024b84a01007387 */ /* 0x000fe20000100800 */
[----:B0-----:R-:W-:Y:S01]  /*6e30*/  IMAD.X R0, R11, 0x1, R3, P5 ;  /* 0x000000010b007824 */ /* 0x001fe200028e0603 */
[----:B------:R-:W-:-:S04]  /*6e40*/  IADD3 R72, P5, PT, R15, R6, RZ ;  /* 0x000000060f487210 */ /* 0x000fc80007fbe0ff */
[----:B------:R0:W-:Y:S01]  /*6e50*/  STL [R1+0x1088], R0 ;  /* 0x0010880001007387 */ /* 0x0001e20000100800 */
[----:B------:R-:W-:-:S03]  /*6e60*/  IMAD.X R21, R11, 0x1, R7, P5 ;  /* 0x000000010b157824 */ /* 0x000fc600028e0607 */
[----:B------:R-:W-:Y:S01]  /*6e70*/  STL [R1+0x1094], R73 ;  /* 0x0010944901007387 */ /* 0x000fe20000100800 */
[----:B0-----:R-:W-:-:S03]  /*6e80*/  IMAD.X R0, R11, 0x1, R5, P6 ;  /* 0x000000010b007824 */ /* 0x001fc600030e0605 */
[----:B------:R-:W-:Y:S01]  /*6e90*/  STL [R1+0x24bc], R73 ;  /* 0x0024bc4901007387 */ /* 0x000fe20000100800 */
[----:B------:R-:W-:-:S03]  /*6ea0*/  IADD3 R71, P6, PT, R15, R8, RZ ;  /* 0x000000080f477210 */ /* 0x000fc60007fde0ff */
[----:B------:R-:W-:Y:S01]  /*6eb0*/  STL [R1+0x109c], R72 ;  /* 0x00109c4801007387 */ /* 0x000fe20000100800 */
[----:B------:R-:W-:-:S03]  /*6ec0*/  SHF.R.S32.HI R10, RZ, 0x1f, R12 ;  /* 0x0000001fff0a7819 */ /* 0x000fc6000001140c */
[----:B------:R0:W-:Y:S01]  /*6ed0*/  STL [R1+0x1090], R0 ;  /* 0x0010900001007387 */ /* 0x0001e20000100800 */
[----:B------:R-:W-:Y:S01]  /*6ee0*/  IMAD.X R28, R11, 0x1, R9, P6 ;  /* 0x000000010b1c7824 */ /* 0x000fe200030e0609 */
[C---:B------:R-:W-:Y:S02]  /*6ef0*/  IADD3 R16, P6, PT, R12.reuse, R4, RZ ;  /* 0x000000040c107210 */ /* 0x040fe40007fde0ff */
[----:B------:R-:W-:Y:S01]  /*6f00*/  STL [R1+0x24c8], R72 ;  /* 0x0024c84801007387 */ /* 0x000fe20000100800 */
[----:B0-----:R-:W-:-:S03]  /*6f10*/  IADD3 R0, P5, PT, R12, R2, RZ ;  /* 0x000000020c007210 */ /* 0x001fc60007fbe0ff */
[----:B------:R-:W-:Y:S04]  /*6f20*/  STL [R1+0x10a4], R71 ;  /* 0x0010a44701007387 */ /* 0x000fe80000100800 */
[----:B------:R0:W-:Y:S01]  /*6f30*/  STL [R1+0x114c], R0 ;  /* 0x00114c0001007387 */ /* 0x0001e20000100800 */
[----:B------:R-:W-:-:S03]  /*6f40*/  IMAD.X R11, R10, 0x1, R3, P5 ;  /* 0x000000010a0b7824 */ /* 0x000fc600028e0603 */
[----:B------:R-:W-:Y:S04]  /*6f50*/  STL [R1+0x24cc], R71 ;  /* 0x0024cc4701007387 */ /* 0x000fe80000100800 */
[----:B------:R-:W-:Y:S01]  /*6f60*/  STL [R1+0x24f0], R71 ;  /* 0x0024f04701007387 */ /* 0x000fe20000100800 */
[----:B0-----:R-:W-:-:S03]  /*6f70*/  IADD3 R0, P5, PT, R12, R6, RZ ;  /* 0x000000060c007210 */ /* 0x001fc60007fbe0ff */
[----:B------:R-:W-:Y:S04]  /*6f80*/  STL [R1+0x1098], R21 ;  /* 0x0010981501007387 */ /* 0x000fe80000100800 */
[----:B------:R-:W-:Y:S04]  /*6f90*/  STL [R1+0x24d0], R21 ;  /* 0x0024d01501007387 */ /* 0x000fe80000100800 */
[----:B------:R0:W-:Y:S01]  /*6fa0*/  STL [R1+0x1154], R16 ;  /* 0x0011541001007387 */ /* 0x0001e20000100800 */
[----:B------:R-:W-:-:S03]  /*6fb0*/  IMAD R13, R18, 0x41, RZ ;  /* 0x00000041120d7824 */ /* 0x000fc600078e02ff */
[----:B------:R-:W-:Y:S04]  /*6fc0*/  STL [R1+0x10a0], R28 ;  /* 0x0010a01c01007387 */ /* 0x000fe80000100800 */
[----:B------:R2:W-:Y:S01]  /*6fd0*/  STL [R1+0x1148], R11 ;  /* 0x0011480b01007387 */ /* 0x0005e20000100800 */
[----:B0-----:R-:W-:Y:S01]  /*6fe0*/  IMAD.X R16, R10, 0x1, R5, P6 ;  /* 0x000000010a107824 */ /* 0x001fe200030e0605 */
[----:B------:R-:W-:Y:S02]  /*6ff0*/  IADD3 R12, P6, PT, R12, R8, RZ ;  /* 0x000000080c0c7210 */ /* 0x000fe40007fde0ff */
[----:B------:R-:W-:Y:S04]  /*7000*/  STL [R1+0x24d4], R28 ;  /* 0x0024d41c01007387 */ /* 0x000fe80000100800 */
[----:B------:R0:W-:Y:S01]  /*7010*/  STL [R1+0x115c], R0 ;  /* 0x00115c0001007387 */ /* 0x0001e20000100800 */
[----:B--2---:R-:W-:-:S03]  /*7020*/  SHF.R.S32.HI R11, RZ, 0x1f, R13 ;  /* 0x0000001fff0b7819 */ /* 0x004fc6000001140d */
        /* <DEDUP_REMOVED lines=9> */
[----:B------:R0:W-:Y:S04]  /*70c0*/  STL [R1+0x1160], R0 ;  /* 0x0011600001007387 */ /* 0x0001e80000100800 */
[----:B------:R-:W-:Y:S01]  /*70d0*/  STL [R1+0x1174], R10 ;  /* 0x0011740a01007387 */ /* 0x000fe20000100800 */
[----:B0-----:R-:W-:-:S03]  /*70e0*/  IADD3 R0, P5, PT, R13, R6, RZ ;  /* 0x000000060d007210 */ /* 0x001fc60007fbe0ff */
[----:B------:R0:W-:Y:S01]  /*70f0*/  STL [R1+0x1168], R16 ;  /* 0x0011681001007387 */ /* 0x0001e20000100800 */
[----:B------:R-:W-:-:S03]  /*7100*/  IMAD R14, R18, 0x42, RZ ;  /* 0x00000042120e7824 */ /* 0x000fc600078e02ff */
[----:B------:R2:W-:Y:S01]  /*7110*/  STL [R1+0x117c], R0 ;  /* 0x00117c0001007387 */ /* 0x0005e20000100800 */
[----:B0-----:R-:W-:Y:S01]  /*7120*/  IMAD.X R16, R11, 0x1, R5, P6 ;  /* 0x000000010b107824 */ /* 0x001fe200030e0605 */
[----:B------:R-:W-:Y:S01]  /*7130*/  IADD3 R13, P6, PT, R13, R8, RZ ;  /* 0x000000080d0d7210 */ /* 0x000fe20007fde0ff */
[----:B--2---:R-:W-:-:S03]  /*7140*/  IMAD.X R0, R11, 0x1, R7, P5 ;  /* 0x000000010b007824 */ /* 0x004fc600028e0607 */
[----:B------:R-:W-:Y:S01]  /*7150*/  STL [R1+0x1170], R16 ;  /* 0x0011701001007387 */ /* 0x000fe20000100800 */
[----:B------:R-:W-:Y:S02]  /*7160*/  SHF.R.S32.HI R10, RZ, 0x1f, R14 ;  /* 0x0000001fff0a7819 */ /* 0x000fe4000001140e */
[----:B------:R-:W-:Y:S01]  /*7170*/  IADD3 R69, P5, PT, R14, R2, RZ ;  /* 0x000000020e457210 */ /* 0x000fe20007fbe0ff */
[----:B------:R-:W-:Y:S04]  /*7180*/  STL [R1+0x1184], R13 ;  /* 0x0011840d01007387 */ /* 0x000fe80000100800 */
[----:B------:R0:W-:Y:S01]  /*7190*/  STL [R1+0x1178], R0 ;  /* 0x0011780001007387 */ /* 0x0001e20000100800 */
[----:B------:R-:W-:Y:S01]  /*71a0*/  IMAD.X R22, R10, 0x1, R3, P5 ;  /* 0x000000010a167824 */ /* 0x000fe200028e0603 */
[----:B------:R-:W-:-:S02]  /*71b0*/  IADD3 R66, P5, PT, R14, R6, RZ ;  /* 0x000000060e427210 */ /* 0x000fc40007fbe0ff */
[----:B------:R-:W-:Y:S01]  /*71c0*/  STL [R1+0x118c], R69 ;  /* 0x00118c4501007387 */ /* 0x000fe20000100800 */
[----:B0-----:R-:W-:Y:S01]  /*71d0*/  IMAD.X R0, R11, 0x1, R9, P6 ;  /* 0x000000010b007824 */ /* 0x001fe200030e0609 */
[----:B------:R-:W-:Y:S01]  /*71e0*/  IADD3 R68, P6, PT, R14, R4, RZ ;  /* 0x000000040e447210 */ /* 0x000fe20007fde0ff */
[----:B------:R-:W-:-:S03]  /*71f0*/  IMAD R15, R18, 0x48, RZ ;  /* 0x00000048120f7824 */ /* 0x000fc600078e02ff */
[----:B------:R0:W-:Y:S01]  /*7200*/  STL [R1+0x1180], R0 ;  /* 0x0011800001007387 */ /* 0x0001e20000100800 */
[----:B------:R-:W-:-:S03]  /*7210*/  IMAD.X R33, R10, 0x1, R5, P6 ;  /* 0x000000010a217824 */ /* 0x000fc600030e0605 */
[----:B------:R-:W-:Y:S01]  /*7220*/  STL [R1+0x24dc], R69 ;  /* 0x0024dc4501007387 */ /* 0x000fe20000100800 */
[----:B------:R-:W-:-:S03]  /*7230*/  IADD3 R64, P6, PT, R14, R8, RZ ;  /* 0x000000080e407210 */ /* 0x000fc60007fde0ff */
[----:B------:R-:W-:Y:S01]  /*7240*/  STL [R1+0x1194], R68 ;  /* 0x0011944401007387 */ /* 0x000fe20000100800 */
[----:B------:R-:W-:-:S03]  /*7250*/  IMAD.X R67, R10, 0x1, R7, P5 ;  /* 0x000000010a437824 */ /* 0x000fc600028e0607 */
[----:B------:R-:W-:Y:S01]  /*7260*/  STL [R1+0x24e0], R68 ;  /* 0x0024e04401007387 */ /* 0x000fe20000100800 */
[----:B0-----:R-:W-:-:S03]  /*7270*/  IADD3 R0, P5, PT, R15, R2, RZ ;  /* 0x000000020f007210 */ /* 0x001fc60007fbe0ff */
[----:B------:R-:W-:Y:S01]  /*7280*/  STL [R1+0x1188], R22 ;  /* 0x0011881601007387 */ /* 0x000fe20000100800 */
[----:B------:R-:W-:-:S03]  /*7290*/  SHF.R.S32.HI R11, RZ, 0x1f, R15 ;  /* 0x0000001fff0b7819 */ /* 0x000fc6000001140f */
[----:B------:R-:W-:Y:S04]  /*72a0*/  STL [R1+0x24e4], R22 ;  /* 0x0024e41601007387 */ /* 0x000fe80000100800 */
[----:B------:R-:W-:Y:S01]  /*72b0*/  STL [R1+0x119c], R66 ;  /* 0x00119c4201007387 */ /* 0x000fe20000100800 */
[----:B------:R-:W-:-:S03]  /*72c0*/  IMAD.X R65, R10, 0x1, R9, P6 ;  /* 0x000000010a417824 */ /* 0x000fc600030e0609 */
[----:B------:R-:W-:Y:S01]  /*72d0*/  STL [R1+0x24e8], R66 ;  /* 0x0024e84201007387 */ /* 0x000fe20000100800 */
[----:B------:R-:W-:-:S03]  /*72e0*/  IADD3 R16, P6, PT, R15, R4, RZ ;  /* 0x000000040f107210 */ /* 0x000fc60007fde0ff */
[----:B------:R-:W-:Y:S04]  /*72f0*/  STL [R1+0x1190], R33 ;  /* 0x0011902101007387 */ /* 0x000fe80000100800 */
[----:B------:R-:W-:Y:S01]  /*7300*/  STL [R1+0x24f4], R33 ;  /* 0x0024f42101007387 */ /* 0x000fe20000100800 */
[----:B------:R-:W-:-:S03]  /*7310*/  IMAD.X R10, R11, 0x1, R3, P5 ;  /* 0x000000010b0a7824 */ /* 0x000fc600028e0603 */
[----:B------:R-:W-:Y:S04]  /*7320*/  STL [R1+0x11a4], R64 ;  /* 0x0011a44001007387 */ /* 0x000fe80000100800 */
[----:B------:R0:W-:Y:S04]  /*7330*/  STL [R1+0x124c], R0 ;  /* 0x00124c0001007387 */ /* 0x0001e80000100800 */
        /* <DEDUP_REMOVED lines=59> */
[----:B------:R-:W-:Y:S04]  /*76f0*/  STL [R1+0x2520], R56 ;  /* 0x0025203801007387 */ /* 0x000fe80000100800 */
[----:B------:R-:W-:Y:S04]  /*7700*/  STL [R1+0x12a4], R53 ;  /* 0x0012a43501007387 */ /* 0x000fe80000100800 */
[----:B------:R0:W-:Y:S04]  /*7710*/  STL [R1+0x134c], R0 ;  /* 0x00134c0001007387 */ /* 0x0001e80000100800 */
[----:B------:R-:W-:Y:S04]  /*7720*/  STL [R1+0x2524], R53 ;  /* 0x0025243501007387 */ /* 0x000fe80000100800 */
[----:B------:R-:W-:Y:S01]  /*7730*/  STL [R1+0x2548], R53 ;  /* 0x0025483501007387 */ /* 0x000fe20000100800 */
[----:B0-----:R-:W-:Y:S01]  /*7740*/  IMAD.X R0, R10, 0x1, R3, P5 ;  /* 0x000000010a007824 */ /* 0x001fe200028e0603 */
[----:B------:R-:W-:-:S02]  /*7750*/  IADD3 R92, P5, PT, R14, R6, RZ ;  /* 0x000000060e5c7210 */ /* 0x000fc40007fbe0ff */
[----:B------:R-:W-:Y:S04]  /*7760*/  STL [R1+0x1298], R58 ;  /* 0x0012983a01007387 */ /* 0x000fe80000100800 */
[----:B------:R-:W-:Y:S04]  /*7770*/  STL [R1+0x2528], R58 ;  /* 0x0025283a01007387 */ /* 0x000fe80000100800 */
[----:B------:R-:W-:Y:S04]  /*7780*/  STL [R1+0x1354], R11 ;  /* 0x0013540b01007387 */ /* 0x000fe80000100800 */
[----:B------:R-:W-:Y:S04]  /*7790*/  STL [R1+0x12a0], R54 ;  /* 0x0012a03601007387 */ /* 0x000fe80000100800 */
        /* <DEDUP_REMOVED lines=14> */
[----:B------:R-:W-:-:S03]  /*7880*/  IMAD.X R16, R10, 0x1, R5, P6 ;  /* 0x000000010a107824 */ /* 0x000fc600030e0605 */
[----:B------:R-:W-:Y:S01]  /*7890*/  STL [R1+0x26a8], R92 ;  /* 0x0026a85c01007387 */ /* 0x000fe20000100800 */
[----:B------:R-:W-:-:S03]  /*78a0*/  IMAD R15, R18, 0x51, RZ ;  /* 0x00000051120f7824 */ /* 0x000fc600078e02ff */
[----:B------:R-:W-:Y:S01]  /*78b0*/  STL [R1+0x26ac], R92 ;  /* 0x0026ac5c01007387 */ /* 0x000fe20000100800 */
[----:B------:R-:W-:-:S03]  /*78c0*/  IADD3 R14, P6, PT, R14, R8, RZ ;  /* 0x000000080e0e7210 */ /* 0x000fc60007fde0ff */
[----:B------:R-:W-:Y:S01]  /*78d0*/  STL [R1+0x26b4], R92 ;  /* 0x0026b45c01007387 */ /* 0x000fe20000100800 */
[----:B0-----:R-:W-:-:S03]  /*78e0*/  IMAD.X R0, R10, 0x1, R7, P5 ;  /* 0x000000010a007824 */ /* 0x001fc600028e0607 */
[----:B------:R-:W-:Y:S04]  /*78f0*/  STL [R1+0x26b8], R92 ;  /* 0x0026b85c01007387 */ /* 0x000fe80000100800 */
[----:B------:R-:W-:Y:S04]  /*7900*/  STL [R1+0x26c0], R92 ;  /* 0x0026c05c01007387 */ /* 0x000fe80000100800 */
[----:B------:R-:W-:Y:S04]  /*7910*/  STL [R1+0x26c4], R92 ;  /* 0x0026c45c01007387 */ /* 0x000fe80000100800 */
[----:B------:R-:W-:Y:S01]  /*7920*/  STL [R1+0x26cc], R92 ;  /* 0x0026cc5c01007387 */ /* 0x000fe20000100800 */
[----:B------:R-:W-:-:S03]  /*7930*/  SHF.R.S32.HI R11, RZ, 0x1f, R15 ;  /* 0x0000001fff0b7819 */ /* 0x000fc6000001140f */
[----:B------:R-:W-:Y:S04]  /*7940*/  STL [R1+0x26d0], R92 ;  /* 0x0026d05c01007387 */ /* 0x000fe80000100800 */
        /* <DEDUP_REMOVED lines=36> */
[----:B------:R-:W-:Y:S04]  /*7b90*/  STL [R1+0x1388], R51 ;  /* 0x0013883301007387 */ /* 0x000fe80000100800 */
[----:B------:R-:W-:Y:S04]  /*7ba0*/  STL [R1+0x253c], R51 ;  /* 0x00253c3301007387 */ /* 0x000fe80000100800 */
[----:B------:R-:W-:Y:S04]  /*7bb0*/  STL [R1+0x139c], R44 ;  /* 0x00139c2c01007387 */ /* 0x000fe80000100800 */
[----:B------:R-:W-:Y:S04]  /*7bc0*/  STL [R1+0x2540], R44 ;  /* 0x0025402c01007387 */ /* 0x000fe80000100800 */
[----:B------:R-:W-:Y:S04]  /*7bd0*/  STL [R1+0x1390], R48 ;  /* 0x0013903001007387 */ /* 0x000fe80000100800 */
[----:B------:R-:W-:Y:S04]  /*7be0*/  STL [R1+0x254c], R48 ;  /* 0x00254c3001007387 */ /* 0x000fe80000100800 */
[----:B------:R-:W-:Y:S04]  /*7bf0*/  STL [R1+0x13a4], R42 ;  /* 0x0013a42a01007387 */ /* 0x000fe80000100800 */
[----:B------:R0:W-:Y:S04]  /*7c00*/  STL [R1+0x144c], R0 ;  /* 0x00144c0001007387 */ /* 0x0001e80000100800 */
[----:B------:R-:W-:Y:S04]  /*7c10*/  STL [R1+0x2550], R42 ;  /* 0x0025502a01007387 */ /* 0x000fe80000100800 */
[----:B------:R-:W-:Y:S01]  /*7c20*/  STL [R1+0x2564], R42 ;  /* 0x0025642a01007387 */ /* 0x000fe20000100800 */
[----:B------:R-:W-:-:S03]  /*7c30*/  SHF.R.S32.HI R11, RZ, 0x1f, R13 ;  /* 0x0000001fff0b7819 */ /* 0x000fc6000001140d */
[----:B------:R-:W-:Y:S04]  /*7c40*/  STL [R1+0x2570], R42 ;  /* 0x0025702a01007387 */ /* 0x000fe80000100800 */
[----:B------:R-:W-:Y:S04]  /*7c50*/  STL [R1+0x257c], R42 ;  /* 0x00257c2a01007387 */ /* 0x000fe80000100800 */
[----:B------:R-:W-:Y:S04]  /*7c60*/  STL [R1+0x2588], R42 ;  /* 0x0025882a01007387 */ /* 0x000fe80000100800 */
[----:B------:R-:W-:Y:S01]  /*7c70*/  STL [R1+0x2594], R42 ;  /* 0x0025942a01007387 */ /* 0x000fe20000100800 */
[----:B------:R-:W-:-:S03]  /*7c80*/  IMAD.X R45, R10, 0x1, R9, P6 ;  /* 0x000000010a2d7824 */ /* 0x000fc600030e0609 */
[----:B------:R-:W-:Y:S01]  /*7c90*/  STL [R1+0x25a0], R42 ;  /* 0x0025a02a01007387 */ /* 0x000fe20000100800 */
[----:B------:R-:W-:-:S03]  /*7ca0*/  IMAD.X R10, R11, 0x1, R3, P5 ;  /* 0x000000010b0a7824 */ /* 0x000fc600028e0603 */
[----:B------:R-:W-:Y:S01]  /*7cb0*/  STL [R1+0x25ac], R42 ;  /* 0x0025ac2a01007387 */ /* 0x000fe20000100800 */
[----:B------:R-:W-:-:S03]  /*7cc0*/  IADD3 R82, P6, PT, R13, R4, RZ ;  /* 0x000000040d527210 */ /* 0x000fc60007fde0ff */
        /* <DEDUP_REMOVED lines=12> */
[----:B------:R-:W-:Y:S04]  /*7d90*/  STL [R1+0x2668], R82 ;  /* 0x0026685201007387 */ /* 0x000fe80000100800 */
[----:B------:R-:W-:Y:S01]  /*7da0*/  STL [R1+0x2674], R82 ;  /* 0x0026745201007387 */ /* 0x000fe20000100800 */
[----:B------:R-:W-:-:S03]  /*7db0*/  IMAD.X R16, R11, 0x1, R5, P6 ;  /* 0x000000010b107824 */ /* 0x000fc600030e0605 */
[----:B------:R-:W-:Y:S01]  /*7dc0*/  STL [R1+0x2680], R82 ;  /* 0x0026805201007387 */ /* 0x000fe20000100800 */
[----:B------:R-:W-:-:S03]  /*7dd0*/  IADD3 R13, P6, PT, R13, R8, RZ ;  /* 0x000000080d0d7210 */ /* 0x000fc60007fde0ff */
[----:B------:R-:W-:Y:S01]  /*7de0*/  STL [R1+0x268c], R82 ;  /* 0x00268c5201007387 */ /* 0x000fe20000100800 */
[----:B------:R-:W-:-:S03]  /*7df0*/  IMAD R14, R18, 0x59, RZ ;  /* 0x00000059120e7824 */ /* 0x000fc600078e02ff */
[----:B------:R-:W-:Y:S01]  /*7e00*/  STL [R1+0x2698], R82 ;  /* 0x0026985201007387 */ /* 0x000fe20000100800 */
[----:B0-----:R-:W-:-:S03]  /*7e10*/  IMAD.X R0, R11, 0x1, R7, P5 ;  /* 0x000000010b007824 */ /* 0x001fc600028e0607 */
[----:B------:R-:W-:Y:S04]  /*7e20*/  STL [R1+0x26a4], R82 ;  /* 0x0026a45201007387 */ /* 0x000fe80000100800 */
[----:B------:R-:W-:Y:S04]  /*7e30*/  STL [R1+0x26b0], R82 ;  /* 0x0026b05201007387 */ /* 0x000fe80000100800 */
[----:B------:R-:W-:Y:S04]  /*7e40*/  STL [R1+0x26bc], R82 ;  /* 0x0026bc5201007387 */ /* 0x000fe80000100800 */
[----:B------:R-:W-:Y:S01]  /*7e50*/  STL [R1+0x26c8], R82 ;  /* 0x0026c85201007387 */ /* 0x000fe20000100800 */
[----:B------:R-:W-:-:S03]  /*7e60*/  SHF.R.S32.HI R10, RZ, 0x1f, R14 ;  /* 0x0000001fff0a7819 */ /* 0x000fc6000001140e */
[----:B------:R0:W-:Y:S01]  /*7e70*/  STL [R1+0x2558], R45 ;  /* 0x0025582d01007387 */ /* 0x0001e20000100800 */
[----:B------:R-:W-:-:S03]  /*7e80*/  IADD3 R46, P5, PT, R14, R2, RZ ;  /* 0x000000020e2e7210 */ /* 0x000fc60007fbe0ff */
[----:B------:R-:W-:Y:S04]  /*7e90*/  STL [R1+0x1450], R16 ;  /* 0x0014501001007387 */ /* 0x000fe80000100800 */
[----:B------:R-:W-:Y:S04]  /*7ea0*/  STL [R1+0x1464], R13 ;  /* 0x0014640d01007387 */ /* 0x000fe80000100800 */
[----:B------:R2:W-:Y:S01]  /*7eb0*/  STL [R1+0x1458], R0 ;  /* 0x0014580001007387 */ /* 0x0005e20000100800 */
[----:B0-----:R-:W-:Y:S01]  /*7ec0*/  IMAD.X R45, R10, 0x1, R3, P5 ;  /* 0x000000010a2d7824 */ /* 0x001fe200028e0603 */
[----:B------:R-:W-:-:S02]  /*7ed0*/  IADD3 R51, P5, PT, R14, R6, RZ ;  /* 0x000000060e337210 */ /* 0x000fc40007fbe0ff */
[----:B------:R-:W-:Y:S01]  /*7ee0*/  STL [R1+0x146c], R46 ;  /* 0x00146c2e01007387 */ /* 0x000fe20000100800 */
[----:B--2---:R-:W-:Y:S01]  /*7ef0*/  IMAD.X R0, R11, 0x1, R9, P6 ;  /* 0x000000010b007824 */ /* 0x004fe200030e0609 */
[----:B------:R-:W-:-:S04]  /*7f00*/  IADD3 R53, P6, PT, R14, R4, RZ ;  /* 0x000000040e357210 */ /* 0x000fc80007fde0ff */
[----:B------:R0:W-:Y:S01]  /*7f10*/  STL [R1+0x1460], R0 ;  /* 0x0014600001007387 */ /* 0x0001e20000100800 */
[----:B------:R-:W-:-:S03]  /*7f20*/  IMAD.X R48, R10, 0x1, R5, P6 ;  /* 0x000000010a307824 */ /* 0x000fc600030e0605 */
[----:B------:R-:W-:Y:S01]  /*7f30*/  STL [R1+0x25d8], R46 ;  /* 0x0025d82e01007387 */ /* 0x000fe20000100800 */
[----:B------:R-:W-:-:S03]  /*7f40*/  IMAD R15, R18, 0x5a, RZ ;  /* 0x0000005a120f7824 */ /* 0x000fc600078e02ff */
[----:B------:R-:W-:Y:S01]  /*7f50*/  STL [R1+0x1474], R53 ;  /* 0x0014743501007387 */ /* 0x000fe20000100800 */
[----:B------:R-:W-:-:S03]  /*7f60*/  IADD3 R50, P6, PT, R14, R8, RZ ;  /* 0x000000080e327210 */ /* 0x000fc60007fde0ff */
[----:B------:R-:W-:Y:S04]  /*7f70*/  STL [R1+0x25dc], R53 ;  /* 0x0025dc3501007387 */ /* 0x000fe80000100800 */
[----:B------:R-:W-:Y:S01]  /*7f80*/  STL [R1+0x1468], R45 ;  /* 0x0014682d01007387 */ /* 0x000fe20000100800 */
[----:B------:R-:W-:-:S03]  /*7f90*/  IMAD.X R44, R10, 0x1, R7, P5 ;  /* 0x000000010a2c7824 */ /* 0x000fc600028e0607 */
[----:B------:R-:W-:Y:S04]  /*7fa0*/  STL [R1+0x25e0], R45 ;  /* 0x0025e02d01007387 */ /* 0x000fe80000100800 */
[----:B------:R-:W-:Y:S01]  /*7fb0*/  STL [R1+0x147c], R51 ;  /* 0x00147c3301007387 */ /* 0x000fe20000100800 */
[----:B------:R-:W-:-:S03]  /*7fc0*/  IADD3 R39, P5, PT, R15, R2, RZ ;  /* 0x000000020f277210 */ /* 0x000fc60007fbe0ff */
[----:B------:R-:W-:Y:S01]  /*7fd0*/  STL [R1+0x25e4], R51 ;  /* 0x0025e43301007387 */ /* 0x000fe20000100800 */
[----:B------:R-:W-:-:S03]  /*7fe0*/  SHF.R.S32.HI R11, RZ, 0x1f, R15 ;  /* 0x0000001fff0b7819 */ /* 0x000fc6000001140f */
[----:B------:R-:W-:Y:S01]  /*7ff0*/  STL [R1+0x1470], R48 ;  /* 0x0014703001007387 */ /* 0x000fe20000100800 */
[----:B------:R-:W-:-:S03]  /*8000*/  IMAD.X R47, R10, 0x1, R9, P6 ;  /* 0x000000010a2f7824 */ /* 0x000fc600030e0609 */
[----:B------:R-:W-:Y:S04]  /*8010*/  STL [R1+0x25f0], R48 ;  /* 0x0025f03001007387 */ /* 0x000fe80000100800 */
[----:B------:R-:W-:Y:S01]  /*8020*/  STL [R1+0x1484], R50 ;  /* 0x0014843201007387 */ /* 0x000fe20000100800 */
[----:B0-----:R-:W-:-:S03]  /*8030*/  IADD3 R0, P6, PT, R15, R4, RZ ;  /* 0x000000040f007210 */ /* 0x001fc60007fde0ff */
[----:B------:R-:W-:Y:S04]  /*8040*/  STL [R1+0x25f4], R50 ;  /* 0x0025f43201007387 */ /* 0x000fe80000100800 */
[----:B------:R-:W-:Y:S01]  /*8050*/  STL [R1+0x2618], R50 ;  /* 0x0026183201007387 */ /* 0x000fe20000100800 */
[----:B------:R-:W-:-:S03]  /*8060*/  IMAD.X R43, R11, 0x1, R3, P5 ;  /* 0x000000010b2b7824 */ /* 0x000fc600028e0603 */
[----:B------:R-:W-:Y:S01]  /*8070*/  STL [R1+0x1478], R44 ;  /* 0x0014782c01007387 */ /* 0x000fe20000100800 */
[----:B------:R-:W-:-:S03]  /*8080*/  IADD3 R89, P5, PT, R15, R6, RZ ;  /* 0x000000060f597210 */ /* 0x000fc60007fbe0ff */
[----:B------:R-:W-:Y:S01]  /*8090*/  STL [R1+0x25f8], R44 ;  /* 0x0025f82c01007387 */ /* 0x000fe20000100800 */
[----:B------:R-:W-:-:S03]  /*80a0*/  IMAD R12, R18, 0x60, RZ ;  /* 0x00000060120c7824 */ /* 0x000fc600078e02ff */
[----:B------:R-:W-:Y:S04]  /*80b0*/  STL [R1+0x148c], R39 ;  /* 0x00148c2701007387 */ /* 0x000fe80000100800 */
[----:B------:R-:W-:Y:S01]  /*80c0*/  STL [R1+0x25fc], R39 ;  /* 0x0025fc2701007387 */ /* 0x000fe20000100800 */
[----:B------:R-:W-:-:S03]  /*80d0*/  IMAD.X R19, R11, 0x1, R5, P6 ;  /* 0x000000010b137824 */ /* 0x000fc600030e0605 */
[----:B------:R-:W-:Y:S01]  /*80e0*/  STL [R1+0x1480], R47 ;  /* 0x0014802f01007387 */ /* 0x000fe20000100800 */
[----:B------:R-:W-:-:S03]  /*80f0*/  IADD3 R87, P6, PT, R15, R8, RZ ;  /* 0x000000080f577210 */ /* 0x000fc60007fde0ff */
[----:B------:R-:W-:Y:S01]  /*8100*/  STL [R1+0x2600], R47 ;  /* 0x0026002f01007387 */ /* 0x000fe20000100800 */
[----:B------:R-:W-:-:S03]  /*8110*/  IMAD.X R93, R11, 0x1, R7, P5 ;  /* 0x000000010b5d7824 */ /* 0x000fc600028e0607 */
[----:B------:R-:W-:Y:S04]  /*8120*/  STL [R1+0x1494], R0 ;  /* 0x0014940001007387 */ /* 0x000fe80000100800 */
[----:B------:R0:W-:Y:S01]  /*8130*/  STL [R1+0x2604], R0 ;  /* 0x0026040001007387 */ /* 0x0001e20000100800 */
[----:B------:R-:W-:-:S03]  /*8140*/  SHF.R.S32.HI R10, RZ, 0x1f, R12 ;  /* 0x0000001fff0a7819 */ /* 0x000fc6000001140c */
[----:B------:R-:W-:Y:S04]  /*8150*/  STL [R1+0x1488], R43 ;  /* 0x0014882b01007387 */ /* 0x000fe80000100800 */
[----:B------:R-:W-:Y:S01]  /*8160*/  STL [R1+0x2608], R43 ;  /* 0x0026082b01007387 */ /* 0x000fe20000100800 */
[----:B0-----:R-:W-:-:S03]  /*8170*/  IADD3 R0, P5, PT, R12, R2, RZ ;  /* 0x000000020c007210 */ /* 0x001fc60007fbe0ff */
        /* <DEDUP_REMOVED lines=8> */
[----:B------:R-:W-:Y:S01]  /*8200*/  STL [R1+0x261c], R87 ;  /* 0x00261c5701007387 */ /* 0x000fe20000100800 */
[----:B------:R-:W-:-:S03]  /*8210*/  IMAD R13, R18, 0x61, RZ ;  /* 0x00000061120d7824 */ /* 0x000fc600078e02ff */
[----:B------:R-:W-:Y:S01]  /*8220*/  STL [R1+0x1498], R93 ;  /* 0x0014985d01007387 */ /* 0x000fe20000100800 */
[----:B0-----:R-:W-:Y:S01]  /*8230*/  IMAD.X R0, R10, 0x1, R3, P5 ;  /* 0x000000010a007824 */ /* 0x001fe200028e0603 */
[----:B------:R-:W-:Y:S02]  /*8240*/  IADD3 R90, P5, PT, R12, R6, RZ ;  /* 0x000000060c5a7210 */ /* 0x000fe40007fbe0ff */
[----:B------:R-:W-:Y:S01]  /*8250*/  STL [R1+0x2620], R93 ;  /* 0x0026205d01007387 */ /* 0x000fe20000100800 */
[----:B------:R-:W-:-:S03]  /*8260*/  IMAD.X R16, R10, 0x1, R5, P6 ;  /* 0x000000010a107824 */ /* 0x000fc600030e0605 */
[----:B------:R0:W-:Y:S04]  /*8270*/  STL [R1+0x1554], R11 ;  /* 0x0015540b01007387 */ /* 0x0001e80000100800 */
[----:B------:R-:W-:Y:S01]  /*8280*/  STL [R1+0x14a0], R88 ;  /* 0x0014a05801007387 */ /* 0x000fe20000100800 */
[----:B------:R-:W-:-:S03]  /*8290*/  IMAD.X R91, R10, 0x1, R7, P5 ;  /* 0x000000010a5b7824 */ /* 0x000fc600028e0607 */
[----:B------:R2:W-:Y:S01]  /*82a0*/  STL [R1+0x1548], R0 ;  /* 0x0015480001007387 */ /* 0x0005e20000100800 */
[----:B------:R-:W-:Y:S02]  /*82b0*/  IADD3 R58, P5, PT, R13, R2, RZ ;  /* 0x000000020d3a7210 */ /* 0x000fe40007fbe0ff */
[----:B0-----:R-:W-:Y:S01]  /*82c0*/  SHF.R.S32.HI R11, RZ, 0x1f, R13 ;  /* 0x0000001fff0b7819 */ /* 0x001fe2000001140d */
[----:B------:R-:W-:Y:S01]  /*82d0*/  STL [R1+0x2624], R88 ;  /* 0x0026245801007387 */ /* 0x000fe20000100800 */
[----:B--2---:R-:W-:-:S03]  /*82e0*/  IADD3 R0, P6, PT, R12, R8, RZ ;  /* 0x000000080c007210 */ /* 0x004fc60007fde0ff */
[----:B------:R-:W-:Y:S04]  /*82f0*/  STL [R1+0x155c], R90 ;  /* 0x00155c5a01007387 */ /* 0x000fe80000100800 */
[----:B------:R-:W-:Y:S01]  /*8300*/  STL [R1+0x1550], R16 ;  /* 0x0015501001007387 */ /* 0x000fe20000100800 */
[----:B------:R-:W-:-:S03]  /*8310*/  IMAD.X R54, R11, 0x1, R3, P5 ;  /* 0x000000010b367824 */ /* 0x000fc600028e0603 */
[----:B------:R0:W-:Y:S01]  /*8320*/  STL [R1+0x1564], R0 ;  /* 0x0015640001007387 */ /* 0x0001e20000100800 */
[C---:B------:R-:W-:Y:S01]  /*8330*/  IADD3 R63, P5, PT, R13.reuse, R6, RZ ;  /* 0x000000060d3f7210 */ /* 0x040fe20007fbe0ff */
[----:B------:R-:W-:Y:S02]  /*8340*/  IMAD R14, R18, 0x62, RZ ;  /* 0x00000062120e7824 */ /* 0x000fe400078e02ff */
[----:B0-----:R-:W-:Y:S01]  /*8350*/  IMAD.X R0, R10, 0x1, R9, P6 ;  /* 0x000000010a007824 */ /* 0x001fe200030e0609 */
[----:B------:R-:W-:Y:S01]  /*8360*/  IADD3 R64, P6, PT, R13, R4, RZ ;  /* 0x000000040d407210 */ /* 0x000fe20007fde0ff */
[----:B------:R-:W-:Y:S01]  /*8370*/  IMAD.X R55, R11, 0x1, R7, P5 ;  /* 0x000000010b377824 */ /* 0x000fe200028e0607 */
[----:B------:R-:W-:-:S03]  /*8380*/  SHF.R.S32.HI R10, RZ, 0x1f, R14 ;  /* 0x0000001fff0a7819 */ /* 0x000fc6000001140e */
[----:B------:R-:W-:Y:S01]  /*8390*/  IMAD.X R56, R11, 0x1, R5, P6 ;  /* 0x000000010b387824 */ /* 0x000fe200030e0605 */
[----:B------:R-:W-:Y:S02]  /*83a0*/  IADD3 R60, P6, PT, R13, R8, RZ ;  /* 0x000000080d3c7210 */ /* 0x000fe40007fde0ff */
[----:B------:R-:W-:-:S03]  /*83b0*/  IADD3 R27, P5, PT, R14, R2, RZ ;  /* 0x000000020e1b7210 */ /* 0x000fc60007fbe0ff */
[----:B------:R-:W-:Y:S01]  /*83c0*/  IMAD.X R57, R11, 0x1, R9, P6 ;  /* 0x000000010b397824 */ /* 0x000fe200030e0609 */
[----:B------:R-:W-:Y:S01]  /*83d0*/  IADD3 R83, P6, PT, R14, R4, RZ ;  /* 0x000000040e537210 */ /* 0x000fe20007fde0ff */
[----:B------:R-:W-:Y:S01]  /*83e0*/  IMAD.X R41, R10, 0x1, R3, P5 ;  /* 0x000000010a297824 */ /* 0x000fe200028e0603 */
[----:B------:R-:W-:Y:S01]  /*83f0*/  IADD3 R40, P5, PT, R14, R6, RZ ;  /* 0x000000060e287210 */ /* 0x000fe20007fbe0ff */
[----:B------:R-:W-:Y:S02]  /*8400*/  IMAD R15, R18, 0x68, RZ ;  /* 0x00000068120f7824 */ /* 0x000fe400078e02ff */
[----:B------:R-:W-:Y:S01]  /*8410*/  IMAD.X R84, R10, 0x1, R5, P6 ;  /* 0x000000010a547824 */ /* 0x000fe200030e0605 */
[----:B------:R-:W-:Y:S01]  /*8420*/  IADD3 R49, P6, PT, R14, R8, RZ ;  /* 0x000000080e317210 */ /* 0x000fe20007fde0ff */
[C---:B------:R-:W-:Y:S01]  /*8430*/  IMAD.X R81, R10.reuse, 0x1, R7, P5 ;  /* 0x000000010a517824 */ /* 0x040fe200028e0607 */
[----:B------:R-:W-:Y:S01]  /*8440*/  SHF.R.S32.HI R11, RZ, 0x1f, R15 ;  /* 0x0000001fff0b7819 */ /* 0x000fe2000001140f */
[----:B------:R-:W-:Y:S01]  /*8450*/  STL [R1+0x1558], R91 ;  /* 0x0015585b01007387 */ /* 0x000fe20000100800 */
[----:B------:R-:W-:Y:S01]  /*8460*/  IADD3 R70, P5, PT, R15, R2, RZ ;  /* 0x000000020f467210 */ /* 0x000fe20007fbe0ff */
[----:B------:R-:W-:-:S02]  /*8470*/  IMAD.X R62, R10, 0x1, R9, P6 ;  /* 0x000000010a3e7824 */ /* 0x000fc400030e0609 */
[----:B------:R0:W-:Y:S01]  /*8480*/  STL [R1+0x1560], R0 ;  /* 0x0015600001007387 */ /* 0x0001e20000100800 */
[----:B------:R-:W-:-:S03]  /*8490*/  IADD3 R59, P6, PT, R15, R4, RZ ;  /* 0x000000040f3b7210 */ /* 0x000fc60007fde0ff */
[----:B------:R-:W-:Y:S01]  /*84a0*/  STL [R1+0x156c], R58 ;  /* 0x00156c3a01007387 */ /* 0x000fe20000100800 */
[----:B------:R-:W-:-:S03]  /*84b0*/  IMAD R12, R18, 0x69, RZ ;  /* 0x00000069120c7824 */ /* 0x000fc600078e02ff */
[----:B------:R2:W-:Y:S01]  /*84c0*/  STL [R1+0x2628], R58 ;  /* 0x0026283a01007387 */ /* 0x0005e20000100800 */
[----:B0-----:R-:W-:-:S03]  /*84d0*/  IMAD.X R0, R11, 0x1, R3, P5 ;  /* 0x000000010b007824 */ /* 0x001fc600028e0603 */
[----:B------:R-:W-:Y:S04]  /*84e0*/  STL [R1+0x1574], R64 ;  /* 0x0015744001007387 */ /* 0x000fe80000100800 */
[----:B------:R0:W-:Y:S01]  /*84f0*/  STL [R1+0x262c], R64 ;  /* 0x00262c4001007387 */ /* 0x0001e20000100800 */
[----:B--2---:R-:W-:-:S03]  /*8500*/  IADD3 R58, P5, PT, R15, R6, RZ ;  /* 0x000000060f3a7210 */ /* 0x004fc60007fbe0ff */
[----:B------:R-:W-:Y:S04]  /*8510*/  STL [R1+0x1568], R54 ;  /* 0x0015683601007387 */ /* 0x000fe80000100800 */
[----:B------:R2:W-:Y:S01]  /*8520*/  STL [R1+0x2634], R54 ;  /* 0x0026343601007387 */ /* 0x0005e20000100800 */
[----:B------:R-:W-:Y:S01]  /*8530*/  SHF.R.S32.HI R10, RZ, 0x1f, R12 ;  /* 0x0000001fff0a7819 */ /* 0x000fe2000001140c */
[C---:B0-----:R-:W-:Y:S01]  /*8540*/  IMAD.X R64, R11.reuse, 0x1, R7, P5 ;  /* 0x000000010b407824 */ /* 0x041fe200028e0607 */
[----:B------:R-:W-:Y:S01]  /*8550*/  IADD3 R67, P5, PT, R12, R2, RZ ;  /* 0x000000020c437210 */ /* 0x000fe20007fbe0ff */
[----:B--2---:R-:W-:Y:S01]  /*8560*/  IMAD.X R54, R11, 0x1, R5, P6 ;  /* 0x000000010b367824 */ /* 0x004fe200030e0605 */
[----:B------:R-:W-:-:S03]  /*8570*/  IADD3 R93, P6, PT, R15, R8, RZ ;  /* 0x000000080f5d7210 */ /* 0x000fc60007fde0ff */
[----:B------:R-:W-:Y:S01]  /*8580*/  IMAD.X R65, R10, 0x1, R3, P5 ;  /* 0x000000010a417824 */ /* 0x000fe200028e0603 */
[----:B------:R-:W-:Y:S01]  /*8590*/  STL [R1+0x157c], R63 ;  /* 0x00157c3f01007387 */ /* 0x000fe20000100800 */
[----:B------:R-:W-:Y:S01]  /*85a0*/  IMAD.X R88, R11, 0x1, R9, P6 ;  /* 0x000000010b587824 */ /* 0x000fe200030e0609 */
[C---:B------:R-:W-:Y:S02]  /*85b0*/  IADD3 R71, P6, PT, R12.reuse, R4, RZ ;  /* 0x000000040c477210 */ /* 0x040fe40007fde0ff */
[----:B------:R-:W-:Y:S01]  /*85c0*/  STL [R1+0x1570], R56 ;  /* 0x0015703801007387 */ /* 0x000fe20000100800 */
[----:B------:R-:W-:Y:S01]  /*85d0*/  IADD3 R22, P5, PT, R12, R6, RZ ;  /* 0x000000060c167210 */ /* 0x000fe20007fbe0ff */
[----:B------:R-:W-:Y:S02]  /*85e0*/  IMAD R17, R18, 0x6a, RZ ;  /* 0x0000006a12117824 */ /* 0x000fe400078e02ff */
[----:B------:R-:W-:Y:S01]  /*85f0*/  STL [R1+0x1584], R60 ;  /* 0x0015843c01007387 */ /* 0x000fe20000100800 */
[----:B------:R-:W-:Y:S01]  /*8600*/  IMAD.X R33, R10, 0x1, R5, P6 ;  /* 0x000000010a217824 */ /* 0x000fe200030e0605 */
[----:B------:R-:W-:-:S02]  /*8610*/  IADD3 R69, P6, PT, R12, R8, RZ ;  /* 0x000000080c457210 */ /* 0x000fc40007fde0ff */
[----:B------:R-:W-:Y:S01]  /*8620*/  STL [R1+0x1578], R55 ;  /* 0x0015783701007387 */ /* 0x000fe20000100800 */
[----:B------:R-:W-:Y:S01]  /*8630*/  IMAD.X R66, R10, 0x1, R7, P5 ;  /* 0x000000010a427824 */ /* 0x000fe200028e0607 */
[----:B------:R-:W-:Y:S02]  /*8640*/  SHF.R.S32.HI R16, RZ, 0x1f, R17 ;  /* 0x0000001fff107819 */ /* 0x000fe40000011411 */
[----:B------:R-:W-:Y:S01]  /*8650*/  STL [R1+0x158c], R27 ;  /* 0x00158c1b01007387 */ /* 0x000fe20000100800 */
[----:B------:R-:W-:Y:S01]  /*8660*/  IADD3 R36, P5, PT, R17, R2, RZ ;  /* 0x0000000211247210 */ /* 0x000fe20007fbe0ff */
[----:B------:R-:W-:Y:S02]  /*8670*/  IMAD R13, R18, 0x70, RZ ;  /* 0x00000070120d7824 */ /* 0x000fe400078e02ff */
[----:B------:R-:W-:Y:S01]  /*8680*/  STL [R1+0x1580], R57 ;  /* 0x0015803901007387 */ /* 0x000fe20000100800 */
[----:B------:R-:W-:-:S03]  /*8690*/  IMAD.X R68, R10, 0x1, R9, P6 ;  /* 0x000000010a447824 */ /* 0x000fc600030e0609 */
[----:B------:R-:W-:Y:S01]  /*86a0*/  STL [R1+0x1594], R83 ;  /* 0x0015945301007387 */ /* 0x000fe20000100800 */
[----:B------:R-:W-:-:S03]  /*86b0*/  IADD3 R52, P6, PT, R17, R4, RZ ;  /* 0x0000000411347210 */ /* 0x000fc60007fde0ff */
[----:B------:R-:W-:Y:S01]  /*86c0*/  STL [R1+0x1588], R41 ;  /* 0x0015882901007387 */ /* 0x000fe20000100800 */
[----:B------:R-:W-:-:S03]  /*86d0*/  IMAD.X R35, R16, 0x1, R3, P5 ;  /* 0x0000000110237824 */ /* 0x000fc600028e0603 */
[----:B------:R-:W-:Y:S01]  /*86e0*/  STL [R1+0x159c], R40 ;  /* 0x00159c2801007387 */ /* 0x000fe20000100800 */
[----:B------:R-:W-:-:S03]  /*86f0*/  SHF.R.S32.HI R11, RZ, 0x1f, R13 ;  /* 0x0000001fff0b7819 */ /* 0x000fc6000001140d */
[----:B------:R-:W-:Y:S01]  /*8700*/  STL [R1+0x1590], R84 ;  /* 0x0015905401007387 */ /* 0x000fe20000100800 */
[----:B------:R-:W-:-:S03]  /*8710*/  IADD3 R50, P5, PT, R13, R2, RZ ;  /* 0x000000020d327210 */ /* 0x000fc60007fbe0ff */
[----:B------:R-:W-:Y:S04]  /*8720*/  STL [R1+0x15a4], R49 ;  /* 0x0015a43101007387 */ /* 0x000fe80000100800 */
[----:B------:R-:W-:Y:S01]  /*8730*/  STL [R1+0x1598], R81 ;  /* 0x0015985101007387 */ /* 0x000fe20000100800 */
[----:B------:R-:W-:-:S03]  /*8740*/  IMAD.X R61, R16, 0x1, R5, P6 ;  /* 0x00000001103d7824 */ /* 0x000fc600030e0605 */
[----:B------:R-:W-:Y:S01]  /*8750*/  STL [R1+0x164c], R70 ;  /* 0x00164c4601007387 */ /* 0x000fe20000100800 */
[----:B------:R-:W-:-:S03]  /*8760*/  IADD3 R34, P6, PT, R13, R4, RZ ;  /* 0x000000040d227210 */ /* 0x000fc60007fde0ff */
[----:B------:R-:W-:Y:S01]  /*8770*/  STL [R1+0x15a0], R62 ;  /* 0x0015a03e01007387 */ /* 0x000fe20000100800 */
[----:B------:R-:W-:-:S03]  /*8780*/  IMAD.X R87, R11, 0x1, R3, P5 ;  /* 0x000000010b577824 */ /* 0x000fc600028e0603 */
[----:B------:R0:W-:Y:S01]  /*8790*/  STL [R1+0x1648], R0 ;  /* 0x0016480001007387 */ /* 0x0001e20000100800 */
        /* <DEDUP_REMOVED lines=16> */
[----:B0-----:R-:W-:-:S03]  /*88a0*/  IMAD.X R0, R11, 0x1, R9, P6 ;  /* 0x000000010b007824 */ /* 0x001fc600030e0609 */
[----:B------:R-:W-:Y:S01]  /*88b0*/  STL [R1+0x167c], R22 ;  /* 0x00167c1601007387 */ /* 0x000fe20000100800 */
[----:B------:R-:W-:-:S03]  /*88c0*/  IADD3 R80, P6, PT, R14, R4, RZ ;  /* 0x000000040e507210 */ /* 0x000fc60007fde0ff */
        /* <DEDUP_REMOVED lines=14> */
[----:B------:R-:W-:-:S03]  /*89b0*/  IMAD.X R73, R10, 0x1, R7, P5 ;  /* 0x000000010a497824 */ /* 0x000fc600028e0607 */
[----:B------:R-:W-:Y:S01]  /*89c0*/  STL [R1+0x1690], R61 ;  /* 0x0016903d01007387 */ /* 0x000fe20000100800 */
[----:B------:R-:W-:-:S03]  /*89d0*/  SHF.R.S32.HI R12, RZ, 0x1f, R20 ;  /* 0x0000001fff0c7819 */ /* 0x000fc60000011414 */
        /* <DEDUP_REMOVED lines=42> */
[----:B------:R-:W-:-:S03]  /*8c80*/  IADD3 R31, P5, PT, R14, R8, RZ ;  /* 0x000000080e1f7210 */ /* 0x000fc60007fbe0ff */
[----:B------:R-:W2:Y:S04]  /*8c90*/  LDL R11, [R1+0xbd0] ;  /* 0x000bd000010b7983 */ /* 0x000ea80000100800 */
[----:B------:R-:W-:Y:S04]  /*8ca0*/  STL [R1+0x1858], R51 ;  /* 0x0018583301007387 */ /* 0x000fe80000100800 */
[----:B------:R-:W-:Y:S04]  /*8cb0*/  STL [R1+0x186c], R78 ;  /* 0x00186c4e01007387 */ /* 0x000fe80000100800 */
[----:B------:R-:W-:Y:S04]  /*8cc0*/  STL [R1+0x1860], R53 ;  /* 0x0018603501007387 */ /* 0x000fe80000100800 */
[----:B------:R-:W-:Y:S01]  /*8cd0*/  STL [R1+0x1874], R30 ;  /* 0x0018741e01007387 */ /* 0x000fe20000100800 */
[----:B------:R-:W-:-:S03]  /*8ce0*/  IMAD.X R85, R10, 0x1, R7, P6 ;  /* 0x000000010a557824 */ /* 0x000fc600030e0607 */
[----:B------:R-:W-:Y:S01]  /*8cf0*/  STL [R1+0x1868], R76 ;  /* 0x0018684c01007387 */ /* 0x000fe20000100800 */
[----:B------:R-:W-:-:S03]  /*8d00*/  IMAD.X R32, R10, 0x1, R9, P5 ;  /* 0x000000010a207824 */ /* 0x000fc600028e0609 */
[----:B------:R-:W-:Y:S04]  /*8d10*/  STL [R1+0x187c], R86 ;  /* 0x00187c5601007387 */ /* 0x000fe80000100800 */
[----:B------:R-:W-:Y:S04]  /*8d20*/  STL [R1+0x1870], R79 ;  /* 0x0018704f01007387 */ /* 0x000fe80000100800 */
[----:B------:R-:W-:Y:S04]  /*8d30*/  STL [R1+0x1884], R31 ;  /* 0x0018841f01007387 */ /* 0x000fe80000100800 */
[----:B------:R-:W2:Y:S01]  /*8d40*/  LDL R10, [R1+0xbcc] ;  /* 0x000bcc00010a7983 */ /* 0x000ea20000100800 */
[----:B------:R-:W-:Y:S01]  /*8d50*/  PRMT R92, RZ, 0x7610, R92 ;  /* 0x00007610ff5c7816 */ /* 0x000fe2000000005c */
[----:B------:R-:W-:Y:S01]  /*8d60*/  IMAD R23, R18, 0x7a, RZ ;  /* 0x0000007a12177824 */ /* 0x000fe200078e02ff */
[----:B--2---:R-:W-:-:S04]  /*8d70*/  @!P4 LOP3.LUT R11, R11, R10, RZ, 0x3c, !PT ;  /* 0x0000000a0b0bc212 */ /* 0x004fc800078e3cff */
[----:B------:R-:W-:-:S04]  /*8d80*/  @!P4 LOP3.LUT R10, R11, R10, RZ, 0x3c, !PT ;  /* 0x0000000a0b0ac212 */ /* 0x000fc800078e3cff */
[----:B------:R-:W-:-:S05]  /*8d90*/  @!P4 LOP3.LUT R11, R11, R10, RZ, 0x3c, !PT ;  /* 0x0000000a0b0bc212 */ /* 0x000fca00078e3cff */
[----:B------:R-:W2:Y:S01]  /*8da0*/  @!P4 LDG.E.U8 R92, desc[UR14][R10.64] ;  /* 0x0000000e0a5cc981 */ /* 0x000ea2000c1e1100 */
[----:B------:R-:W-:Y:S02]  /*8db0*/  SHF.R.S32.HI R13, RZ, 0x1f, R23 ;  /* 0x0000001fff0d7819 */ /* 0x000fe40000011417 */
[----:B------:R-:W-:Y:S01]  /*8dc0*/  IADD3 R38, P6, PT, R23, R2, RZ ;  /* 0x0000000217267210 */ /* 0x000fe20007fde0ff */
[----:B------:R-:W-:Y:S04]  /*8dd0*/  STL [R1+0x1878], R85 ;  /* 0x0018785501007387 */ /* 0x000fe80000100800 */
[----:B------:R-:W-:Y:S01]  /*8de0*/  IMAD.X R26, R13, 0x1, R3, P6 ;  /* 0x000000010d1a7824 */ /* 0x000fe200030e0603 */
[----:B------:R-:W-:Y:S04]  /*8df0*/  STL [R1+0x188c], R38 ;  /* 0x00188c2601007387 */ /* 0x000fe80000100800 */
[----:B------:R-:W-:Y:S04]  /*8e00*/  STL [R1+0x1880], R32 ;  /* 0x0018802001007387 */ /* 0x000fe80000100800 */
[----:B------:R-:W-:Y:S04]  /*8e10*/  STL [R1+0x1888], R26 ;  /* 0x0018881a01007387 */ /* 0x000fe80000100800 */
[----:B--2---:R0:W-:Y:S04]  /*8e20*/  STL [R1+0x3a0], R92 ;  /* 0x0003a05c01007387 */ /* 0x0041e80000100800 */
[----:B0-----:R-:W2:Y:S04]  /*8e30*/  LDL.LU R92, [R1+0x26d0] ;  /* 0x0026d000015c7983 */ /* 0x001ea80000300800 */
[----:B------:R-:W3:Y:S04]  /*8e40*/  LDL R10, [R1+0xbd4] ;  /* 0x000bd400010a7983 */ /* 0x000ee80000100800 */
[----:B------:R-:W3:Y:S01]  /*8e50*/  LDL R11, [R1+0xbd8] ;  /* 0x000bd800010b7983 */ /* 0x000ee20000100800 */
[----:B------:R-:W-:-:S02]  /*8e60*/  ISETP.GE.U32.AND P6, PT, R29, 0x7fffff70, PT ;  /* 0x7fffff701d00780c */ /* 0x000fc40003fc6070 */
[----:B------:R-:W-:Y:S02]  /*8e70*/  PRMT R29, RZ, 0x7610, R29 ;  /* 0x00007610ff1d7816 */ /* 0x000fe4000000001d */
[----:B---3--:R-:W-:-:S04]  /*8e80*/  @!P4 LOP3.LUT R11, R11, R10, RZ, 0x3c, !PT ;  /* 0x0000000a0b0bc212 */ /* 0x008fc800078e3cff */
[----:B------:R-:W-:-:S04]  /*8e90*/  @!P4 LOP3.LUT R10, R11, R10, RZ, 0x3c, !PT ;  /* 0x0000000a0b0ac212 */ /* 0x000fc800078e3cff */
[----:B------:R-:W-:-:S05]  /*8ea0*/  @!P4 LOP3.LUT R11, R11, R10, RZ, 0x3c, !PT ;  /* 0x0000000a0b0bc212 */ /* 0x000fca00078e3cff */
[----:B------:R-:W3:Y:S04]  /*8eb0*/  @!P4 LDG.E.U8 R29, desc[UR14][R10.64] ;  /* 0x0000000e0a1dc981 */ /* 0x000ee8000c1e1100 */
[----:B------:R-:W4:Y:S04]  /*8ec0*/  LDL R10, [R1+0xbdc] ;  /* 0x000bdc00010a7983 */ /* 0x000f280000100800 */
[----:B------:R-:W4:Y:S01]  /*8ed0*/  LDL R11, [R1+0xbe0] ;  /* 0x000be000010b7983 */ /* 0x000f220000100800 */
[----:B------:R-:W-:-:S03]  /*8ee0*/  PRMT R14, RZ, 0x7610, R14 ;  /* 0x00007610ff0e7816 */ /* 0x000fc6000000000e */
[----:B---3--:R0:W-:Y:S01]  /*8ef0*/  STL [R1+0x39c], R29 ;  /* 0x00039c1d01007387 */ /* 0x0081e20000100800 */
[----:B--2---:R-:W-:Y:S02]  /*8f00*/  PRMT R92, RZ, 0x7610, R92 ;  /* 0x00007610ff5c7816 */ /* 0x004fe4000000005c */
[----:B------:R-:W-:Y:S01]  /*8f10*/  PRMT R82, RZ, 0x7610, R82 ;  /* 0x00007610ff527816 */ /* 0x000fe20000000052 */
[----:B0-----:R-:W0:Y:S01]  /*8f20*/  LDC R29, c[0x0][0x3a0] ;  /* 0x0000e800ff1d7b82 */ /* 0x001e220000000800 */
[----:B----4-:R-:W-:-:S04]  /*8f30*/  @!P4 LOP3.LUT R11, R11, R10, RZ, 0x3c, !PT ;  /* 0x0000000a0b0bc212 */ /* 0x010fc800078e3cff */
[----:B------:R-:W-:-:S04]  /*8f40*/  @!P4 LOP3.LUT R10, R11, R10, RZ, 0x3c, !PT ;  /* 0x0000000a0b0ac212 */ /* 0x000fc800078e3cff */
[----:B------:R-:W-:-:S05]  /*8f50*/  @!P4 LOP3.LUT R11, R11, R10, RZ, 0x3c, !PT ;  /* 0x0000000a0b0bc212 */ /* 0x000fca00078e3cff */
[----:B------:R2:W3:Y:S04]  /*8f60*/  @!P4 LDG.E.U8 R14, desc[UR14][R10.64] ;  /* 0x0000000e0a0ec981 */ /* 0x0004e8000c1e1100 */
[----:B------:R-:W2:Y:S04]  /*8f70*/  LDL R10, [R1+0xbe4] ;  /* 0x000be400010a7983 */ /* 0x000ea80000100800 */
[----:B------:R-:W2:Y:S02]  /*8f80*/  LDL R11, [R1+0xbe8] ;  /* 0x000be800010b7983 */ /* 0x000ea40000100800 */
[----:B--2---:R-:W-:-:S04]  /*8f90*/  @!P4 LOP3.LUT R11, R11, R10, RZ, 0x3c, !PT ;  /* 0x0000000a0b0bc212 */ /* 0x004fc800078e3cff */
[----:B------:R-:W-:-:S04]  /*8fa0*/  @!P4 LOP3.LUT R10, R11, R10, RZ, 0x3c, !PT ;  /* 0x0000000a0b0ac212 */ /* 0x000fc800078e3cff */
[----:B------:R-:W-:-:S05]  /*8fb0*/  @!P4 LOP3.LUT R11, R11, R10, RZ, 0x3c, !PT ;  /* 0x0000000a0b0bc212 */ /* 0x000fca00078e3cff */
[----:B------:R-:W2:Y:S04]  /*8fc0*/  @!P4 LDG.E.U8 R92, desc[UR14][R10.64] ;  /* 0x0000000e0a5cc981 */ /* 0x000ea8000c1e1100 */
[----:B---3--:R-:W-:Y:S04]  /*8fd0*/  STL [R1+0x398], R14 ;  /* 0x0003980e01007387 */ /* 0x008fe80000100800 */
[----:B--2---:R2:W-:Y:S04]  /*8fe0*/  STL [R1+0x394], R92 ;  /* 0x0003945c01007387 */ /* 0x0045e80000100800 */
[----:B--2---:R-:W2:Y:S04]  /*8ff0*/  LDL.LU R92, [R1+0x26cc] ;  /* 0x0026cc00015c7983 */ /* 0x004ea80000300800 */
[----:B------:R-:W3:Y:S04]  /*9000*/  LDL R10, [R1+0xccc] ;  /* 0x000ccc00010a7983 */ /* 0x000ee80000100800 */
[----:B------:R-:W3:Y:S02]  /*9010*/  LDL R11, [R1+0xcd0] ;  /* 0x000cd000010b7983 */ /* 0x000ee40000100800 */
[----:B---3--:R-:W-:-:S04]  /*9020*/  @!P6 LOP3.LUT R11, R11, R10, RZ, 0x3c, !PT ;  /* 0x0000000a0b0be212 */ /* 0x008fc800078e3cff */
[----:B------:R-:W-:-:S04]  /*9030*/  @!P6 LOP3.LUT R10, R11, R10, RZ, 0x3c, !PT ;  /* 0x0000000a0b0ae212 */ /* 0x000fc800078e3cff */
[----:B------:R-:W-:-:S05]  /*9040*/  @!P6 LOP3.LUT R11, R11, R10, RZ, 0x3c, !PT ;  /* 0x0000000a0b0be212 */ /* 0x000fca00078e3cff */
[----:B------:R-:W3:Y:S04]  /*9050*/  @!P6 LDG.E.U8 R82, desc[UR14][R10.64] ;  /* 0x0000000e0a52e981 */ /* 0x000ee8000c1e1100 */
[----:B---3--:R3:W-:Y:S04]  /*9060*/  STL [R1+0x390], R82 ;  /* 0x0003905201007387 */ /* 0x0087e80000100800 */
[----:B---3--:R-:W3:Y:S04]  /*9070*/  LDL.LU R82, [R1+0x26c8] ;  /* 0x0026c80001527983 */ /* 0x008ee80000300800 */
[----:B------:R-:W4:Y:S04]  /*9080*/  LDL R10, [R1+0xcd4] ;  /* 0x000cd400010a7983 */ /* 0x000f280000100800 */
[----:B------:R-:W4:Y:S01]  /*9090*/  LDL R11, [R1+0xcd8] ;  /* 0x000cd800010b7983 */ /* 0x000f220000100800 */
[----:B--2---:R-:W-:-:S02]  /*90a0*/  PRMT R92, RZ, 0x7610, R92 ;  /* 0x00007610ff5c7816 */ /* 0x004fc4000000005c */
[----:B----4-:R-:W-:-:S04]  /*90b0*/  @!P6 LOP3.LUT R11, R11, R10, RZ, 0x3c, !PT ;  /* 0x0000000a0b0be212 */ /* 0x010fc800078e3cff */
[----:B------:R-:W-:-:S04]  /*90c0*/  @!P6 LOP3.LUT R10, R11, R10, RZ, 0x3c, !PT ;  /* 0x0000000a0b0ae212 */ /* 0x000fc800078e3cff */
[----:B------:R-:W-:-:S05]  /*90d0*/  @!P6 LOP3.LUT R11, R11, R10, RZ, 0x3c, !PT ;  /* 0x0000000a0b0be212 */ /* 0x000fca00078e3cff */
[----:B------:R-:W2:Y:S04]  /*90e0*/  @!P6 LDG.E.U8 R92, desc[UR14][R10.64] ;  /* 0x0000000e0a5ce981 */ /* 0x000ea8000c1e1100 */
[----:B--2---:R2:W-:Y:S04]  /*90f0*/  STL [R1+0x38c], R92 ;  /* 0x00038c5c01007387 */ /* 0x0045e80000100800 */
[----:B--2---:R-:W2:Y:S04]  /*9100*/  LDL.LU R92, [R1+0x26c4] ;  /* 0x0026c400015c7983 */ /* 0x004ea80000300800 */
[----:B------:R-:W4:Y:S04]  /*9110*/  LDL R10, [R1+0xcdc] ;  /* 0x000cdc00010a7983 */ /* 0x000f280000100800 */
[----:B------:R-:W4:Y:S01]  /*9120*/  LDL R11, [R1+0xce0] ;  /* 0x000ce000010b7983 */ /* 0x000f220000100800 */
[----:B0-----:R-:W-:-:S05]  /*9130*/  VIADD R14, R29, 0xffffffe7 ;  /* 0xffffffe71d0e7836 */ /* 0x001fca0000000000 */
[----:B------:R-:W-:Y:S02]  /*9140*/  ISETP.GE.U32.AND P4, PT, R14, 0x7fffff68, PT ;  /* 0x7fffff680e00780c */ /* 0x000fe40003f86070 */
[----:B------:R-:W-:Y:S02]  /*9150*/  PRMT R14, RZ, 0x7610, R14 ;  /* 0x00007610ff0e7816 */ /* 0x000fe4000000000e */
[----:B----4-:R-:W-:-:S04]  /*9160*/  @!P6 LOP3.LUT R11, R11, R10, RZ, 0x3c, !PT ;  /* 0x0000000a0b0be212 */ /* 0x010fc800078e3cff */
[----:B------:R-:W-:-:S04]  /*9170*/  @!P6 LOP3.LUT R10, R11, R10, RZ, 0x3c, !PT ;  /* 0x0000000a0b0ae212 */ /* 0x000fc800078e3cff */
[----:B------:R-:W-:-:S05]  /*9180*/  @!P6 LOP3.LUT R11, R11, R10, RZ, 0x3c, !PT ;  /* 0x0000000a0b0be212 */ /* 0x000fca00078e3cff */
[----:B------:R0:W4:Y:S04]  /*9190*/  @!P6 LDG.E.U8 R14, desc[UR14][R10.64] ;  /* 0x0000000e0a0ee981 */ /* 0x000128000c1e1100 */
[----:B------:R-:W0:Y:S04]  /*91a0*/  LDL R10, [R1+0xce4] ;  /* 0x000ce400010a7983 */ /* 0x000e280000100800 */
[----:B------:R-:W0:Y:S01]  /*91b0*/  LDL R11, [R1+0xce8] ;  /* 0x000ce800010b7983 */ /* 0x000e220000100800 */
[----:B--2---:R-:W-:Y:S02]  /*91c0*/  PRMT R92, RZ, 0x7610, R92 ;  /* 0x00007610ff5c7816 */ /* 0x004fe4000000005c */
[----:B0-----:R-:W-:-:S04]  /*91d0*/  @!P6 LOP3.LUT R11, R11, R10, RZ, 0x3c, !PT ;  /* 0x0000000a0b0be212 */ /* 0x001fc800078e3cff */
[----:B------:R-:W-:-:S04]  /*91e0*/  @!P6 LOP3.LUT R10, R11, R10, RZ, 0x3c, !PT ;  /* 0x0000000a0b0ae212 */ /* 0x000fc800078e3cff */
[----:B------:R-:W-:-:S05]  /*91f0*/  @!P6 LOP3.LUT R11, R11, R10, RZ, 0x3c, !PT ;  /* 0x0000000a0b0be212 */ /* 0x000fca00078e3cff */
[----:B------:R-:W2:Y:S04]  /*9200*/  @!P6 LDG.E.U8 R92, desc[UR14][R10.64] ;  /* 0x0000000e0a5ce981 */ /* 0x000ea8000c1e1100 */
[----:B----4-:R-:W-:Y:S04]  /*9210*/  STL [R1+0x388], R14 ;  /* 0x0003880e01007387 */ /* 0x010fe80000100800 */
[----:B--2---:R0:W-:Y:S04]  /*9220*/  STL [R1+0x384], R92 ;  /* 0x0003845c01007387 */ /* 0x0041e80000100800 */
[----:B0-----:R-:W2:Y:S04]  /*9230*/  LDL.LU R92, [R1+0x26c0] ;  /* 0x0026c000015c7983 */ /* 0x001ea80000300800 */
[----:B------:R-:W4:Y:S04]  /*9240*/  LDL R10, [R1+0x1aa8] ;  /* 0x001aa800010a7983 */ /* 0x000f280000100800 */
[----:B------:R-:W4:Y:S01]  /*9250*/  LDL R11, [R1+0x1acc] ;  /* 0x001acc00010b7983 */ /* 0x000f220000100800 */
[----:B---3--:R-:W-:-:S02]  /*9260*/  PRMT R82, RZ, 0x7610, R82 ;  /* 0x00007610ff527816 */ /* 0x008fc40000000052 */
[----:B----4-:R-:W-:-:S04]  /*9270*/  @!P4 LOP3.LUT R11, R11, R10, RZ, 0x3c, !PT ;  /* 0x0000000a0b0bc212 */ /* 0x010fc800078e3cff */
[----:B------:R-:W-:-:S04]  /*9280*/  @!P4 LOP3.LUT R10, R11, R10, RZ, 0x3c, !PT ;  /* 0x0000000a0b0ac212 */ /* 0x000fc800078e3cff */
[----:B------:R-:W-:-:S05]  /*9290*/  @!P4 LOP3.LUT R11, R11, R10, RZ, 0x3c, !PT ;  /* 0x0000000a0b0bc212 */ /* 0x000fca00078e3cff */
[----:B------:R-:W3:Y:S04]  /*92a0*/  @!P4 LDG.E.U8 R82, desc[UR14][R10.64] ;  /* 0x0000000e0a52c981 */ /* 0x000ee8000c1e1100 */
[----:B---3--:R0:W-:Y:S04]  /*92b0*/  STL [R1+0x380], R82 ;  /* 0x0003805201007387 */ /* 0x0081e80000100800 */
[----:B0-----:R-:W3:Y:S04]  /*92c0*/  LDL.LU R82, [R1+0x26bc] ;  /* 0x0026bc0001527983 */ /* 0x001ee80000300800 */
        /* <DEDUP_REMOVED lines=8> */
[----:B0-----:R-:W2:Y:S04]  /*9350*/  LDL.LU R92, [R1+0x26b8] ;  /* 0x0026b800015c7983 */ /* 0x001ea80000300800 */
[----:B------:R-:W4:Y:S04]  /*9360*/  LDL R10, [R1+0x1ab4] ;  /* 0x001ab400010a7983 */ /* 0x000f280000100800 */
[----:B------:R-:W4:Y:S01]  /*9370*/  LDL R11, [R1+0x1ab8] ;  /* 0x001ab800010b7983 */ /* 0x000f220000100800 */
[----:B------:R-:W-:-:S05]  /*9380*/  VIADD R14, R29, 0xffffffdf ;  /* 0xffffffdf1d0e7836 */ /* 0x000fca0000000000 */
        /* <DEDUP_REMOVED lines=253> */
[----:B------:R-:W2:Y:S01]  /*a360*/  @!P6 LDG.E.U8 R92, desc[UR14][R10.64] ;  /* 0x0000000e0a5ce981 */ /* 0x000ea2000c1e1100 */
[----:B------:R-:W-:-:S03]  /*a370*/  VIADD R14, R29, 0xffffffa7 ;  /* 0xffffffa71d0e7836 */ /* 0x000fc60000000000 */
[----:B--2---:R0:W-:Y:S04]  /*a380*/  STL [R1+0x30c], R92 ;  /* 0x00030c5c01007387 */ /* 0x0041e80000100800 */
[----:B0-----:R-:W2:Y:S04]  /*a390*/  LDL.LU R92, [R1+0x2664] ;  /* 0x00266400015c7983 */ /* 0x001ea80000300800 */
[----:B------:R-:W4:Y:S01]  /*a3a0*/  LDL R11, [R1+0x1358] ;  /* 0x00135800010b7983 */ /* 0x000f220000100800 */
[----:B------:R-:W-:Y:S02]  /*a3b0*/  ISETP.GE.U32.AND P4, PT, R14, 0x7fffff28, PT ;  /* 0x7fffff280e00780c */ /* 0x000fe40003f86070 */
[----:B------:R-:W-:Y:S01]  /*a3c0*/  PRMT R14, RZ, 0x7610, R14 ;  /* 0x00007610ff0e7816 */ /* 0x000fe2000000000e */
[----:B--2---:R-:W-:-:S02]  /*a3d0*/  @!P6 IMAD.MOV.U32 R10, RZ, RZ, R92 ;  /* 0x000000ffff0ae224 */ /* 0x004fc400078e005c */
[----:B------:R-:W2:Y:S04]  /*a3e0*/  LDL.LU R92, [R1+0x2660] ;  /* 0x00266000015c7983 */ /* 0x000ea80000300800 */
[----:B----4-:R-:W4:Y:S04]  /*a3f0*/  @!P6 LDG.E.U8 R14, desc[UR14][R10.64] ;  /* 0x0000000e0a0ee981 */ /* 0x010f28000c1e1100 */
[----:B------:R-:W2:Y:S04]  /*a400*/  LDL R10, [R1+0x1360] ;  /* 0x00136000010a7983 */ /* 0x000ea80000100800 */
[----:B------:R-:W2:Y:S01]  /*a410*/  LDL R11, [R1+0x1364] ;  /* 0x00136400010b7983 */ /* 0x000ea20000100800 */
[----:B------:R-:W-:-:S02]  /*a420*/  ISETP.GE.U32.AND P5, PT, R24, 0x7fffff0e, PT ;  /* 0x7fffff0e1800780c */ /* 0x000fc40003fa6070 */
[----:B------:R-:W-:Y:S01]  /*a430*/  PRMT R24, RZ, 0x7610, R24 ;  /* 0x00007610ff187816 */ /* 0x000fe20000000018 */
[----:B----4-:R-:W-:Y:S01]  /*a440*/  STL [R1+0x308], R14 ;  /* 0x0003080e01007387 */ /* 0x010fe20000100800 */
[----:B--2---:R-:W-:-:S04]  /*a450*/  @!P6 LOP3.LUT R11, R11, R10, RZ, 0x3c, !PT ;  /* 0x0000000a0b0be212 */ /* 0x004fc800078e3cff */
[----:B------:R-:W-:-:S04]  /*a460*/  @!P6 LOP3.LUT R10, R11, R10, RZ, 0x3c, !PT ;  /* 0x0000000a0b0ae212 */ /* 0x000fc800078e3cff */
[----:B------:R-:W-:-:S05]  /*a470*/  @!P6 LOP3.LUT R11, R11, R10, RZ, 0x3c, !PT ;  /* 0x0000000a0b0be212 */ /* 0x000fca00078e3cff */
[----:B------:R0:W2:Y:S04]  /*a480*/  @!P6 LDG.E.U8 R24, desc[UR14][R10.64] ;  /* 0x0000000e0a18e981 */ /* 0x0000a8000c1e1100 */
[----:B------:R-:W0:Y:S04]  /*a490*/  LDL R10, [R1+0x1448] ;  /* 0x00144800010a7983 */ /* 0x000e280000100800 */
[----:B------:R-:W0:Y:S01]  /*a4a0*/  LDL R11, [R1+0x144c] ;  /* 0x00144c00010b7983 */ /* 0x000e220000100800 */
[----:B---3--:R-:W-:Y:S02]  /*a4b0*/  PRMT R82, RZ, 0x7610, R82 ;  /* 0x00007610ff527816 */ /* 0x008fe40000000052 */
[----:B0-----:R-:W-:-:S04]  /*a4c0*/  @!P4 LOP3.LUT R11, R11, R10, RZ, 0x3c, !PT ;  /* 0x0000000a0b0bc212 */ /* 0x001fc800078e3cff */
[----:B------:R-:W-:-:S04]  /*a4d0*/  @!P4 LOP3.LUT R10, R11, R10, RZ, 0x3c, !PT ;  /* 0x0000000a0b0ac212 */ /* 0x000fc800078e3cff */
[----:B------:R-:W-:-:S05]  /*a4e0*/  @!P4 LOP3.LUT R11, R11, R10, RZ, 0x3c, !PT ;  /* 0x0000000a0b0bc212 */ /* 0x000fca00078e3cff */
[----:B------:R-:W3:Y:S04]  /*a4f0*/  @!P4 LDG.E.U8 R82, desc[UR14][R10.64] ;  /* 0x0000000e0a52c981 */ /* 0x000ee8000c1e1100 */
[----:B--2---:R0:W-:Y:S04]  /*a500*/  STL [R1+0x304], R24 ;  /* 0x0003041801007387 */ /* 0x0041e80000100800 */
[----:B0-----:R-:W2:Y:S04]  /*a510*/  LDL R24, [R1+0x1648] ;  /* 0x0016480001187983 */ /* 0x001ea80000100800 */
[----:B---3--:R0:W-:Y:S04]  /*a520*/  STL [R1+0x300], R82 ;  /* 0x0003005201007387 */ /* 0x0081e80000100800 */
[----:B0-----:R-:W3:Y:S04]  /*a530*/  LDL.LU R82, [R1+0x265c] ;  /* 0x00265c0001527983 */ /* 0x001ee80000300800 */
[----:B------:R-:W4:Y:S01]  /*a540*/  LDL R11, [R1+0x1450] ;  /* 0x00145000010b7983 */ /* 0x000f220000100800 */
[----:B------:R-:W-:Y:S01]  /*a550*/  PRMT R92, RZ, 0x7610, R92 ;  /* 0x00007610ff5c7816 */ /* 0x000fe2000000005c */
[----:B---3--:R-:W-:-:S02]  /*a560*/  @!P4 IMAD.MOV.U32 R10, RZ, RZ, R82 ;  /* 0x000000ffff0ac224 */ /* 0x008fc400078e0052 */
[----:B------:R-:W3:Y:S04]  /*a570*/  LDL.LU R82, [R1+0x2658] ;  /* 0x0026580001527983 */ /* 0x000ee80000300800 */
[----:B----4-:R-:W4:Y:S04]  /*a580*/  @!P4 LDG.E.U8 R92, desc[UR14][R10.64] ;  /* 0x0000000e0a5cc981 */ /* 0x010f28000c1e1100 */
[----:B----4-:R0:W-:Y:S04]  /*a590*/  STL [R1+0x2fc], R92 ;  /* 0x0002fc5c01007387 */ /* 0x0101e80000100800 */
[----:B0-----:R-:W4:Y:S04]  /*a5a0*/  LDL.LU R92, [R1+0x2654] ;  /* 0x00265400015c7983 */ /* 0x001f280000300800 */
[----:B------:R-:W2:Y:S04]  /*a5b0*/  LDL R10, [R1+0x1458] ;  /* 0x00145800010a7983 */ /* 0x000ea80000100800 */
[----:B------:R-:W2:Y:S01]  /*a5c0*/  LDL R11, [R1+0x145c] ;  /* 0x00145c00010b7983 */ /* 0x000ea20000100800 */
[----:B------:R-:W-:-:S05]  /*a5d0*/  VIADD R14, R29, 0xffffff9f ;  /* 0xffffff9f1d0e7836 */ /* 0x000fca0000000000 */
[----:B------:R-:W-:Y:S02]  /*a5e0*/  ISETP.GE.U32.AND P6, PT, R14, 0x7fffff20, PT ;  /* 0x7fffff200e00780c */ /* 0x000fe40003fc6070 */
[----:B------:R-:W-:Y:S02]  /*a5f0*/  PRMT R14, RZ, 0x7610, R14 ;  /* 0x00007610ff0e7816 */ /* 0x000fe4000000000e */
[----:B--2---:R-:W-:-:S04]  /*a600*/  @!P4 LOP3.LUT R11, R11, R10, RZ, 0x3c, !PT ;  /* 0x0000000a0b0bc212 */ /* 0x004fc800078e3cff */
[----:B------:R-:W-:-:S04]  /*a610*/  @!P4 LOP3.LUT R10, R11, R10, RZ, 0x3c, !PT ;  /* 0x0000000a0b0ac212 */ /* 0x000fc800078e3cff */
[----:B------:R-:W-:-:S05]  /*a620*/  @!P4 LOP3.LUT R11, R11, R10, RZ, 0x3c, !PT ;  /* 0x0000000a0b0bc212 */ /* 0x000fca00078e3cff */
[----:B------:R0:W2:Y:S04]  /*a630*/  @!P4 LDG.E.U8 R14, desc[UR14][R10.64] ;  /* 0x0000000e0a0ec981 */ /* 0x0000a8000c1e1100 */
[----:B------:R-:W0:Y:S04]  /*a640*/  LDL R10, [R1+0x1460] ;  /* 0x00146000010a7983 */ /* 0x000e280000100800 */
[----:B------:R-:W0:Y:S01]  /*a650*/  LDL R11, [R1+0x1464] ;  /* 0x00146400010b7983 */ /* 0x000e220000100800 */
[----:B----4-:R-:W-:Y:S02]  /*a660*/  PRMT R92, RZ, 0x7610, R92 ;  /* 0x00007610ff5c7816 */ /* 0x010fe4000000005c */
[----:B0-----:R-:W-:-:S04]  /*a670*/  @!P4 LOP3.LUT R11, R11, R10, RZ, 0x3c, !PT ;  /* 0x0000000a0b0bc212 */ /* 0x001fc800078e3cff */
[----:B------:R-:W-:-:S04]  /*a680*/  @!P4 LOP3.LUT R10, R11, R10, RZ, 0x3c, !PT ;  /* 0x0000000a0b0ac212 */ /* 0x000fc800078e3cff */
[----:B------:R-:W-:-:S05]  /*a690*/  @!P4 LOP3.LUT R11, R11, R10, RZ, 0x3c, !PT ;  /* 0x0000000a0b0bc212 */ /* 0x000fca00078e3cff */
[----:B------:R-:W4:Y:S04]  /*a6a0*/  @!P4 LDG.E.U8 R92, desc[UR14][R10.64] ;  /* 0x0000000e0a5cc981 */ /* 0x000f28000c1e1100 */
[----:B--2---:R-:W-:Y:S04]  /*a6b0*/  STL [R1+0x2f8], R14 ;  /* 0x0002f80e01007387 */ /* 0x004fe80000100800 */
[----:B----4-:R0:W-:Y:S04]  /*a6c0*/  STL [R1+0x2f4], R92 ;  /* 0x0002f45c01007387 */ /* 0x0101e80000100800 */
        /* <DEDUP_REMOVED lines=16> */
[----:B------:R0:W2:Y:S01]  /*a7d0*/  @!P6 LDG.E.U8 R92, desc[UR14][R10.64] ;  /* 0x0000000e0a5ce981 */ /* 0x0000a2000c1e1100 */
[----:B------:R-:W-:-:S05]  /*a7e0*/  VIADD R14, R29, 0xffffff97 ;  /* 0xffffff971d0e7836 */ /* 0x000fca0000000000 */
[----:B------:R-:W-:Y:S02]  /*a7f0*/  ISETP.GE.U32.AND P4, PT, R14, 0x7fffff18, PT ;  /* 0x7fffff180e00780c */ /* 0x000fe40003f86070 */
[----:B------:R-:W-:Y:S01]  /*a800*/  PRMT R14, RZ, 0x7610, R14 ;  /* 0x00007610ff0e7816 */ /* 0x000fe2000000000e */
[----:B0-----:R-:W-:Y:S02]  /*a810*/  @!P6 IMAD.MOV.U32 R10, RZ, RZ, R90 ;  /* 0x000000ffff0ae224 */ /* 0x001fe400078e005a */
[----:B------:R-:W-:-:S05]  /*a820*/  @!P6 IMAD.MOV.U32 R11, RZ, RZ, R91 ;  /* 0x000000ffff0be224 */ /* 0x000fca00078e005b */
[----:B------:R0:W4:Y:S04]  /*a830*/  @!P6 LDG.E.U8 R14, desc[UR14][R10.64] ;  /* 0x0000000e0a0ee981 */ /* 0x000128000c1e1100 */
[----:B--2---:R2:W-:Y:S04]  /*a840*/  STL [R1+0x2ec], R92 ;  /* 0x0002ec5c01007387 */ /* 0x0045e80000100800 */
[----:B--2---:R-:W2:Y:S04]  /*a850*/  LDL.LU R92, [R1+0x2648] ;  /* 0x00264800015c7983 */ /* 0x004ea80000300800 */
[----:B------:R-:W2:Y:S04]  /*a860*/  LDL.LU R91, [R1+0x2644] ;  /* 0x00264400015b7983 */ /* 0x000ea80000300800 */
[----:B------:R-:W2:Y:S04]  /*a870*/  LDL.LU R90, [R1+0x2640] ;  /* 0x00264000015a7983 */ /* 0x000ea80000300800 */
[----:B------:R-:W0:Y:S04]  /*a880*/  LDL R10, [R1+0x1560] ;  /* 0x00156000010a7983 */ /* 0x000e280000100800 */
[----:B------:R-:W0:Y:S01]  /*a890*/  LDL R11, [R1+0x1564] ;  /* 0x00156400010b7983 */ /* 0x000e220000100800 */
[----:B---3--:R-:W-:-:S02]  /*a8a0*/  PRMT R82, RZ, 0x7610, R82 ;  /* 0x00007610ff527816 */ /* 0x008fc40000000052 */
[----:B0-----:R-:W-:-:S04]  /*a8b0*/  @!P6 LOP3.LUT R11, R11, R10, RZ, 0x3c, !PT ;  /* 0x0000000a0b0be212 */ /* 0x001fc800078e3cff */
[----:B------:R-:W-:-:S04]  /*a8c0*/  @!P6 LOP3.LUT R10, R11, R10, RZ, 0x3c, !PT ;  /* 0x0000000a0b0ae212 */ /* 0x000fc800078e3cff */
[----:B------:R-:W-:-:S05]  /*a8d0*/  @!P6 LOP3.LUT R11, R11, R10, RZ, 0x3c, !PT ;  /* 0x0000000a0b0be212 */ /* 0x000fca00078e3cff */
[----:B------:R0:W3:Y:S04]  /*a8e0*/  @!P6 LDG.E.U8 R82, desc[UR14][R10.64] ;  /* 0x0000000e0a52e981 */ /* 0x0000e8000c1e1100 */
[----:B----4-:R4:W-:Y:S01]  /*a8f0*/  STL [R1+0x2e8], R14 ;  /* 0x0002e80e01007387 */ /* 0x0109e20000100800 */
[----:B0-----:R-:W-:Y:S01]  /*a900*/  @!P4 IMAD.MOV.U32 R10, RZ, RZ, R70 ;  /* 0x000000ffff0ac224 */ /* 0x001fe200078e0046 */
[----:B--2---:R-:W-:Y:S01]  /*a910*/  PRMT R92, RZ, 0x7610, R92 ;  /* 0x00007610ff5c7816 */ /* 0x004fe2000000005c */
[----:B------:R-:W-:Y:S01]  /*a920*/  @!P4 IMAD.MOV.U32 R11, RZ, RZ, R24 ;  /* 0x000000ffff0bc224 */ /* 0x000fe200078e0018 */
[----:B------:R-:W-:Y:S01]  /*a930*/  PRMT R91, RZ, 0x7610, R91 ;  /* 0x00007610ff5b7816 */ /* 0x000fe2000000005b */
[----:B----4-:R-:W-:-:S03]  /*a940*/  VIADD R14, R29, 0xffffff8f ;  /* 0xffffff8f1d0e7836 */ /* 0x010fc60000000000 */
[----:B------:R0:W2:Y:S04]  /*a950*/  @!P4 LDG.E.U8 R92, desc[UR14][R10.64] ;  /* 0x0000000e0a5cc981 */ /* 0x0000a8000c1e1100 */
[----:B---3--:R3:W-:Y:S04]  /*a960*/  STL [R1+0x2e4], R82 ;  /* 0x0002e45201007387 */ /* 0x0087e80000100800 */
[----:B---3--:R-:W3:Y:S04]  /*a970*/  LDL.LU R82, [R1+0x263c] ;  /* 0x00263c0001527983 */ /* 0x008ee80000300800 */
[----:B------:R-:W4:Y:S01]  /*a980*/  LDL.LU R70, [R1+0x2638] ;  /* 0x0026380001467983 */ /* 0x000f220000300800 */
[----:B0-----:R-:W-:-:S02]  /*a990*/  @!P4 IMAD.MOV.U32 R10, RZ, RZ, R59 ;  /* 0x000000ffff0ac224 */ /* 0x001fc400078e003b */
[----:B------:R-:W-:Y:S02]  /*a9a0*/  @!P4 IMAD.MOV.U32 R11, RZ, RZ, R54 ;  /* 0x000000ffff0bc224 */ /* 0x000fe400078e0036 */
[----:B------:R-:W2:Y:S01]  /*a9b0*/  LDL.LU R54, [R1+0x2634] ;  /* 0x0026340001367983 */ /* 0x000ea20000300800 */
[----:B------:R-:W-:-:S03]  /*a9c0*/  ISETP.GE.U32.AND P6, PT, R14, 0x7fffff10, PT ;  /* 0x7fffff100e00780c */ /* 0x000fc60003fc6070 */
[----:B------:R-:W2:Y:S01]  /*a9d0*/  LDL.LU R59, [R1+0x2630] ;  /* 0x00263000013b7983 */ /* 0x000ea20000300800 */
[----:B------:R-:W-:-:S03]  /*a9e0*/  PRMT R90, RZ, 0x7610, R90 ;  /* 0x00007610ff5a7816 */ /* 0x000fc6000000005a */
[----:B------:R0:W2:Y:S02]  /*a9f0*/  @!P4 LDG.E.U8 R91, desc[UR14][R10.64] ;  /* 0x0000000e0a5bc981 */ /* 0x0000a4000c1e1100 */
[----:B0-----:R-:W-:Y:S02]  /*aa00*/  @!P4 IMAD.MOV.U32 R10, RZ, RZ, R58 ;  /* 0x000000ffff0ac224 */ /* 0x001fe400078e003a */
[----:B------:R-:W-:Y:S02]  /*aa10*/  @!P4 IMAD.MOV.U32 R11, RZ, RZ, R64 ;  /* 0x000000ffff0bc224 */ /* 0x000fe400078e0040 */
[----:B------:R-:W2:Y:S04]  /*aa20*/  LDL.LU R64, [R1+0x262c] ;  /* 0x00262c0001407983 */ /* 0x000ea80000300800 */
[----:B------:R0:W2:Y:S04]  /*aa30*/  @!P4 LDG.E.U8 R90, desc[UR14][R10.64] ;  /* 0x0000000e0a5ac981 */ /* 0x0000a8000c1e1100 */
[----:B------:R-:W2:Y:S01]  /*aa40*/  LDL.LU R58, [R1+0x2628] ;  /* 0x00262800013a7983 */ /* 0x000ea20000300800 */
[----:B0-----:R-:W-:-:S02]  /*aa50*/  @!P4 IMAD.MOV.U32 R10, RZ, RZ, R93 ;  /* 0x000000ffff0ac224 */ /* 0x001fc400078e005d */
[----:B------:R-:W-:Y:S02]  /*aa60*/  @!P4 IMAD.MOV.U32 R11, RZ, RZ, R88 ;  /* 0x000000ffff0bc224 */ /* 0x000fe400078e0058 */
[----:B------:R-:W2:Y:S04]  /*aa70*/  LDL.LU R88, [R1+0x2624] ;  /* 0x0026240001587983 */ /* 0x000ea80000300800 */
[----:B------:R-:W2:Y:S01]  /*aa80*/  LDL.LU R93, [R1+0x2620] ;  /* 0x00262000015d7983 */ /* 0x000ea20000300800 */
[----:B---3--:R-:W-:Y:S02]  /*aa90*/  PRMT R82, RZ, 0x7610, R82 ;  /* 0x00007610ff527816 */ /* 0x008fe40000000052 */
[----:B----4-:R-:W-:-:S04]  /*aaa0*/  PRMT R70, RZ, 0x7610, R70 ;  /* 0x00007610ff467816 */ /* 0x010fc80000000046 */
[----:B------:R0:W3:Y:S02]  /*aab0*/  @!P4 LDG.E.U8 R82, desc[UR14][R10.64] ;  /* 0x0000000e0a52c981 */ /* 0x0000e4000c1e1100 */
[----:B0-----:R-:W-:Y:S02]  /*aac0*/  @!P6 IMAD.MOV.U32 R10, RZ, RZ, R50 ;  /* 0x000000ffff0ae224 */ /* 0x001fe400078e0032 */
[----:B------:R-:W-:Y:S02]  /*aad0*/  @!P6 IMAD.MOV.U32 R11, RZ, RZ, R87 ;  /* 0x000000ffff0be224 */ /* 0x000fe400078e0057 */
[----:B------:R-:W4:Y:S04]  /*aae0*/  LDL.LU R87, [R1+0x261c] ;  /* 0x00261c0001577983 */ /* 0x000f280000300800 */
[----:B------:R-:W3:Y:S04]  /*aaf0*/  LDL.LU R50, [R1+0x2618] ;  /* 0x0026180001327983 */ /* 0x000ee80000300800 */
[----:B------:R0:W4:Y:S02]  /*ab00*/  @!P6 LDG.E.U8 R70, desc[UR14][R10.64] ;  /* 0x0000000e0a46e981 */ /* 0x000124000c1e1100 */
[----:B0-----:R-:W-:-:S02]  /*ab10*/  @!P6 IMAD.MOV.U32 R11, RZ, RZ, R19 ;  /* 0x000000ffff0be224 */ /* 0x001fc400078e0013 */
[----:B------:R-:W-:Y:S01]  /*ab20*/  @!P6 IMAD.MOV.U32 R10, RZ, RZ, R34 ;  /* 0x000000ffff0ae224 */ /* 0x000fe200078e0022 */
[----:B------:R-:W4:Y:S04]  /*ab30*/  LDL.LU R19, [R1+0x2614] ;  /* 0x0026140001137983 */ /* 0x000f280000300800 */
[----:B------:R-:W4:Y:S01]  /*ab40*/  LDL.LU R34, [R1+0x2610] ;  /* 0x0026100001227983 */ /* 0x000f220000300800 */
[----:B--2---:R-:W-:Y:S01]  /*ab50*/  PRMT R59, RZ, 0x7610, R59 ;  /* 0x00007610ff3b7816 */ /* 0x004fe2000000003b */
[----:B------:R-:W-:Y:S01]  /*ab60*/  VIADD R14, R29, 0xffffff8e ;  /* 0xffffff8e1d0e7836 */ /* 0x000fe20000000000 */
[----:B------:R-:W-:-:S04]  /*ab70*/  PRMT R15, RZ, 0x7610, R15 ;  /* 0x00007610ff0f7816 */ /* 0x000fc8000000000f */
[----:B------:R0:W2:Y:S01]  /*ab80*/  @!P6 LDG.E.U8 R59, desc[UR14][R10.64] ;  /* 0x0000000e0a3be981 */ /* 0x0000a2000c1e1100 */
[----:B------:R-:W-:Y:S02]  /*ab90*/  ISETP.GE.U32.AND P4, PT, R14, 0x7fffff0f, PT ;  /* 0x7fffff0f0e00780c */ /* 0x000fe40003f86070 */
[----:B------:R-:W-:Y:S01]  /*aba0*/  PRMT R14, RZ, 0x7610, R14 ;  /* 0x00007610ff0e7816 */ /* 0x000fe2000000000e */
        /* <DEDUP_REMOVED lines=14> */
[----:B---3--:R-:W-:-:S06]  /*ac90*/  PRMT R50, RZ, 0x7610, R50 ;  /* 0x00007610ff327816 */ /* 0x008fcc0000000032 */
[----:B------:R0:W3:Y:S02]  /*aca0*/  @!P2 LDG.E.U8 R50, desc[UR14][R10.64] ;  /* 0x0000000e0a32a981 */ /* 0x0000e4000c1e1100 */
[----:B0-----:R-:W-:Y:S02]  /*acb0*/  @!P2 IMAD.MOV.U32 R10, RZ, RZ, R42 ;  /* 0x000000ffff0aa224 */ /* 0x001fe400078e002a */
[----:B------:R-:W-:Y:S01]  /*acc0*/  @!P2 IMAD.MOV.U32 R11, RZ, RZ, R48 ;  /* 0x000000ffff0ba224 */ /* 0x000fe200078e0030 */
[----:B----4-:R-:W-:-:S06]  /*acd0*/  PRMT R34, RZ, 0x7610, R34 ;  /* 0x00007610ff227816 */ /* 0x010fcc0000000022 */
[----:B------:R-:W4:Y:S04]  /*ace0*/  @!P2 LDG.E.U8 R34, desc[UR14][R10.64] ;  /* 0x0000000e0a22a981 */ /* 0x000f28000c1e1100 */
[----:B---3--:R0:W-:Y:S04]  /*acf0*/  STL [R1+0x2c], R50 ;  /* 0x00002c3201007387 */ /* 0x0081e80000100800 */
[----:B0-----:R-:W3:Y:S04]  /*ad00*/  LDL.LU R50, [R1+0x25f4] ;  /* 0x0025f40001327983 */ /* 0x001ee80000300800 */
[----:B------:R-:W2:Y:S04]  /*ad10*/  LDL.LU R48, [R1+0x25f0] ;  /* 0x0025f00001307983 */ /* 0x000ea80000300800 */
[----:B------:R-:W2:Y:S04]  /*ad20*/  LDL.LU R42, [R1+0x25ec] ;  /* 0x0025ec00012a7983 */ /* 0x000ea80000300800 */
[----:B----4-:R0:W-:Y:S04]  /*ad30*/  STL [R1+0x1c], R34 ;  /* 0x00001c2201007387 */ /* 0x0101e80000100800 */
[----:B0-----:R-:W4:Y:S01]  /*ad40*/  LDL.LU R34, [R1+0x25e8] ;  /* 0x0025e80001227983 */ /* 0x001f220000300800 */
[----:B------:R-:W-:-:S02]  /*ad50*/  VIADD R24, R29, 0xfffffff6 ;  /* 0xfffffff61d187836 */ /* 0x000fc40000000000 */
[----:B------:R-:W-:-:S03]  /*ad60*/  @!P2 IMAD.MOV.U32 R10, RZ, RZ, R45 ;  /* 0x000000ffff0aa224 */ /* 0x000fc600078e002d */
[----:B------:R-:W-:Y:S01]  /*ad70*/  ISETP.GE.U32.AND P6, PT, R24, 0x7fffff77, PT ;  /* 0x7fffff771800780c */ /* 0x000fe20003fc6070 */
[----:B------:R-:W-:Y:S01]  /*ad80*/  @!P2 IMAD.MOV.U32 R11, RZ, RZ, R51 ;  /* 0x000000ffff0ba224 */ /* 0x000fe200078e0033 */
[----:B------:R-:W-:Y:S01]  /*ad90*/  PRMT R24, RZ, 0x7610, R24 ;  /* 0x00007610ff187816 */ /* 0x000fe20000000018 */
[----:B------:R-:W2:Y:S04]  /*ada0*/  LDL.LU R51, [R1+0x25e4] ;  /* 0x0025e40001337983 */ /* 0x000ea80000300800 */
[----:B------:R-:W2:Y:S04]  /*adb0*/  LDL.LU R45, [R1+0x25e0] ;  /* 0x0025e000012d7983 */ /* 0x000ea80000300800 */
[----:B------:R0:W2:Y:S02]  /*adc0*/  @!P2 LDG.E.U8 R24, desc[UR14][R10.64] ;  /* 0x0000000e0a18a981 */ /* 0x0000a4000c1e1100 */
[----:B0-----:R-:W-:-:S02]  /*add0*/  @!P2 IMAD.MOV.U32 R10, RZ, RZ, R46 ;  /* 0x000000ffff0aa224 */ /* 0x001fc400078e002e */
[----:B------:R-:W-:Y:S01]  /*ade0*/  @!P2 IMAD.MOV.U32 R11, RZ, RZ, R53 ;  /* 0x000000ffff0ba224 */ /* 0x000fe200078e0035 */
[----:B----4-:R-:W-:-:S06]  /*adf0*/  PRMT R34, RZ, 0x7610, R34 ;  /* 0x00007610ff227816 */ /* 0x010fcc0000000022 */
[----:B------:R-:W4:Y:S04]  /*ae00*/  @!P2 LDG.E.U8 R34, desc[UR14][R10.64] ;  /* 0x0000000e0a22a981 */ /* 0x000f28000c1e1100 */
[----:B--2---:R-:W-:Y:S04]  /*ae10*/  STL [R1+0xc], R24 ;  /* 0x00000c1801007387 */ /* 0x004fe80000100800 */
[----:B------:R-:W2:Y:S04]  /*ae20*/  LDL.LU R53, [R1+0x25dc] ;  /* 0x0025dc0001357983 */ /* 0x000ea80000300800 */
[----:B------:R-:W2:Y:S04]  /*ae30*/  LDL.LU R46, [R1+0x25d8] ;  /* 0x0025d800012e7983 */ /* 0x000ea80000300800 */
[----:B----4-:R0:W-:Y:S04]  /*ae40*/  STL [R1+0x8], R34 ;  /* 0x0000082201007387 */ /* 0x0101e80000100800 */
[----:B0-----:R-:W4:Y:S04]  /*ae50*/  LDL.LU R34, [R1+0x25d4] ;  /* 0x0025d40001227983 */ /* 0x001f280000300800 */
[----:B------:R-:W2:Y:S04]  /*ae60*/  LDL R10, [R1+0xbec] ;  /* 0x000bec00010a7983 */ /* 0x000ea80000100800 */
[----:B------:R-:W2:Y:S01]  /*ae70*/  LDL R11, [R1+0xbf0] ;  /* 0x000bf000010b7983 */ /* 0x000ea20000100800 */
[----:B------:R-:W-:-:S02]  /*ae80*/  PRMT R42, RZ, 0x7610, R42 ;  /* 0x00007610ff2a7816 */ /* 0x000fc4000000002a */
[----:B--2---:R-:W-:-:S04]  /*ae90*/  @!P6 LOP3.LUT R11, R11, R10, RZ, 0x3c, !PT ;  /* 0x0000000a0b0be212 */ /* 0x004fc800078e3cff */
[----:B------:R-:W-:-:S04]  /*aea0*/  @!P6 LOP3.LUT R10, R11, R10, RZ, 0x3c, !PT ;  /* 0x0000000a0b0ae212 */ /* 0x000fc800078e3cff */
[----:B------:R-:W-:-:S05]  /*aeb0*/  @!P6 LOP3.LUT R11, R11, R10, RZ, 0x3c, !PT ;  /* 0x0000000a0b0be212 */ /* 0x000fca00078e3cff */
[----:B------:R-:W2:Y:S04]  /*aec0*/  @!P6 LDG.E.U8 R42, desc[UR14][R10.64] ;  /* 0x0000000e0a2ae981 */ /* 0x000ea8000c1e1100 */
[----:B--2---:R0:W-:Y:S04]  /*aed0*/  STL [R1+0x180], R42 ;  /* 0x0001802a01007387 */ /* 0x0041e80000100800 */
[----:B0-----:R-:W2:Y:S04]  /*aee0*/  LDL.LU R42, [R1+0x25d0] ;  /* 0x0025d000012a7983 */ /* 0x001ea80000300800 */
[----:B------:R-:W2:Y:S04]  /*aef0*/  LDL R10, [R1+0xbf4] ;  /* 0x000bf400010a7983 */ /* 0x000ea80000100800 */
[----:B------:R-:W2:Y:S01]  /*af00*/  LDL R11, [R1+0xbf8] ;  /* 0x000bf800010b7983 */ /* 0x000ea20000100800 */
[----:B----4-:R-:W-:-:S02]  /*af10*/  PRMT R34, RZ, 0x7610, R34 ;  /* 0x00007610ff227816 */ /* 0x010fc40000000022 */
[----:B--2---:R-:W-:-:S04]  /*af20*/  @!P6 LOP3.LUT R11, R11, R10, RZ, 0x3c, !PT ;  /* 0x0000000a0b0be212 */ /* 0x004fc800078e3cff */
        /* <DEDUP_REMOVED lines=26> */
[----:B------:R-:W-:-:S02]  /*b0d0*/  PRMT R42, RZ, 0x7610, R42 ;  /* 0x00007610ff2a7816 */ /* 0x000fc4000000002a */
[----:B----4-:R-:W-:-:S04]  /*b0e0*/  @!P2 LOP3.LUT R11, R11, R10, RZ, 0x3c, !PT ;  /* 0x0000000a0b0ba212 */ /* 0x010fc800078e3cff */
[----:B------:R-:W-:-:S04]  /*b0f0*/  @!P2 LOP3.LUT R10, R11, R10, RZ, 0x3c, !PT ;  /* 0x0000000a0b0aa212 */ /* 0x000fc800078e3cff */
[----:B------:R-:W-:-:S05]  /*b100*/  @!P2 LOP3.LUT R11, R11, R10, RZ, 0x3c, !PT ;  /* 0x0000000a0b0ba212 */ /* 0x000fca00078e3cff */
[----:B------:R-:W4:Y:S04]  /*b110*/  @!P2 LDG.E.U8 R42, desc[UR14][R10.64] ;  /* 0x0000000e0a2aa981 */ /* 0x000f28000c1e1100 */
[----:B----4-:R0:W-:Y:S04]  /*b120*/  STL [R1+0x168], R42 ;  /* 0x0001682a01007387 */ /* 0x0101e80000100800 */
[----:B0-----:R-:W4:Y:S04]  /*b130*/  LDL.LU R42, [R1+0x25c4] ;  /* 0x0025c400012a7983 */ /* 0x001f280000300800 */
[----:B------:R-:W3:Y:S04]  /*b140*/  LDL R10, [R1+0xcf4] ;  /* 0x000cf400010a7983 */ /* 0x000ee80000100800 */
[----:B------:R-:W3:Y:S01]  /*b150*/  LDL R11, [R1+0xcf8] ;  /* 0x000cf800010b7983 */ /* 0x000ee20000100800 */
[----:B--2---:R-:W-:-:S02]  /*b160*/  PRMT R34, RZ, 0x7610, R34 ;  /* 0x00007610ff227816 */ /* 0x004fc40000000022 */
[----:B---3--:R-:W-:-:S04]  /*b170*/  @!P2 LOP3.LUT R11, R11, R10, RZ, 0x3c, !PT ;  /* 0x0000000a0b0ba212 */ /* 0x008fc800078e3cff */
[----:B------:R-:W-:-:S04]  /*b180*/  @!P2 LOP3.LUT R10, R11, R10, RZ, 0x3c, !PT ;  /* 0x0000000a0b0aa212 */ /* 0x000fc800078e3cff */
[----:B------:R-:W-:-:S05]  /*b190*/  @!P2 LOP3.LUT R11, R11, R10, RZ, 0x3c, !PT ;  /* 0x0000000a0b0ba212 */ /* 0x000fca00078e3cff */
[----:B------:R-:W2:Y:S04]  /*b1a0*/  @!P2 LDG.E.U8 R34, desc[UR14][R10.64] ;  /* 0x0000000e0a22a981 */ /* 0x000ea8000c1e1100 */
[----:B--2---:R0:W-:Y:S04]  /*b1b0*/  STL [R1+0x164], R34 ;  /* 0x0001642201007387 */ /* 0x0041e80000100800 */
[----:B0-----:R-:W2:Y:S04]  /*b1c0*/  LDL.LU R34, [R1+0x25c0] ;  /* 0x0025c00001227983 */ /* 0x001ea80000300800 */
[----:B------:R-:W3:Y:S04]  /*b1d0*/  LDL R10, [R1+0xcfc] ;  /* 0x000cfc00010a7983 */ /* 0x000ee80000100800 */
[----:B------:R-:W3:Y:S01]  /*b1e0*/  LDL R11, [R1+0xd00] ;  /* 0x000d0000010b7983 */ /* 0x000ee20000100800 */
[----:B------:R-:W-:-:S05]  /*b1f0*/  VIADD R24, R29, 0xffffffe6 ;  /* 0xffffffe61d187836 */ /* 0x000fca0000000000 */
[----:B------:R-:W-:Y:S02]  /*b200*/  ISETP.GE.U32.AND P6, PT, R24, 0x7fffff67, PT ;  /* 0x7fffff671800780c */ /* 0x000fe40003fc6070 */
[----:B------:R-:W-:Y:S02]  /*b210*/  PRMT R24, RZ, 0x7610, R24 ;  /* 0x00007610ff187816 */ /* 0x000fe40000000018 */
[----:B---3--:R-:W-:-:S04]  /*b220*/  @!P2 LOP3.LUT R11, R11, R10, RZ, 0x3c, !PT ;  /* 0x0000000a0b0ba212 */ /* 0x008fc800078e3cff */
[----:B------:R-:W-:-:S04]  /*b230*/  @!P2 LOP3.LUT R10, R11, R10, RZ, 0x3c, !PT ;  /* 0x0000000a0b0aa212 */ /* 0x000fc800078e3cff */
[----:B------:R-:W-:-:S05]  /*b240*/  @!P2 LOP3.LUT R11, R11, R10, RZ, 0x3c, !PT ;  /* 0x0000000a0b0ba212 */ /* 0x000fca00078e3cff */
[----:B------:R0:W3:Y:S04]  /*b250*/  @!P2 LDG.E.U8 R24, desc[UR14][R10.64] ;  /* 0x0000000e0a18a981 */ /* 0x0000e8000c1e1100 */
[----:B------:R-:W0:Y:S04]  /*b260*/  LDL R10, [R1+0xd04] ;  /* 0x000d0400010a7983 */ /* 0x000e280000100800 */
[----:B------:R-:W0:Y:S01]  /*b270*/  LDL R11, [R1+0xd08] ;  /* 0x000d0800010b7983 */ /* 0x000e220000100800 */
[----:B--2---:R-:W-:Y:S02]  /*b280*/  PRMT R34, RZ, 0x7610, R34 ;  /* 0x00007610ff227816 */ /* 0x004fe40000000022 */
[----:B0-----:R-:W-:-:S04]  /*b290*/  @!P2 LOP3.LUT R11, R11, R10, RZ, 0x3c, !PT ;  /* 0x0000000a0b0ba212 */ /* 0x001fc800078e3cff */
[----:B------:R-:W-:-:S04]  /*b2a0*/  @!P2 LOP3.LUT R10, R11, R10, RZ, 0x3c, !PT ;  /* 0x0000000a0b0aa212 */ /* 0x000fc800078e3cff */
[----:B------:R-:W-:-:S05]  /*b2b0*/  @!P2 LOP3.LUT R11, R11, R10, RZ, 0x3c, !PT ;  /* 0x0000000a0b0ba212 */ /* 0x000fca00078e3cff */
[----:B------:R-:W2:Y:S04]  /*b2c0*/  @!P2 LDG.E.U8 R34, desc[UR14][R10.64] ;  /* 0x0000000e0a22a981 */ /* 0x000ea8000c1e1100 */
[----:B---3--:R-:W-:Y:S04]  /*b2d0*/  STL [R1+0x160], R24 ;  /* 0x0001601801007387 */ /* 0x008fe80000100800 */
[----:B--2---:R0:W-:Y:S04]  /*b2e0*/  STL [R1+0x14c], R34 ;  /* 0x00014c2201007387 */ /* 0x0041e80000100800 */
[----:B0-----:R-:W2:Y:S04]  /*b2f0*/  LDL.LU R34, [R1+0x25bc] ;  /* 0x0025bc0001227983 */ /* 0x001ea80000300800 */
[----:B------:R-:W3:Y:S04]  /*b300*/  LDL R10, [R1+0x1a88] ;  /* 0x001a8800010a7983 */ /* 0x000ee80000100800 */
[----:B------:R-:W3:Y:S01]  /*b310*/  LDL R11, [R1+0x1ac0] ;  /* 0x001ac000010b7983 */ /* 0x000ee20000100800 */
[----:B----4-:R-:W-:-:S02]  /*b320*/  PRMT R42, RZ, 0x7610, R42 ;  /* 0x00007610ff2a7816 */ /* 0x010fc4000000002a */
[----:B---3--:R-:W-:-:S04]  /*b330*/  @!P6 LOP3.LUT R11, R11, R10, RZ, 0x3c, !PT ;  /* 0x0000000a0b0be212 */ /* 0x008fc800078e3cff */
        /* <DEDUP_REMOVED lines=289> */
[----:B----4-:R-:W-:Y:S01]  /*c550*/  STL [R1+0xa0], R24 ;  /* 0x0000a01801007387 */ /* 0x010fe20000100800 */
[----:B---3--:R-:W-:-:S03]  /*c560*/  PRMT R42, RZ, 0x7610, R42 ;  /* 0x00007610ff2a7816 */ /* 0x008fc6000000002a */
[----:B--2---:R0:W-:Y:S04]  /*c570*/  STL [R1+0x9c], R34 ;  /* 0x00009c2201007387 */ /* 0x0041e80000100800 */
[----:B0-----:R-:W2:Y:S01]  /*c580*/  LDL.LU R34, [R1+0x255c] ;  /* 0x00255c0001227983 */ /* 0x001ea20000300800 */
[----:B------:R-:W-:Y:S02]  /*c590*/  @!P6 IMAD.MOV.U32 R10, RZ, RZ, R46 ;  /* 0x000000ffff0ae224 */ /* 0x000fe400078e002e */
[----:B------:R-:W-:Y:S02]  /*c5a0*/  @!P6 IMAD.MOV.U32 R11, RZ, RZ, R45 ;  /* 0x000000ffff0be224 */ /* 0x000fe400078e002d */
[----:B------:R-:W3:Y:S04]  /*c5b0*/  LDL.LU R45, [R1+0x2558] ;  /* 0x00255800012d7983 */ /* 0x000ee80000300800 */
[----:B------:R0:W4:Y:S04]  /*c5c0*/  @!P6 LDG.E.U8 R42, desc[UR14][R10.64] ;  /* 0x0000000e0a2ae981 */ /* 0x000128000c1e1100 */
[----:B------:R-:W3:Y:S01]  /*c5d0*/  LDL.LU R46, [R1+0x2554] ;  /* 0x00255400012e7983 */ /* 0x000ee20000300800 */
[----:B0-----:R-:W-:-:S02]  /*c5e0*/  @!P6 IMAD.MOV.U32 R10, RZ, RZ, R53 ;  /* 0x000000ffff0ae224 */ /* 0x001fc400078e0035 */
[----:B------:R-:W-:Y:S01]  /*c5f0*/  @!P6 IMAD.MOV.U32 R11, RZ, RZ, R48 ;  /* 0x000000ffff0be224 */ /* 0x000fe200078e0030 */
[----:B--2---:R-:W-:-:S06]  /*c600*/  PRMT R34, RZ, 0x7610, R34 ;  /* 0x00007610ff227816 */ /* 0x004fcc0000000022 */
[----:B------:R-:W2:Y:S04]  /*c610*/  @!P6 LDG.E.U8 R34, desc[UR14][R10.64] ;  /* 0x0000000e0a22e981 */ /* 0x000ea8000c1e1100 */
[----:B----4-:R0:W-:Y:S04]  /*c620*/  STL [R1+0x98], R42 ;  /* 0x0000982a01007387 */ /* 0x0101e80000100800 */
[----:B0-----:R-:W4:Y:S04]  /*c630*/  LDL.LU R42, [R1+0x2550] ;  /* 0x00255000012a7983 */ /* 0x001f280000300800 */
[----:B------:R-:W3:Y:S04]  /*c640*/  LDL.LU R48, [R1+0x254c] ;  /* 0x00254c0001307983 */ /* 0x000ee80000300800 */
[----:B------:R-:W3:Y:S04]  /*c650*/  LDL.LU R53, [R1+0x2548] ;  /* 0x0025480001357983 */ /* 0x000ee80000300800 */
[----:B--2---:R0:W-:Y:S04]  /*c660*/  STL [R1+0x94], R34 ;  /* 0x0000942201007387 */ /* 0x0041e80000100800 */
[----:B0-----:R-:W2:Y:S01]  /*c670*/  LDL.LU R34, [R1+0x2544] ;  /* 0x0025440001227983 */ /* 0x001ea20000300800 */
[----:B------:R-:W-:-:S02]  /*c680*/  VIADD R24, R29, 0xffffff9e ;  /* 0xffffff9e1d187836 */ /* 0x000fc40000000000 */
[----:B------:R-:W-:-:S03]  /*c690*/  @!P6 IMAD.MOV.U32 R10, RZ, RZ, R51 ;  /* 0x000000ffff0ae224 */ /* 0x000fc600078e0033 */
[----:B------:R-:W-:Y:S01]  /*c6a0*/  ISETP.GE.U32.AND P2, PT, R24, 0x7fffff1f, PT ;  /* 0x7fffff1f1800780c */ /* 0x000fe20003f46070 */
[----:B------:R-:W-:Y:S01]  /*c6b0*/  @!P6 IMAD.MOV.U32 R11, RZ, RZ, R44 ;  /* 0x000000ffff0be224 */ /* 0x000fe200078e002c */
[----:B------:R-:W-:Y:S01]  /*c6c0*/  PRMT R24, RZ, 0x7610, R24 ;  /* 0x00007610ff187816 */ /* 0x000fe20000000018 */
[----:B------:R-:W3:Y:S04]  /*c6d0*/  LDL.LU R44, [R1+0x2540] ;  /* 0x00254000012c7983 */ /* 0x000ee80000300800 */
[----:B------:R-:W3:Y:S04]  /*c6e0*/  LDL.LU R51, [R1+0x253c] ;  /* 0x00253c0001337983 */ /* 0x000ee80000300800 */
[----:B------:R0:W3:Y:S02]  /*c6f0*/  @!P6 LDG.E.U8 R24, desc[UR14][R10.64] ;  /* 0x0000000e0a18e981 */ /* 0x0000e4000c1e1100 */
[----:B0-----:R-:W-:-:S02]  /*c700*/  @!P6 IMAD.MOV.U32 R10, RZ, RZ, R50 ;  /* 0x000000ffff0ae224 */ /* 0x001fc400078e0032 */
[----:B------:R-:W-:Y:S01]  /*c710*/  @!P6 IMAD.MOV.U32 R11, RZ, RZ, R47 ;  /* 0x000000ffff0be224 */ /* 0x000fe200078e002f */
[----:B--2---:R-:W-:-:S06]  /*c720*/  PRMT R34, RZ, 0x7610, R34 ;  /* 0x00007610ff227816 */ /* 0x004fcc0000000022 */
[----:B------:R-:W2:Y:S04]  /*c730*/  @!P6 LDG.E.U8 R34, desc[UR14][R10.64] ;  /* 0x0000000e0a22e981 */ /* 0x000ea8000c1e1100 */
[----:B---3--:R-:W-:Y:S04]  /*c740*/  STL [R1+0x90], R24 ;  /* 0x0000901801007387 */ /* 0x008fe80000100800 */
[----:B------:R-:W3:Y:S04]  /*c750*/  LDL.LU R47, [R1+0x2538] ;  /* 0x00253800012f7983 */ /* 0x000ee80000300800 */
[----:B------:R-:W3:Y:S04]  /*c760*/  LDL.LU R50, [R1+0x2534] ;  /* 0x0025340001327983 */ /* 0x000ee80000300800 */
[----:B--2---:R0:W-:Y:S04]  /*c770*/  STL [R1+0x8c], R34 ;  /* 0x00008c2201007387 */ /* 0x0041e80000100800 */
[----:B0-----:R-:W2:Y:S01]  /*c780*/  LDL.LU R34, [R1+0x2530] ;  /* 0x0025300001227983 */ /* 0x001ea20000300800 */
[----:B------:R-:W-:Y:S01]  /*c790*/  PRMT R53, RZ, 0x7610, R53 ;  /* 0x00007610ff357816 */ /* 0x000fe20000000035 */
[----:B------:R-:W-:-:S02]  /*c7a0*/  @!P2 IMAD.MOV.U32 R10, RZ, RZ, R58 ;  /* 0x000000ffff0aa224 */ /* 0x000fc400078e003a */
[----:B------:R-:W-:Y:S02]  /*c7b0*/  @!P2 IMAD.MOV.U32 R11, RZ, RZ, R54 ;  /* 0x000000ffff0ba224 */ /* 0x000fe400078e0036 */
[----:B------:R-:W3:Y:S04]  /*c7c0*/  LDL.LU R54, [R1+0x252c] ;  /* 0x00252c0001367983 */ /* 0x000ee80000300800 */
[----:B------:R0:W3:Y:S04]  /*c7d0*/  @!P2 LDG.E.U8 R53, desc[UR14][R10.64] ;  /* 0x0000000e0a35a981 */ /* 0x0000e8000c1e1100 */
[----:B------:R-:W4:Y:S01]  /*c7e0*/  LDL.LU R58, [R1+0x2528] ;  /* 0x00252800013a7983 */ /* 0x000f220000300800 */
[----:B0-----:R-:W-:-:S02]  /*c7f0*/  @!P2 IMAD.MOV.U32 R10, RZ, RZ, R64 ;  /* 0x000000ffff0aa224 */ /* 0x001fc400078e0040 */
[----:B------:R-:W-:Y:S01]  /*c800*/  @!P2 IMAD.MOV.U32 R11, RZ, RZ, R56 ;  /* 0x000000ffff0ba224 */ /* 0x000fe200078e0038 */
[----:B--2---:R-:W-:-:S06]  /*c810*/  PRMT R34, RZ, 0x7610, R34 ;  /* 0x00007610ff227816 */ /* 0x004fcc0000000022 */
[----:B------:R-:W2:Y:S04]  /*c820*/  @!P2 LDG.E.U8 R34, desc[UR14][R10.64] ;  /* 0x0000000e0a22a981 */ /* 0x000ea8000c1e1100 */
[----:B---3--:R0:W-:Y:S04]  /*c830*/  STL [R1+0x88], R53 ;  /* 0x0000883501007387 */ /* 0x0081e80000100800 */
[----:B0-----:R-:W3:Y:S04]  /*c840*/  LDL.LU R53, [R1+0x2524] ;  /* 0x0025240001357983 */ /* 0x001ee80000300800 */
        /* <DEDUP_REMOVED lines=119> */
[----:B0-----:R-:W2:Y:S04]  /*cfc0*/  LDL.LU R34, [R1+0x2480] ;  /* 0x0024800001227983 */ /* 0x001ea80000300800 */
        /* <DEDUP_REMOVED lines=29> */
[----:B------:R-:W-:Y:S02]  /*d1a0*/  PRMT R34, RZ, 0x7610, R34 ;  /* 0x00007610ff227816 */ /* 0x000fe40000000022 */
[----:B0-----:R-:W-:-:S04]  /*d1b0*/  @!P4 LOP3.LUT R11, R11, R10, RZ, 0x3c, !PT ;  /* 0x0000000a0b0bc212 */ /* 0x001fc800078e3cff */
[----:B------:R-:W-:-:S04]  /*d1c0*/  @!P4 LOP3.LUT R10, R11, R10, RZ, 0x3c, !PT ;  /* 0x0000000a0b0ac212 */ /* 0x000fc800078e3cff */
[----:B------:R-:W-:-:S05]  /*d1d0*/  @!P4 LOP3.LUT R11, R11, R10, RZ, 0x3c, !PT ;  /* 0x0000000a0b0bc212 */ /* 0x000fca00078e3cff */
[----:B------:R-:W3:Y:S04]  /*d1e0*/  @!P4 LDG.E.U8 R34, desc[UR14][R10.64] ;  /* 0x0000000e0a22c981 */ /* 0x000ee8000c1e1100 */
[----:B--2---:R-:W-:Y:S04]  /*d1f0*/  STL [R1+0x2bc], R24 ;  /* 0x0002bc1801007387 */ /* 0x004fe80000100800 */
[----:B---3--:R0:W-:Y:S04]  /*d200*/  STL [R1+0x2b8], R34 ;  /* 0x0002b82201007387 */ /* 0x0081e80000100800 */
[----:B0-----:R-:W2:Y:S04]  /*d210*/  LDL.LU R34, [R1+0x2474] ;  /* 0x0024740001227983 */ /* 0x001ea80000300800 */
[----:B------:R-:W3:Y:S04]  /*d220*/  LDL R10, [R1+0xd0c] ;  /* 0x000d0c00010a7983 */ /* 0x000ee80000100800 */
[----:B------:R-:W3:Y:S01]  /*d230*/  LDL R11, [R1+0xd10] ;  /* 0x000d1000010b7983 */ /* 0x000ee20000100800 */
[----:B------:R-:W-:-:S02]  /*d240*/  PRMT R30, RZ, 0x7610, R30 ;  /* 0x00007610ff1e7816 */ /* 0x000fc4000000001e */
[----:B---3--:R-:W-:-:S04]  /*d250*/  @!P0 LOP3.LUT R11, R11, R10, RZ, 0x3c, !PT ;  /* 0x0000000a0b0b8212 */ /* 0x008fc800078e3cff */
[----:B------:R-:W-:-:S04]  /*d260*/  @!P0 LOP3.LUT R10, R11, R10, RZ, 0x3c, !PT ;  /* 0x0000000a0b0a8212 */ /* 0x000fc800078e3cff */
[----:B------:R-:W-:-:S05]  /*d270*/  @!P0 LOP3.LUT R11, R11, R10, RZ, 0x3c, !PT ;  /* 0x0000000a0b0b8212 */ /* 0x000fca00078e3cff */
[----:B------:R-:W3:Y:S04]  /*d280*/  @!P0 LDG.E.U8 R30, desc[UR14][R10.64] ;  /* 0x0000000e0a1e8981 */ /* 0x000ee8000c1e1100 */
[----:B---3--:R0:W-:Y:S04]  /*d290*/  STL [R1+0x2b4], R30 ;  /* 0x0002b41e01007387 */ /* 0x0081e80000100800 */
[----:B0-----:R-:W3:Y:S04]  /*d2a0*/  LDL.LU R30, [R1+0x2470] ;  /* 0x00247000011e7983 */ /* 0x001ee80000300800 */
        /* <DEDUP_REMOVED lines=74> */
[----:B------:R-:W4:Y:S01]  /*d750*/  LDL R11, [R1+0x1a0c] ;  /* 0x001a0c00010b7983 */ /* 0x000f220000100800 */
[----:B--2---:R-:W-:Y:S01]  /*d760*/  PRMT R34, RZ, 0x7610, R34 ;  /* 0x00007610ff227816 */ /* 0x004fe20000000022 */
[----:B---3--:R-:W-:-:S02]  /*d770*/  @!P0 IMAD.MOV.U32 R10, RZ, RZ, R30 ;  /* 0x000000ffff0a8224 */ /* 0x008fc400078e001e */
[----:B------:R-:W2:Y:S04]  /*d780*/  LDL.LU R30, [R1+0x2454] ;  /* 0x00245400011e7983 */ /* 0x000ea80000300800 */
[----:B----4-:R-:W3:Y:S01]  /*d790*/  @!P0 LDG.E.U8 R34, desc[UR14][R10.64] ;  /* 0x0000000e0a228981 */ /* 0x010ee2000c1e1100 */
[----:B------:R-:W-:-:S03]  /*d7a0*/  VIADD R24, R29, 0xffffffd5 ;  /* 0xffffffd51d187836 */ /* 0x000fc60000000000 */
[----:B---3--:R0:W-:Y:S04]  /*d7b0*/  STL [R1+0x290], R34 ;  /* 0x0002902201007387 */ /* 0x0081e80000100800 */
[----:B0-----:R-:W3:Y:S04]  /*d7c0*/  LDL.LU R34, [R1+0x2450] ;  /* 0x0024500001227983 */ /* 0x001ee80000300800 */
[----:B------:R-:W4:Y:S01]  /*d7d0*/  LDL R11, [R1+0x1a14] ;  /* 0x001a1400010b7983 */ /* 0x000f220000100800 */
[----:B------:R-:W-:Y:S01]  /*d7e0*/  ISETP.GE.U32.AND P4, PT, R24, 0x7fffff56, PT ;  /* 0x7fffff561800780c */ /* 0x000fe20003f86070 */
[----:B------:R-:W-:Y:S01]  /*d7f0*/  @!P0 IMAD.MOV.U32 R10, RZ, RZ, R31 ;  /* 0x000000ffff0a8224 */ /* 0x000fe200078e001f */
[----:B------:R-:W-:Y:S01]  /*d800*/  PRMT R24, RZ, 0x7610, R24 ;  /* 0x00007610ff187816 */ /* 0x000fe20000000018 */
[----:B------:R-:W2:Y:S05]  /*d810*/  LDL.LU R31, [R1+0x244c] ;  /* 0x00244c00011f7983 */ /* 0x000eaa0000300800 */
[----:B----4-:R0:W4:Y:S04]  /*d820*/  @!P0 LDG.E.U8 R24, desc[UR14][R10.64] ;  /* 0x0000000e0a188981 */ /* 0x010128000c1e1100 */
[----:B------:R-:W2:Y:S01]  /*d830*/  LDL R11, [R1+0x19e4] ;  /* 0x0019e400010b7983 */ /* 0x000ea20000100800 */
[----:B---3--:R-:W-:Y:S01]  /*d840*/  PRMT R34, RZ, 0x7610, R34 ;  /* 0x00007610ff227816 */ /* 0x008fe20000000022 */
[----:B0-----:R-:W-:-:S05]  /*d850*/  @!P0 IMAD.MOV.U32 R10, RZ, RZ, R32 ;  /* 0x000000ffff0a8224 */ /* 0x001fca00078e0020 */
[----:B--2---:R-:W2:Y:S04]  /*d860*/  @!P0 LDG.E.U8 R34, desc[UR14][R10.64] ;  /* 0x0000000e0a228981 */ /* 0x004ea8000c1e1100 */
[----:B----4-:R-:W-:Y:S04]  /*d870*/  STL [R1+0x28c], R24 ;  /* 0x00028c1801007387 */ /* 0x010fe80000100800 */
[----:B------:R-:W3:Y:S04]  /*d880*/  LDL.LU R32, [R1+0x2448] ;  /* 0x0024480001207983 */ /* 0x000ee80000300800 */
[----:B--2---:R0:W-:Y:S04]  /*d890*/  STL [R1+0x288], R34 ;  /* 0x0002882201007387 */ /* 0x0041e80000100800 */
[----:B0-----:R-:W2:Y:S04]  /*d8a0*/  LDL.LU R34, [R1+0x2444] ;  /* 0x0024440001227983 */ /* 0x001ea80000300800 */
[----:B------:R-:W4:Y:S01]  /*d8b0*/  LDL R11, [R1+0x19a8] ;  /* 0x0019a800010b7983 */ /* 0x000f220000100800 */
[----:B------:R-:W-:Y:S01]  /*d8c0*/  VIADD R24, R29, 0xffffffcd ;  /* 0xffffffcd1d187836 */ /* 0x000fe20000000000 */
[----:B------:R-:W-:Y:S01]  /*d8d0*/  PRMT R30, RZ, 0x7610, R30 ;  /* 0x00007610ff1e7816 */ /* 0x000fe2000000001e */
[----:B------:R-:W-:-:S03]  /*d8e0*/  @!P4 IMAD.MOV.U32 R10, RZ, RZ, R86 ;  /* 0x000000ffff0ac224 */ /* 0x000fc600078e0056 */
[----:B------:R-:W-:Y:S02]  /*d8f0*/  ISETP.GE.U32.AND P0, PT, R24, 0x7fffff4e, PT ;  /* 0x7fffff4e1800780c */ /* 0x000fe40003f06070 */
[----:B------:R-:W2:Y:S04]  /*d900*/  LDL R24, [R1+0x19b4] ;  /* 0x0019b40001187983 */ /* 0x000ea80000100800 */
[----:B------:R-:W2:Y:S04]  /*d910*/  LDL.LU R86, [R1+0x2440] ;  /* 0x0024400001567983 */ /* 0x000ea80000300800 */
[----:B----4-:R0:W4:Y:S04]  /*d920*/  @!P4 LDG.E.U8 R30, desc[UR14][R10.64] ;  /* 0x0000000e0a1ec981 */ /* 0x010128000c1e1100 */
[----:B------:R-:W0:Y:S04]  /*d930*/  LDL R10, [R1+0x19ac] ;  /* 0x0019ac00010a7983 */ /* 0x000e280000100800 */
[----:B------:R-:W0:Y:S01]  /*d940*/  LDL R11, [R1+0x19b0] ;  /* 0x0019b000010b7983 */ /* 0x000e220000100800 */
[----:B------:R-:W-:-:S02]  /*d950*/  PRMT R31, RZ, 0x7610, R31 ;  /* 0x00007610ff1f7816 */ /* 0x000fc4000000001f */
[----:B---3--:R-:W-:Y:S02]  /*d960*/  PRMT R32, RZ, 0x7610, R32 ;  /* 0x00007610ff207816 */ /* 0x008fe40000000020 */
[----:B--2---:R-:W-:Y:S02]  /*d970*/  PRMT R34, RZ, 0x7610, R34 ;  /* 0x00007610ff227816 */ /* 0x004fe40000000022 */
[----:B0-----:R-:W-:-:S04]  /*d980*/  @!P4 LOP3.LUT R11, R11, R10, RZ, 0x3c, !PT ;  /* 0x0000000a0b0bc212 */ /* 0x001fc800078e3cff */
[----:B------:R-:W-:-:S04]  /*d990*/  @!P4 LOP3.LUT R10, R11, R10, RZ, 0x3c, !PT ;  /* 0x0000000a0b0ac212 */ /* 0x000fc800078e3cff */
[----:B------:R-:W-:-:S05]  /*d9a0*/  @!P4 LOP3.LUT R11, R11, R10, RZ, 0x3c, !PT ;  /* 0x0000000a0b0bc212 */ /* 0x000fca00078e3cff */
[----:B------:R0:W2:Y:S02]  /*d9b0*/  @!P4 LDG.E.U8 R31, desc[UR14][R10.64] ;  /* 0x0000000e0a1fc981 */ /* 0x0000a4000c1e1100 */
[----:B0-----:R-:W-:Y:S02]  /*d9c0*/  @!P4 IMAD.MOV.U32 R10, RZ, RZ, R85 ;  /* 0x000000ffff0ac224 */ /* 0x001fe400078e0055 */
[----:B------:R-:W-:Y:S01]  /*d9d0*/  @!P4 IMAD.MOV.U32 R11, RZ, RZ, R24 ;  /* 0x000000ffff0bc224 */ /* 0x000fe200078e0018 */
[----:B------:R-:W3:Y:S04]  /*d9e0*/  LDL.LU R85, [R1+0x243c] ;  /* 0x00243c0001557983 */ /* 0x000ee80000300800 */
[----:B------:R0:W2:Y:S02]  /*d9f0*/  @!P4 LDG.E.U8 R32, desc[UR14][R10.64] ;  /* 0x0000000e0a20c981 */ /* 0x0000a4000c1e1100 */
[----:B0-----:R-:W-:-:S02]  /*da00*/  @!P4 IMAD.MOV.U32 R10, RZ, RZ, R79 ;  /* 0x000000ffff0ac224 */ /* 0x001fc400078e004f */
[----:B------:R-:W-:Y:S02]  /*da10*/  @!P4 IMAD.MOV.U32 R11, RZ, RZ, R80 ;  /* 0x000000ffff0bc224 */ /* 0x000fe400078e0050 */
[----:B------:R-:W2:Y:S04]  /*da20*/  LDL.LU R80, [R1+0x2438] ;  /* 0x0024380001507983 */ /* 0x000ea80000300800 */
[----:B------:R-:W2:Y:S04]  /*da30*/  LDL.LU R79, [R1+0x2434] ;  /* 0x00243400014f7983 */ /* 0x000ea80000300800 */
[----:B------:R0:W2:Y:S04]  /*da40*/  @!P4 LDG.E.U8 R34, desc[UR14][R10.64] ;  /* 0x0000000e0a22c981 */ /* 0x0000a8000c1e1100 */
[----:B------:R-:W2:Y:S01]  /*da50*/  LDL R11, [R1+0x1948] ;  /* 0x00194800010b7983 */ /* 0x000ea20000100800 */
[----:B------:R-:W-:Y:S01]  /*da60*/  VIADD R24, R29, 0xffffffc5 ;  /* 0xffffffc51d187836 */ /* 0x000fe20000000000 */
[----:B------:R-:W-:Y:S01]  /*da70*/  PRMT R86, RZ, 0x7610, R86 ;  /* 0x00007610ff567816 */ /* 0x000fe20000000056 */
[----:B0-----:R-:W-:-:S03]  /*da80*/  @!P0 IMAD.MOV.U32 R10, RZ, RZ, R78 ;  /* 0x000000ffff0a8224 */ /* 0x001fc600078e004e */
[----:B------:R-:W-:Y:S02]  /*da90*/  ISETP.GE.U32.AND P4, PT, R24, 0x7fffff46, PT ;  /* 0x7fffff461800780c */ /* 0x000fe40003f86070 */
[----:B------:R-:W3:Y:S04]  /*daa0*/  LDL R24, [R1+0x1950] ;  /* 0x0019500001187983 */ /* 0x000ee80000100800 */
[----:B------:R-:W4:Y:S04]  /*dab0*/  LDL.LU R78, [R1+0x2430] ;  /* 0x00243000014e7983 */ /* 0x000f280000300800 */
[----:B--2---:R0:W2:Y:S04]  /*dac0*/  @!P0 LDG.E.U8 R86, desc[UR14][R10.64] ;  /* 0x0000000e0a568981 */ /* 0x0040a8000c1e1100 */
[----:B------:R-:W2:Y:S01]  /*dad0*/  LDL R11, [R1+0x194c] ;  /* 0x00194c00010b7983 */ /* 0x000ea20000100800 */
[----:B---3--:R-:W-:Y:S01]  /*dae0*/  PRMT R85, RZ, 0x7610, R85 ;  /* 0x00007610ff557816 */ /* 0x008fe20000000055 */
[----:B0-----:R-:W-:Y:S01]  /*daf0*/  @!P0 IMAD.MOV.U32 R10, RZ, RZ, R24 ;  /* 0x000000ffff0a8224 */ /* 0x001fe200078e0018 */
[----:B------:R-:W-:-:S04]  /*db00*/  PRMT R80, RZ, 0x7610, R80 ;  /* 0x00007610ff507816 */ /* 0x000fc80000000050 */
[----:B--2---:R0:W2:Y:S02]  /*db10*/  @!P0 LDG.E.U8 R85, desc[UR14][R10.64] ;  /* 0x0000000e0a558981 */ /* 0x0040a4000c1e1100 */
[----:B0-----:R-:W-:Y:S02]  /*db20*/  @!P0 IMAD.MOV.U32 R10, RZ, RZ, R76 ;  /* 0x000000ffff0a8224 */ /* 0x001fe400078e004c */
[----:B------:R-:W-:Y:S02]  /*db30*/  @!P0 IMAD.MOV.U32 R11, RZ, RZ, R77 ;  /* 0x000000ffff0b8224 */ /* 0x000fe400078e004d */
[----:B------:R-:W3:Y:S04]  /*db40*/  LDL.LU R77, [R1+0x242c] ;  /* 0x00242c00014d7983 */ /* 0x000ee80000300800 */
[----:B------:R-:W2:Y:S04]  /*db50*/  LDL.LU R76, [R1+0x2428] ;  /* 0x00242800014c7983 */ /* 0x000ea80000300800 */
[----:B------:R0:W2:Y:S04]  /*db60*/  @!P0 LDG.E.U8 R80, desc[UR14][R10.64] ;  /* 0x0000000e0a508981 */ /* 0x0000a8000c1e1100 */
[----:B------:R-:W2:Y:S01]  /*db70*/  LDL R11, [R1+0xfa8] ;  /* 0x000fa800010b7983 */ /* 0x000ea20000100800 */
[----:B------:R-:W-:Y:S01]  /*db80*/  PRMT R79, RZ, 0x7610, R79 ;  /* 0x00007610ff4f7816 */ /* 0x000fe2000000004f */
[----:B0-----:R-:W-:-:S02]  /*db90*/  @!P0 IMAD.MOV.U32 R10, RZ, RZ, R75 ;  /* 0x000000ffff0a8224 */ /* 0x001fc400078e004b */
[----:B------:R-:W3:Y:S01]  /*dba0*/  LDL.LU R75, [R1+0x2424] ;  /* 0x00242400014b7983 */ /* 0x000ee20000300800 */
[----:B------:R-:W-:-:S03]  /*dbb0*/  VIADD R24, R29, 0xffffffbd ;  /* 0xffffffbd1d187836 */ /* 0x000fc60000000000 */
[----:B--2---:R0:W2:Y:S02]  /*dbc0*/  @!P0 LDG.E.U8 R79, desc[UR14][R10.64] ;  /* 0x0000000e0a4f8981 */ /* 0x0040a4000c1e1100 */
[----:B------:R-:W-:Y:S02]  /*dbd0*/  ISETP.GE.U32.AND P0, PT, R24, 0x7fffff3e, PT ;  /* 0x7fffff3e1800780c */ /* 0x000fe40003f06070 */
[----:B------:R-:W2:Y:S04]  /*dbe0*/  LDL R24, [R1+0x1090] ;  /* 0x0010900001187983 */ /* 0x000ea80000100800 */
[----:B------:R-:W2:Y:S01]  /*dbf0*/  LDL R11, [R1+0x1088] ;  /* 0x00108800010b7983 */ /* 0x000ea20000100800 */
[----:B0-----:R-:W-:-:S03]  /*dc00*/  @!P4 IMAD.MOV.U32 R10, RZ, RZ, R74 ;  /* 0x000000ffff0ac224 */ /* 0x001fc600078e004a */
[----:B------:R-:W2:Y:S01]  /*dc10*/  LDL.LU R74, [R1+0x2420] ;  /* 0x00242000014a7983 */ /* 0x000ea20000300800 */
[----:B----4-:R-:W-:Y:S02]  /*dc20*/  PRMT R78, RZ, 0x7610, R78 ;  /* 0x00007610ff4e7816 */ /* 0x010fe4000000004e */
[----:B---3--:R-:W-:Y:S02]  /*dc30*/  PRMT R77, RZ, 0x7610, R77 ;  /* 0x00007610ff4d7816 */ /* 0x008fe4000000004d */
[----:B------:R-:W-:Y:S02]  /*dc40*/  PRMT R76, RZ, 0x7610, R76 ;  /* 0x00007610ff4c7816 */ /* 0x000fe4000000004c */
[----:B------:R-:W-:Y:S01]  /*dc50*/  PRMT R75, RZ, 0x7610, R75 ;  /* 0x00007610ff4b7816 */ /* 0x000fe2000000004b */
[----:B--2---:R0:W2:Y:S02]  /*dc60*/  @!P4 LDG.E.U8 R78, desc[UR14][R10.64] ;  /* 0x0000000e0a4ec981 */ /* 0x0040a4000c1e1100 */
[----:B0-----:R-:W-:-:S02]  /*dc70*/  @!P4 IMAD.MOV.U32 R10, RZ, RZ, R73 ;  /* 0x000000ffff0ac224 */ /* 0x001fc400078e0049 */
[----:B------:R-:W3:Y:S01]  /*dc80*/  LDL.LU R73, [R1+0x241c] ;  /* 0x00241c0001497983 */ /* 0x000ee20000300800 */
[----:B------:R-:W-:-:S05]  /*dc90*/  @!P4 IMAD.MOV.U32 R11, RZ, RZ, R24 ;  /* 0x000000ffff0bc224 */ /* 0x000fca00078e0018 */
[----:B------:R0:W4:Y:S02]  /*dca0*/  @!P4 LDG.E.U8 R77, desc[UR14][R10.64] ;  /* 0x0000000e0a4dc981 */ /* 0x000124000c1e1100 */
[----:B0-----:R-:W-:Y:S02]  /*dcb0*/  @!P4 IMAD.MOV.U32 R11, RZ, RZ, R21 ;  /* 0x000000ffff0bc224 */ /* 0x001fe400078e0015 */
[----:B------:R-:W-:Y:S01]  /*dcc0*/  @!P4 IMAD.MOV.U32 R10, RZ, RZ, R72 ;  /* 0x000000ffff0ac224 */ /* 0x000fe200078e0048 */
[----:B------:R-:W2:Y:S04]  /*dcd0*/  LDL.LU R21, [R1+0x2418] ;  /* 0x0024180001157983 */ /* 0x000ea80000300800 */
[----:B------:R-:W2:Y:S04]  /*dce0*/  LDL.LU R72, [R1+0x2414] ;  /* 0x0024140001487983 */ /* 0x000ea80000300800 */
[----:B------:R0:W4:Y:S02]  /*dcf0*/  @!P4 LDG.E.U8 R76, desc[UR14][R10.64] ;  /* 0x0000000e0a4cc981 */ /* 0x000124000c1e1100 */
[----:B0-----:R-:W-:-:S02]  /*dd00*/  @!P4 IMAD.MOV.U32 R11, RZ, RZ, R28 ;  /* 0x000000ffff0bc224 */ /* 0x001fc400078e001c */
[----:B------:R-:W-:Y:S01]  /*dd10*/  @!P4 IMAD.MOV.U32 R10, RZ, RZ, R71 ;  /* 0x000000ffff0ac224 */ /* 0x000fe200078e0047 */
[----:B------:R-:W4:Y:S04]  /*dd20*/  LDL.LU R28, [R1+0x2410] ;  /* 0x00241000011c7983 */ /* 0x000f280000300800 */
[----:B------:R-:W4:Y:S01]  /*dd30*/  LDL.LU R71, [R1+0x240c] ;  /* 0x00240c0001477983 */ /* 0x000f220000300800 */
[----:B------:R-:W-:-:S03]  /*dd40*/  PRMT R74, RZ, 0x7610, R74 ;  /* 0x00007610ff4a7816 */ /* 0x000fc6000000004a */
[----:B------:R0:W4:Y:S02]  /*dd50*/  @!P4 LDG.E.U8 R75, desc[UR14][R10.64] ;  /* 0x0000000e0a4bc981 */ /* 0x000124000c1e1100 */
[----:B0-----:R-:W-:Y:S02]  /*dd60*/  @!P0 IMAD.MOV.U32 R10, RZ, RZ, R69 ;  /* 0x000000ffff0a8224 */ /* 0x001fe400078e0045 */
[----:B------:R-:W-:Y:S02]  /*dd70*/  @!P0 IMAD.MOV.U32 R11, RZ, RZ, R22 ;  /* 0x000000ffff0b8224 */ /* 0x000fe400078e0016 */
[----:B------:R-:W4:Y:S04]  /*dd80*/  LDL.LU R22, [R1+0x2408] ;  /* 0x0024080001167983 */ /* 0x000f280000300800 */
[----:B------:R-:W4:Y:S04]  /*dd90*/  LDL.LU R69, [R1+0x2404] ;  /* 0x0024040001457983 */ /* 0x000f280000300800 */
[----:B------:R0:W4:Y:S02]  /*dda0*/  @!P0 LDG.E.U8 R74, desc[UR14][R10.64] ;  /* 0x0000000e0a4a8981 */ /* 0x000124000c1e1100 */
[----:B0-----:R-:W-:-:S02]  /*ddb0*/  @!P0 IMAD.MOV.U32 R11, RZ, RZ, R33 ;  /* 0x000000ffff0b8224 */ /* 0x001fc400078e0021 */
[----:B------:R-:W-:Y:S01]  /*ddc0*/  @!P0 IMAD.MOV.U32 R10, RZ, RZ, R68 ;  /* 0x000000ffff0a8224 */ /* 0x000fe200078e0044 */
[----:B------:R-:W4:Y:S04]  /*ddd0*/  LDL.LU R33, [R1+0x2400] ;  /* 0x0024000001217983 */ /* 0x000f280000300800 */
[----:B------:R-:W4:Y:S01]  /*dde0*/  LDL.LU R68, [R1+0x23fc] ;  /* 0x0023fc0001447983 */ /* 0x000f220000300800 */
[----:B------:R-:W-:-:S05]  /*ddf0*/  VIADD R24, R29, 0xffffffb5 ;  /* 0xffffffb51d187836 */ /* 0x000fca0000000000 */
[----:B------:R-:W-:Y:S02]  /*de00*/  ISETP.GE.U32.AND P4, PT, R24, 0x7fffff36, PT ;  /* 0x7fffff361800780c */ /* 0x000fe40003f86070 */
[----:B---3--:R-:W-:-:S06]  /*de10*/  PRMT R73, RZ, 0x7610, R73 ;  /* 0x00007610ff497816 */ /* 0x008fcc0000000049 */
[----:B------:R0:W3:Y:S02]  /*de20*/  @!P0 LDG.E.U8 R73, desc[UR14][R10.64] ;  /* 0x0000000e0a498981 */ /* 0x0000e4000c1e1100 */
[----:B0-----:R-:W-:Y:S02]  /*de30*/  @!P0 IMAD.MOV.U32 R11, RZ, RZ, R67 ;  /* 0x000000ffff0b8224 */ /* 0x001fe400078e0043 */
[----:B------:R-:W3:Y:S01]  /*de40*/  LDL.LU R67, [R1+0x23f8] ;  /* 0x0023f80001437983 */ /* 0x000ee20000300800 */
[----:B------:R-:W-:-:S03]  /*de50*/  @!P0 IMAD.MOV.U32 R10, RZ, RZ, R66 ;  /* 0x000000ffff0a8224 */ /* 0x000fc600078e0042 */
[----:B------:R-:W3:Y:S01]  /*de60*/  LDL.LU R66, [R1+0x23f4] ;  /* 0x0023f40001427983 */ /* 0x000ee20000300800 */
[----:B--2---:R-:W-:-:S06]  /*de70*/  PRMT R72, RZ, 0x7610, R72 ;  /* 0x00007610ff487816 */ /* 0x004fcc0000000048 */
[----:B------:R0:W2:Y:S02]  /*de80*/  @!P0 LDG.E.U8 R72, desc[UR14][R10.64] ;  /* 0x0000000e0a488981 */ /* 0x0000a4000c1e1100 */
[----:B0-----:R-:W-:Y:S02]  /*de90*/  @!P0 IMAD.MOV.U32 R11, RZ, RZ, R65 ;  /* 0x000000ffff0b8224 */ /* 0x001fe400078e0041 */
[----:B------:R-:W2:Y:S01]  /*dea0*/  LDL.LU R65, [R1+0x23f0] ;  /* 0x0023f00001417983 */ /* 0x000ea20000300800 */
[----:B------:R-:W-:-:S03]  /*deb0*/  @!P0 IMAD.MOV.U32 R10, RZ, RZ, R64 ;  /* 0x000000ffff0a8224 */ /* 0x000fc600078e0040 */
[----:B------:R-:W2:Y:S01]  /*dec0*/  LDL.LU R64, [R1+0x23ec] ;  /* 0x0023ec0001407983 */ /* 0x000ea20000300800 */
[----:B----4-:R-:W-:-:S06]  /*ded0*/  PRMT R71, RZ, 0x7610, R71 ;  /* 0x00007610ff477816 */ /* 0x010fcc0000000047 */
[----:B------:R0:W4:Y:S02]  /*dee0*/  @!P0 LDG.E.U8 R71, desc[UR14][R10.64] ;  /* 0x0000000e0a478981 */ /* 0x000124000c1e1100 */
[----:B0-----:R-:W-:Y:S02]  /*def0*/  @!P4 IMAD.MOV.U32 R11, RZ, RZ, R63 ;  /* 0x000000ffff0bc224 */ /* 0x001fe400078e003f */
[----:B------:R-:W4:Y:S01]  /*df00*/  LDL.LU R63, [R1+0x23e8] ;  /* 0x0023e800013f7983 */ /* 0x000f220000300800 */
[----:B------:R-:W-:-:S03]  /*df10*/  @!P4 IMAD.MOV.U32 R10, RZ, RZ, R60 ;  /* 0x000000ffff0ac224 */ /* 0x000fc600078e003c */
[----:B------:R-:W4:Y:S01]  /*df20*/  LDL.LU R60, [R1+0x23e4] ;  /* 0x0023e400013c7983 */ /* 0x000f220000300800 */
[----:B------:R-:W-:-:S06]  /*df30*/  PRMT R69, RZ, 0x7610, R69 ;  /* 0x00007610ff457816 */ /* 0x000fcc0000000045 */
[----:B------:R0:W4:Y:S02]  /*df40*/  @!P4 LDG.E.U8 R69, desc[UR14][R10.64] ;  /* 0x0000000e0a45c981 */ /* 0x000124000c1e1100 */
[----:B0-----:R-:W-:Y:S01]  /*df50*/  @!P4 IMAD.MOV.U32 R10, RZ, RZ, R57 ;  /* 0x000000ffff0ac224 */ /* 0x001fe200078e0039 */
[----:B------:R-:W-:Y:S01]  /*df60*/  PRMT R68, RZ, 0x7610, R68 ;  /* 0x00007610ff447816 */ /* 0x000fe20000000044 */
[----:B------:R-:W-:Y:S02]  /*df70*/  @!P4 IMAD.MOV.U32 R11, RZ, RZ, R56 ;  /* 0x000000ffff0bc224 */ /* 0x000fe400078e0038 */
[----:B------:R-:W4:Y:S04]  /*df80*/  LDL.LU R56, [R1+0x23e0] ;  /* 0x0023e00001387983 */ /* 0x000f280000300800 */
[----:B------:R0:W4:Y:S04]  /*df90*/  @!P4 LDG.E.U8 R68, desc[UR14][R10.64] ;  /* 0x0000000e0a44c981 */ /* 0x000128000c1e1100 */
[----:B------:R-:W4:Y:S01]  /*dfa0*/  LDL.LU R57, [R1+0x23dc] ;  /* 0x0023dc0001397983 */ /* 0x000f220000300800 */
[----:B0-----:R-:W-:-:S03]  /*dfb0*/  @!P4 IMAD.MOV.U32 R11, RZ, RZ, R58 ;  /* 0x000000ffff0bc224 */ /* 0x001fc600078e003a */
[----:B------:R-:W4:Y:S01]  /*dfc0*/  LDL.LU R58, [R1+0x23d8] ;  /* 0x0023d800013a7983 */ /* 0x000f220000300800 */
[C---:B------:R-:W-:Y:S02]  /*dfd0*/  VIADD R24, R29.reuse, 0xffffffad ;  /* 0xffffffad1d187836 */ /* 0x040fe40000000000 */
[----:B------:R-:W-:Y:S02]  /*dfe0*/  @!P4 IMAD.MOV.U32 R10, RZ, RZ, R55 ;  /* 0x000000ffff0ac224 */ /* 0x000fe400078e0037 */
[----:B------:R-:W4:Y:S01]  /*dff0*/  LDL.LU R55, [R1+0x23d4] ;  /* 0x0023d40001377983 */ /* 0x000f220000300800 */
[----:B------:R-:W-:Y:S01]  /*e000*/  ISETP.GE.U32.AND P0, PT, R24, 0x7fffff2e, PT ;  /* 0x7fffff2e1800780c */ /* 0x000fe20003f06070 */
[----:B------:R-:W-:Y:S01]  /*e010*/  VIADD R24, R29, 0xffffffa5 ;  /* 0xffffffa51d187836 */ /* 0x000fe20000000000 */
[----:B---3--:R-:W-:Y:S02]  /*e020*/  PRMT R67, RZ, 0x7610, R67 ;  /* 0x00007610ff437816 */ /* 0x008fe40000000043 */
[----:B------:R-:W-:-:S04]  /*e030*/  PRMT R66, RZ, 0x7610, R66 ;  /* 0x00007610ff427816 */ /* 0x000fc80000000042 */
[----:B------:R0:W3:Y:S02]  /*e040*/  @!P4 LDG.E.U8 R67, desc[UR14][R10.64] ;  /* 0x0000000e0a43c981 */ /* 0x0000e4000c1e1100 */
[----:B0-----:R-:W-:Y:S02]  /*e050*/  @!P4 IMAD.MOV.U32 R10, RZ, RZ, R53 ;  /* 0x000000ffff0ac224 */ /* 0x001fe400078e0035 */
[----:B------:R-:W-:Y:S02]  /*e060*/  @!P4 IMAD.MOV.U32 R11, RZ, RZ, R54 ;  /* 0x000000ffff0bc224 */ /* 0x000fe400078e0036 */
[----:B------:R-:W3:Y:S01]  /*e070*/  LDL.LU R54, [R1+0x23d0] ;  /* 0x0023d00001367983 */ /* 0x000ee20000300800 */
[----:B--2---:R-:W-:-:S03]  /*e080*/  PRMT R65, RZ, 0x7610, R65 ;  /* 0x00007610ff417816 */ /* 0x004fc60000000041 */
[----:B------:R0:W2:Y:S01]  /*e090*/  @!P4 LDG.E.U8 R66, desc[UR14][R10.64] ;  /* 0x0000000e0a42c981 */ /* 0x0000a2000c1e1100 */
[----:B------:R-:W-:-:S03]  /*e0a0*/  PRMT R64, RZ, 0x7610, R64 ;  /* 0x00007610ff407816 */ /* 0x000fc60000000040 */
[----:B------:R-:W2:Y:S01]  /*e0b0*/  LDL.LU R53, [R1+0x23cc] ;  /* 0x0023cc0001357983 */ /* 0x000ea20000300800 */
        /* <DEDUP_REMOVED lines=10> */
[----:B------:R-:W-:Y:S01]  /*e160*/  ISETP.GE.U32.AND P4, PT, R24, 0x7fffff26, PT ;  /* 0x7fffff261800780c */ /* 0x000fe20003f86070 */
[----:B0-----:R-:W-:-:S02]  /*e170*/  @!P0 IMAD.MOV.U32 R11, RZ, RZ, R46 ;  /* 0x000000ffff0b8224 */ /* 0x001fc400078e002e */
[----:B------:R-:W-:Y:S01]  /*e180*/  @!P0 IMAD.MOV.U32 R10, RZ, RZ, R44 ;  /* 0x000000ffff0a8224 */ /* 0x000fe200078e002c */
[----:B------:R-:W2:Y:S01]  /*e190*/  LDL.LU R46, [R1+0x23b8] ;  /* 0x0023b800012e7983 */ /* 0x000ea20000300800 */
[----:B----4-:R-:W-:-:S03]  /*e1a0*/  PRMT R63, RZ, 0x7610, R63 ;  /* 0x00007610ff3f7816 */ /* 0x010fc6000000003f */
[----:B------:R-:W4:Y:S01]  /*e1b0*/  LDL.LU R44, [R1+0x23b4] ;  /* 0x0023b400012c7983 */ /* 0x000f220000300800 */
[----:B------:R-:W-:-:S03]  /*e1c0*/  PRMT R60, RZ, 0x7610, R60 ;  /* 0x00007610ff3c7816 */ /* 0x000fc6000000003c */
[----:B------:R0:W4:Y:S02]  /*e1d0*/  @!P0 LDG.E.U8 R63, desc[UR14][R10.64] ;  /* 0x0000000e0a3f8981 */ /* 0x000124000c1e1100 */
[----:B0-----:R-:W-:Y:S02]  /*e1e0*/  @!P0 IMAD.MOV.U32 R10, RZ, RZ, R42 ;  /* 0x000000ffff0a8224 */ /* 0x001fe400078e002a */
[----:B------:R-:W-:Y:S02]  /*e1f0*/  @!P0 IMAD.MOV.U32 R11, RZ, RZ, R45 ;  /* 0x000000ffff0b8224 */ /* 0x000fe400078e002d */
[----:B------:R-:W4:Y:S04]  /*e200*/  LDL.LU R45, [R1+0x23b0] ;  /* 0x0023b000012d7983 */ /* 0x000f280000300800 */
[----:B------:R0:W4:Y:S04]  /*e210*/  @!P0 LDG.E.U8 R60, desc[UR14][R10.64] ;  /* 0x0000000e0a3c8981 */ /* 0x000128000c1e1100 */
[----:B------:R-:W4:Y:S01]  /*e220*/  LDL.LU R42, [R1+0x23ac] ;  /* 0x0023ac00012a7983 */ /* 0x000f220000300800 */
[----:B0-----:R-:W-:-:S02]  /*e230*/  @!P4 IMAD.MOV.U32 R11, RZ, RZ, R43 ;  /* 0x000000ffff0bc224 */ /* 0x001fc400078e002b */
[----:B------:R-:W-:Y:S01]  /*e240*/  @!P4 IMAD.MOV.U32 R10, RZ, RZ, R39 ;  /* 0x000000ffff0ac224 */ /* 0x000fe200078e0027 */
[----:B------:R-:W4:Y:S04]  /*e250*/  LDL.LU R43, [R1+0x23a8] ;  /* 0x0023a800012b7983 */ /* 0x000f280000300800 */
[----:B------:R-:W4:Y:S01]  /*e260*/  LDL.LU R39, [R1+0x23a4] ;  /* 0x0023a40001277983 */ /* 0x000f220000300800 */
[----:B------:R-:W-:-:S06]  /*e270*/  PRMT R58, RZ, 0x7610, R58 ;  /* 0x00007610ff3a7816 */ /* 0x000fcc000000003a */
[----:B------:R0:W4:Y:S02]  /*e280*/  @!P4 LDG.E.U8 R58, desc[UR14][R10.64] ;  /* 0x0000000e0a3ac981 */ /* 0x000124000c1e1100 */
[----:B0-----:R-:W-:Y:S02]  /*e290*/  @!P6 IMAD.MOV.U32 R11, RZ, RZ, R41 ;  /* 0x000000ffff0be224 */ /* 0x001fe400078e0029 */
        /* <DEDUP_REMOVED lines=8> */
[----:B------:R-:W-:Y:S02]  /*e320*/  @!P2 IMAD.MOV.U32 R11, RZ, RZ, R35 ;  /* 0x000000ffff0ba224 */ /* 0x000fe400078e0023 */
[----:B------:R-:W3:Y:S04]  /*e330*/  LDL.LU R35, [R1+0x2398] ;  /* 0x0023980001237983 */ /* 0x000ee80000300800 */
[----:B------:R-:W3:Y:S01]  /*e340*/  LDL.LU R36, [R1+0x2394] ;  /* 0x0023940001247983 */ /* 0x000ee20000300800 */
[----:B--2---:R-:W-:-:S06]  /*e350*/  PRMT R48, RZ, 0x7610, R48 ;  /* 0x00007610ff307816 */ /* 0x004fcc0000000030 */
[----:B------:R0:W2:Y:S02]  /*e360*/  @!P2 LDG.E.U8 R48, desc[UR14][R10.64] ;  /* 0x0000000e0a30a981 */ /* 0x0000a4000c1e1100 */
[----:B0-----:R-:W-:Y:S02]  /*e370*/  @!P5 IMAD.MOV.U32 R10, RZ, RZ, R25 ;  /* 0x000000ffff0ad224 */ /* 0x001fe400078e0019 */
[----:B------:R-:W-:Y:S02]  /*e380*/  @!P5 IMAD.MOV.U32 R11, RZ, RZ, R37 ;  /* 0x000000ffff0bd224 */ /* 0x000fe400078e0025 */
[----:B------:R-:W2:Y:S01]  /*e390*/  LDL.LU R37, [R1+0x2390] ;  /* 0x0023900001257983 */ /* 0x000ea20000300800 */
[----:B----4-:R-:W-:-:S03]  /*e3a0*/  PRMT R44, RZ, 0x7610, R44 ;  /* 0x00007610ff2c7816 */ /* 0x010fc6000000002c */
[----:B------:R-:W4:Y:S04]  /*e3b0*/  LDL.LU R25, [R1+0x238c] ;  /* 0x00238c0001197983 */ /* 0x000f280000300800 */
[----:B------:R0:W4:Y:S02]  /*e3c0*/  @!P5 LDG.E.U8 R44, desc[UR14][R10.64] ;  /* 0x0000000e0a2cd981 */ /* 0x000124000c1e1100 */
[----:B0-----:R-:W-:Y:S02]  /*e3d0*/  @!P1 IMAD.MOV.U32 R11, RZ, RZ, R26 ;  /* 0x000000ffff0b9224 */ /* 0x001fe400078e001a */
[----:B------:R-:W-:Y:S01]  /*e3e0*/  @!P1 IMAD.MOV.U32 R10, RZ, RZ, R38 ;  /* 0x000000ffff0a9224 */ /* 0x000fe200078e0026 */
[----:B------:R-:W4:Y:S04]  /*e3f0*/  LDL.LU R26, [R1+0x2388] ;  /* 0x00238800011a7983 */ /* 0x000f280000300800 */
[----:B------:R-:W4:Y:S01]  /*e400*/  LDL.LU R38, [R1+0x2384] ;  /* 0x0023840001267983 */ /* 0x000f220000300800 */
[----:B------:R-:W-:-:S06]  /*e410*/  PRMT R39, RZ, 0x7610, R39 ;  /* 0x00007610ff277816 */ /* 0x000fcc0000000027 */
[----:B------:R0:W4:Y:S02]  /*e420*/  @!P1 LDG.E.U8 R39, desc[UR14][R10.64] ;  /* 0x0000000e0a279981 */ /* 0x000124000c1e1100 */
[----:B0-----:R-:W-:Y:S02]  /*e430*/  @!P0 IMAD.MOV.U32 R11, RZ, RZ, R21 ;  /* 0x000000ffff0b8224 */ /* 0x001fe400078e0015 */
[----:B------:R-:W4:Y:S01]  /*e440*/  LDL.LU R21, [R1+0x2380] ;  /* 0x0023800001157983 */ /* 0x000f220000300800 */
[----:B------:R-:W-:-:S03]  /*e450*/  @!P0 IMAD.MOV.U32 R10, RZ, RZ, R22 ;  /* 0x000000ffff0a8224 */ /* 0x000fc600078e0016 */
[----:B------:R-:W4:Y:S01]  /*e460*/  LDL.LU R22, [R1+0x237c] ;  /* 0x00237c0001167983 */ /* 0x000f220000300800 */
[----:B------:R-:W-:Y:S02]  /*e470*/  PRMT R27, RZ, 0x7610, R27 ;  /* 0x00007610ff1b7816 */ /* 0x000fe4000000001b */
[----:B------:R-:W-:-:S04]  /*e480*/  PRMT R57, RZ, 0x7610, R57 ;  /* 0x00007610ff397816 */ /* 0x000fc80000000039 */
[----:B------:R0:W4:Y:S01]  /*e490*/  @!P0 LDG.E.U8 R27, desc[UR14][R10.64] ;  /* 0x0000000e0a1b8981 */ /* 0x000122000c1e1100 */
[----:B------:R-:W-:Y:S01]  /*e4a0*/  PRMT R56, RZ, 0x7610, R56 ;  /* 0x00007610ff387816 */ /* 0x000fe20000000038 */
[----:B0-----:R-:W-:Y:S02]  /*e4b0*/  @!P4 IMAD.MOV.U32 R10, RZ, RZ, R0 ;  /* 0x000000ffff0ac224 */ /* 0x001fe400078e0000 */
[----:B------:R-:W-:Y:S01]  /*e4c0*/  @!P4 IMAD.MOV.U32 R11, RZ, RZ, R19 ;  /* 0x000000ffff0bc224 */ /* 0x000fe200078e0013 */
[----:B------:R-:W-:Y:S01]  /*e4d0*/  PRMT R55, RZ, 0x7610, R55 ;  /* 0x00007610ff377816 */ /* 0x000fe20000000037 */
[----:B------:R-:W4:Y:S04]  /*e4e0*/  LDL.LU R19, [R1+0x2378] ;  /* 0x0023780001137983 */ /* 0x000f280000300800 */
[----:B------:R0:W4:Y:S02]  /*e4f0*/  @!P4 LDG.E.U8 R57, desc[UR14][R10.64] ;  /* 0x0000000e0a39c981 */ /* 0x000124000c1e1100 */
[----:B0-----:R-:W-:-:S02]  /*e500*/  @!P4 IMAD.MOV.U32 R10, RZ, RZ, R89 ;  /* 0x000000ffff0ac224 */ /* 0x001fc400078e0059 */
[----:B------:R-:W-:-:S05]  /*e510*/  @!P4 IMAD.MOV.U32 R11, RZ, RZ, R93 ;  /* 0x000000ffff0bc224 */ /* 0x000fca00078e005d */
[----:B------:R0:W4:Y:S01]  /*e520*/  @!P4 LDG.E.U8 R56, desc[UR14][R10.64] ;  /* 0x0000000e0a38c981 */ /* 0x000122000c1e1100 */
[----:B------:R-:W-:Y:S01]  /*e530*/  PRMT R53, RZ, 0x7610, R53 ;  /* 0x00007610ff357816 */ /* 0x000fe20000000035 */
[----:B0-----:R-:W-:Y:S02]  /*e540*/  @!P4 IMAD.MOV.U32 R10, RZ, RZ, R87 ;  /* 0x000000ffff0ac224 */ /* 0x001fe400078e0057 */
        /* <DEDUP_REMOVED lines=8> */
[----:B------:R-:W-:Y:S01]  /*e5d0*/  @!P6 IMAD.MOV.U32 R11, RZ, RZ, R81 ;  /* 0x000000ffff0be224 */ /* 0x000fe200078e0051 */
[----:B------:R-:W-:-:S04]  /*e5e0*/  IADD3 R40, P4, PT, R17, R6, RZ ;  /* 0x0000000611287210 */ /* 0x000fc80007f9e0ff */
[----:B------:R0:W4:Y:S01]  /*e5f0*/  @!P6 LDG.E.U8 R51, desc[UR14][R10.64] ;  /* 0x0000000e0a33e981 */ /* 0x000122000c1e1100 */
[----:B------:R-:W-:Y:S01]  /*e600*/  PRMT R47, RZ, 0x7610, R47 ;  /* 0x00007610ff2f7816 */ /* 0x000fe2000000002f */
[----:B0-----:R-:W-:Y:S02]  /*e610*/  @!P6 IMAD.MOV.U32 R10, RZ, RZ, R49 ;  /* 0x000000ffff0ae224 */ /* 0x001fe400078e0031 */
[----:B------:R-:W-:Y:S02]  /*e620*/  @!P6 IMAD.MOV.U32 R11, RZ, RZ, R62 ;  /* 0x000000ffff0be224 */ /* 0x000fe400078e003e */
[----:B------:R-:W-:-:S03]  /*e630*/  IMAD.X R49, R16, 0x1, R7, P4 ;  /* 0x0000000110317824 */ /* 0x000fc600020e0607 */
[----:B------:R0:W4:Y:S01]  /*e640*/  @!P6 LDG.E.U8 R50, desc[UR14][R10.64] ;  /* 0x0000000e0a32e981 */ /* 0x000122000c1e1100 */
[----:B------:R-:W-:Y:S02]  /*e650*/  IADD3 R24, P4, PT, R17, R8, RZ ;  /* 0x0000000811187210 */ /* 0x000fe40007f9e0ff */
[----:B------:R-:W-:Y:S01]  /*e660*/  PRMT R46, RZ, 0x7610, R46 ;  /* 0x00007610ff2e7816 */ /* 0x000fe2000000002e */
[----:B0-----:R-:W-:Y:S02]  /*e670*/  @!P2 IMAD.MOV.U32 R10, RZ, RZ, R52 ;  /* 0x000000ffff0aa224 */ /* 0x001fe400078e0034 */
[----:B------:R-:W-:Y:S02]  /*e680*/  @!P2 IMAD.MOV.U32 R11, RZ, RZ, R61 ;  /* 0x000000ffff0ba224 */ /* 0x000fe400078e003d */
[----:B------:R-:W-:-:S03]  /*e690*/  IMAD.X R29, R16, 0x1, R9, P4 ;  /* 0x00000001101d7824 */ /* 0x000fc600020e0609 */
[----:B------:R0:W4:Y:S01]  /*e6a0*/  @!P2 LDG.E.U8 R47, desc[UR14][R10.64] ;  /* 0x0000000e0a2fa981 */ /* 0x000122000c1e1100 */
[----:B------:R-:W-:Y:S02]  /*e6b0*/  PRMT R45, RZ, 0x7610, R45 ;  /* 0x00007610ff2d7816 */ /* 0x000fe4000000002d */
[----:B------:R-:W-:Y:S01]  /*e6c0*/  IADD3 R17, P4, PT, R20, R4, RZ ;  /* 0x0000000414117210 */ /* 0x000fe20007f9e0ff */
[----:B0-----:R-:W-:Y:S02]  /*e6d0*/  @!P2 IMAD.MOV.U32 R10, RZ, RZ, R40 ;  /* 0x000000ffff0aa224 */ /* 0x001fe400078e0028 */
[----:B------:R-:W-:Y:S01]  /*e6e0*/  @!P2 IMAD.MOV.U32 R11, RZ, RZ, R49 ;  /* 0x000000ffff0ba224 */ /* 0x000fe200078e0031 */
[----:B------:R-:W-:Y:S04]  /*e6f0*/  STL [R1+0x169c], R40 ;  /* 0x00169c2801007387 */ /* 0x000fe80000100800 */
[----:B------:R0:W4:Y:S01]  /*e700*/  @!P2 LDG.E.U8 R46, desc[UR14][R10.64] ;  /* 0x0000000e0a2ea981 */ /* 0x000122000c1e1100 */
[----:B------:R-:W-:-:S03]  /*e710*/  IMAD.X R16, R12, 0x1, R5, P4 ;  /* 0x000000010c107824 */ /* 0x000fc600020e0605 */
[----:B------:R-:W-:Y:S01]  /*e720*/  STL [R1+0x1698], R49 ;  /* 0x0016983101007387 */ /* 0x000fe20000100800 */
[----:B0-----:R-:W-:Y:S02]  /*e730*/  @!P2 IMAD.MOV.U32 R10, RZ, RZ, R24 ;  /* 0x000000ffff0aa224 */ /* 0x001fe400078e0018 */
[----:B------:R-:W-:Y:S01]  /*e740*/  @!P2 IMAD.MOV.U32 R11, RZ, RZ, R29 ;  /* 0x000000ffff0ba224 */ /* 0x000fe200078e001d */
[----:B------:R-:W-:Y:S01]  /*e750*/  STL [R1+0x16a4], R24 ;  /* 0x0016a41801007387 */ /* 0x000fe20000100800 */
[----:B------:R-:W-:-:S03]  /*e760*/  PRMT R43, RZ, 0x7610, R43 ;  /* 0x00007610ff2b7816 */ /* 0x000fc6000000002b */
[----:B------:R0:W-:Y:S04]  /*e770*/  STL [R1+0x16a0], R29 ;  /* 0x0016a01d01007387 */ /* 0x0001e80000100800 */
[----:B------:R1:W4:Y:S01]  /*e780*/  @!P2 LDG.E.U8 R45, desc[UR14][R10.64] ;  /* 0x0000000e0a2da981 */ /* 0x000322000c1e1100 */
[----:B0-----:R-:W-:-:S03]  /*e790*/  IADD3 R29, P2, PT, R20, R6, RZ ;  /* 0x00000006141d7210 */ /* 0x001fc60007f5e0ff */
[----:B------:R0:W-:Y:S01]  /*e7a0*/  STL [R1+0x1794], R17 ;  /* 0x0017941101007387 */ /* 0x0001e20000100800 */
[----:B-1----:R-:W-:Y:S02]  /*e7b0*/  @!P5 IMAD.MOV.U32 R10, RZ, RZ, R17 ;  /* 0x000000ffff0ad224 */ /* 0x002fe400078e0011 */
[----:B------:R-:W-:Y:S02]  /*e7c0*/  @!P5 IMAD.MOV.U32 R11, RZ, RZ, R16 ;  /* 0x000000ffff0bd224 */ /* 0x000fe400078e0010 */
[----:B------:R-:W-:Y:S01]  /*e7d0*/  IMAD.X R40, R12, 0x1, R7, P2 ;  /* 0x000000010c287824 */ /* 0x000fe200010e0607 */
[----:B------:R-:W-:Y:S02]  /*e7e0*/  PRMT R42, RZ, 0x7610, R42 ;  /* 0x00007610ff2a7816 */ /* 0x000fe4000000002a */
[----:B0-----:R-:W-:Y:S01]  /*e7f0*/  IADD3 R17, P4, PT, R20, R8, RZ ;  /* 0x0000000814117210 */ /* 0x001fe20007f9e0ff */
[----:B------:R0:W4:Y:S04]  /*e800*/  @!P5 LDG.E.U8 R43, desc[UR14][R10.64] ;  /* 0x0000000e0a2bd981 */ /* 0x000128000c1e1100 */
[----:B------:R1:W-:Y:S01]  /*e810*/  STL [R1+0x1790], R16 ;  /* 0x0017901001007387 */ /* 0x0003e20000100800 */
[----:B------:R-:W-:-:S02]  /*e820*/  IMAD.X R24, R12, 0x1, R9, P4 ;  /* 0x000000010c187824 */ /* 0x000fc400020e0609 */
[----:B0-----:R-:W-:Y:S02]  /*e830*/  @!P5 IMAD.MOV.U32 R10, RZ, RZ, R29 ;  /* 0x000000ffff0ad224 */ /* 0x001fe400078e001d */
[----:B------:R-:W-:Y:S01]  /*e840*/  @!P5 IMAD.MOV.U32 R11, RZ, RZ, R40 ;  /* 0x000000ffff0bd224 */ /* 0x000fe200078e0028 */
[----:B-1----:R-:W-:Y:S02]  /*e850*/  IADD3 R16, P2, PT, R23, R4, RZ ;  /* 0x0000000417107210 */ /* 0x002fe40007f5e0ff */
[----:B------:R-:W-:Y:S02]  /*e860*/  PRMT R41, RZ, 0x7610, R41 ;  /* 0x00007610ff297816 */ /* 0x000fe40000000029 */
[----:B------:R0:W4:Y:S01]  /*e870*/  @!P5 LDG.E.U8 R42, desc[UR14][R10.64] ;  /* 0x0000000e0a2ad981 */ /* 0x000122000c1e1100 */
[----:B------:R-:W-:-:S03]  /*e880*/  IMAD.X R12, R13, 0x1, R5, P2 ;  /* 0x000000010d0c7824 */ /* 0x000fc600010e0605 */
[----:B------:R-:W-:Y:S04]  /*e890*/  STL [R1+0x179c], R29 ;  /* 0x00179c1d01007387 */ /* 0x000fe80000100800 */
[----:B------:R1:W-:Y:S01]  /*e8a0*/  STL [R1+0x17a4], R17 ;  /* 0x0017a41101007387 */ /* 0x0003e20000100800 */
[----:B0-----:R-:W-:Y:S02]  /*e8b0*/  @!P5 IMAD.MOV.U32 R10, RZ, RZ, R17 ;  /* 0x000000ffff0ad224 */ /* 0x001fe400078e0011 */
[----:B------:R-:W-:Y:S01]  /*e8c0*/  @!P5 IMAD.MOV.U32 R11, RZ, RZ, R24 ;  /* 0x000000ffff0bd224 */ /* 0x000fe200078e0018 */
[----:B------:R-:W-:Y:S04]  /*e8d0*/  STL [R1+0x1798], R40 ;  /* 0x0017982801007387 */ /* 0x000fe80000100800 */
[----:B------:R0:W-:Y:S01]  /*e8e0*/  STL [R1+0x1894], R16 ;  /* 0x0018941001007387 */ /* 0x0001e20000100800 */
[----:B-1----:R-:W-:-:S03]  /*e8f0*/  IADD3 R17, P2, PT, R23, R6, RZ ;  /* 0x0000000617117210 */ /* 0x002fc60007f5e0ff */
[----:B------:R-:W-:Y:S04]  /*e900*/  STL [R1+0x17a0], R24 ;  /* 0x0017a01801007387 */ /* 0x000fe80000100800 */
[----:B------:R1:W4:Y:S01]  /*e910*/  @!P5 LDG.E.U8 R41, desc[UR14][R10.64] ;  /* 0x0000000e0a29d981 */ /* 0x000322000c1e1100 */
[----:B------:R-:W-:-:S03]  /*e920*/  IMAD.X R20, R13, 0x1, R7, P2 ;  /* 0x000000010d147824 */ /* 0x000fc600010e0607 */
[----:B------:R4:W-:Y:S01]  /*e930*/  STL [R1+0x1890], R12 ;  /* 0x0018900c01007387 */ /* 0x0009e20000100800 */
[----:B---3--:R-:W-:Y:S01]  /*e940*/  PRMT R36, RZ, 0x7610, R36 ;  /* 0x00007610ff247816 */ /* 0x008fe20000000024 */
[----:B-1----:R-:W-:Y:S01]  /*e950*/  @!P1 IMAD.MOV.U32 R10, RZ, RZ, R16 ;  /* 0x000000ffff0a9224 */ /* 0x002fe200078e0010 */
[----:B--2---:R-:W-:Y:S01]  /*e960*/  PRMT R37, RZ, 0x7610, R37 ;  /* 0x00007610ff257816 */ /* 0x004fe20000000025 */
[----:B------:R-:W-:Y:S01]  /*e970*/  @!P1 IMAD.MOV.U32 R11, RZ, RZ, R12 ;  /* 0x000000ffff0b9224 */ /* 0x000fe200078e000c */
[----:B------:R-:W-:Y:S01]  /*e980*/  STL [R1+0x189c], R17 ;  /* 0x00189c1101007387 */ /* 0x000fe20000100800 */
[----:B0-----:R-:W-:-:S03]  /*e990*/  IADD3 R16, P4, PT, R23, R8, RZ ;  /* 0x0000000817107210 */ /* 0x001fc60007f9e0ff */
[----:B------:R0:W2:Y:S01]  /*e9a0*/  @!P1 LDG.E.U8 R37, desc[UR14][R10.64] ;  /* 0x0000000e0a259981 */ /* 0x0000a2000c1e1100 */
[----:B------:R-:W-:Y:S01]  /*e9b0*/  PRMT R35, RZ, 0x7610, R35 ;  /* 0x00007610ff237816 */ /* 0x000fe20000000023 */
[----:B------:R-:W-:Y:S02]  /*e9c0*/  IMAD.X R13, R13, 0x1, R9, P4 ;  /* 0x000000010d0d7824 */ /* 0x000fe400020e0609 */
[----:B0-----:R-:W-:Y:S02]  /*e9d0*/  @!P1 IMAD.MOV.U32 R10, RZ, RZ, R17 ;  /* 0x000000ffff0a9224 */ /* 0x001fe400078e0011 */
[----:B------:R-:W-:-:S05]  /*e9e0*/  @!P1 IMAD.MOV.U32 R11, RZ, RZ, R20 ;  /* 0x000000ffff0b9224 */ /* 0x000fca00078e0014 */
[----:B------:R0:W3:Y:S01]  /*e9f0*/  @!P1 LDG.E.U8 R36, desc[UR14][R10.64] ;  /* 0x0000000e0a249981 */ /* 0x0000e2000c1e1100 */
[----:B----4-:R-:W-:-:S05]  /*ea00*/  VIADD R12, R38, 0x6e ;  /* 0x0000006e260c7836 */ /* 0x010fca0000000000 */
[----:B------:R1:W-:Y:S02]  /*ea10*/  STL [R1+0x1c5c], R12 ;  /* 0x001c5c0c01007387 */ /* 0x0003e40000100800 */
[----:B-1----:R-:W-:Y:S02]  /*ea20*/  IABS R12, R12 ;  /* 0x0000000c000c7213 */ /* 0x002fe40000000000 */
[----:B------:R1:W-:Y:S03]  /*ea30*/  STL [R1+0x18a4], R16 ;  /* 0x0018a41001007387 */ /* 0x0003e60000100800 */
[----:B0-----:R-:W-:Y:S02]  /*ea40*/  IMAD.MOV.U32 R10, RZ, RZ, R12 ;  /* 0x000000ffff0a7224 */ /* 0x001fe400078e000c */
[----:B------:R-:W-:Y:S01]  /*ea50*/  @!P1 IMAD.MOV.U32 R12, RZ, RZ, R16 ;  /* 0x000000ffff0c9224 */ /* 0x000fe200078e0010 */
[----:B------:R0:W-:Y:S04]  /*ea60*/  STL [R1+0x1898], R20 ;  /* 0x0018981401007387 */ /* 0x0001e80000100800 */
[----:B------:R4:W2:Y:S01]  /*ea70*/  @!P1 LDG.E.U8 R35, desc[UR14][R12.64] ;  /* 0x0000000e0c239981 */ /* 0x0008a2000c1e1100 */
[----:B-1----:R-:W-:-:S02]  /*ea80*/  IADD3 R16, P1, PT, R33, R6, RZ ;  /* 0x0000000621107210 */ /* 0x002fc40007f3e0ff */
[----:B0-----:R-:W-:Y:S01]  /*ea90*/  IADD3 R20, P2, PT, R33, R4, RZ ;  /* 0x0000000421147210 */ /* 0x001fe20007f5e0ff */
[----:B------:R-:W-:Y:S01]  /*eaa0*/  IMAD.HI.U32 R11, R21, R10, RZ ;  /* 0x0000000a150b7227 */ /* 0x000fe200078e00ff */
[----:B------:R0:W-:Y:S03]  /*eab0*/  STL [R1+0x18a0], R13 ;  /* 0x0018a00d01007387 */ /* 0x0001e60000100800 */
[C---:B------:R-:W-:Y:S02]  /*eac0*/  IMAD.X R23, R28.reuse, 0x1, R5, P2 ;  /* 0x000000011c177824 */ /* 0x040fe400010e0605 */
[----:B------:R-:W-:Y:S01]  /*ead0*/  IMAD.MOV R11, RZ, RZ, -R11 ;  /* 0x000000ffff0b7224 */ /* 0x000fe200078e0a0b */
[----:B------:R-:W-:Y:S01]  /*eae0*/  PRMT R26, RZ, 0x7610, R26 ;  /* 0x00007610ff1a7816 */ /* 0x000fe2000000001a */
[----:B------:R-:W-:Y:S01]  /*eaf0*/  IMAD.X R17, R28, 0x1, R7, P1 ;  /* 0x000000011c117824 */ /* 0x000fe200008e0607 */
[----:B------:R1:W-:Y:S01]  /*eb00*/  STL [R1+0xc38], R20 ;  /* 0x000c381401007387 */ /* 0x0003e20000100800 */
[----:B----4-:R-:W-:-:S02]  /*eb10*/  @!P0 IMAD.MOV.U32 R12, RZ, RZ, R20 ;  /* 0x000000ffff0c8224 */ /* 0x010fc400078e0014 */
[----:B0-----:R-:W-:Y:S02]  /*eb20*/  @!P0 IMAD.MOV.U32 R13, RZ, RZ, R23 ;  /* 0x000000ffff0d8224 */ /* 0x001fe400078e0017 */
[----:B------:R-:W-:Y:S01]  /*eb30*/  IMAD R81, R22, R11, R10 ;  /* 0x0000000b16517224 */ /* 0x000fe200078e020a */
[----:B------:R-:W-:Y:S01]  /*eb40*/  STL [R1+0xc40], R16 ;  /* 0x000c401001007387 */ /* 0x000fe20000100800 */
[C---:B------:R-:W-:Y:S01]  /*eb50*/  VIADD R83, R38.reuse, 0x70 ;  /* 0x0000007026537836 */ /* 0x040fe20000000000 */
[----:B------:R-:W-:Y:S01]  /*eb60*/  PRMT R25, RZ, 0x7610, R25 ;  /* 0x00007610ff197816 */ /* 0x000fe20000000019 */
[C---:B------:R-:W-:Y:S01]  /*eb70*/  VIADD R87, R38.reuse, 0x71 ;  /* 0x0000007126577836 */ /* 0x040fe20000000000 */
[----:B------:R-:W-:Y:S01]  /*eb80*/  STL [R1+0xc34], R23 ;  /* 0x000c341701007387 */ /* 0x000fe20000100800 */
[----:B-1----:R-:W-:-:S03]  /*eb90*/  VIADD R20, R38, 0x73 ;  /* 0x0000007326147836 */ /* 0x002fc60000000000 */
[----:B------:R0:W-:Y:S01]  /*eba0*/  STL [R1+0xc3c], R17 ;  /* 0x000c3c1101007387 */ /* 0x0001e20000100800 */
[----:B------:R-:W-:-:S03]  /*ebb0*/  VIADD R88, R38, 0x72 ;  /* 0x0000007226587836 */ /* 0x000fc60000000000 */
[----:B------:R1:W4:Y:S04]  /*ebc0*/  @!P0 LDG.E.U8 R26, desc[UR14][R12.64] ;  /* 0x0000000e0c1a8981 */ /* 0x000328000c1e1100 */
[----:B------:R-:W-:Y:S04]  /*ebd0*/  STL [R1+0x1d14], R81 ;  /* 0x001d145101007387 */ /* 0x000fe80000100800 */
[----:B------:R-:W-:Y:S01]  /*ebe0*/  STL [R1+0x1e44], R81 ;  /* 0x001e445101007387 */ /* 0x000fe20000100800 */
[----:B-1----:R-:W-:Y:S02]  /*ebf0*/  @!P0 IMAD.MOV.U32 R12, RZ, RZ, R16 ;  /* 0x000000ffff0c8224 */ /* 0x002fe400078e0010 */
[----:B------:R-:W-:Y:S01]  /*ec00*/  @!P0 IMAD.MOV.U32 R13, RZ, RZ, R17 ;  /* 0x000000ffff0d8224 */ /* 0x000fe200078e0011 */
[----:B------:R-:W-:Y:S01]  /*ec10*/  STL [R1+0x215c], R81 ;  /* 0x00215c5101007387 */ /* 0x000fe20000100800 */
[----:B0-----:R-:W-:Y:S01]  /*ec20*/  VIADD R17, R38, 0x74 ;  /* 0x0000007426117836 */ /* 0x001fe20000000000 */
[----:B------:R-:W-:-:S02]  /*ec30*/  IABS R16, R83 ;  /* 0x0000005300107213 */ /* 0x000fc40000000000 */
[----:B------:R-:W-:Y:S01]  /*ec40*/  STL [R1+0x1c60], R83 ;  /* 0x001c605301007387 */ /* 0x000fe20000100800 */
[----:B------:R-:W-:-:S03]  /*ec50*/  IABS R10, R87 ;  /* 0x00000057000a7213 */ /* 0x000fc60000000000 */
[----:B------:R-:W-:Y:S01]  /*ec60*/  STL [R1+0x1c64], R87 ;  /* 0x001c645701007387 */ /* 0x000fe20000100800 */
[----:B------:R-:W-:-:S03]  /*ec70*/  IABS R11, R17 ;  /* 0x00000011000b7213 */ /* 0x000fc60000000000 */
[----:B------:R-:W-:Y:S04]  /*ec80*/  STL [R1+0x1c74], R20 ;  /* 0x001c741401007387 */ /* 0x000fe80000100800 */
[----:B------:R0:W2:Y:S04]  /*ec90*/  @!P0 LDG.E.U8 R25, desc[UR14][R12.64] ;  /* 0x0000000e0c198981 */ /* 0x0000a8000c1e1100 */
[----:B------:R-:W-:Y:S01]  /*eca0*/  STL [R1+0x1e48], R83 ;  /* 0x001e485301007387 */ /* 0x000fe20000100800 */
[----:B------:R-:W-:-:S03]  /*ecb0*/  IMAD.HI.U32 R24, R21, R10, RZ ;  /* 0x0000000a15187227 */ /* 0x000fc600078e00ff */
[----:B------:R1:W-:Y:S01]  /*ecc0*/  STL [R1+0x1c80], R17 ;  /* 0x001c801101007387 */ /* 0x0003e20000100800 */
[----:B0-----:R-:W-:Y:S01]  /*ecd0*/  IABS R13, R88 ;  /* 0x00000058000d7213 */ /* 0x001fe20000000000 */
[----:B------:R-:W-:Y:S02]  /*ece0*/  IMAD.MOV R24, RZ, RZ, -R24 ;  /* 0x000000ffff187224 */ /* 0x000fe400078e0a18 */
[C---:B-1----:R-:W-:Y:S01]  /*ecf0*/  IMAD.HI.U32 R17, R21.reuse, R16, RZ ;  /* 0x0000001015117227 */ /* 0x042fe200078e00ff */
[----:B------:R-:W-:Y:S03]  /*ed00*/  STL [R1+0x2160], R83 ;  /* 0x0021605301007387 */ /* 0x000fe60000100800 */
[----:B------:R-:W-:-:S04]  /*ed10*/  IMAD.HI.U32 R40, R21, R13, RZ ;  /* 0x0000000d15287227 */ /* 0x000fc800078e00ff */
[----:B------:R-:W-:Y:S01]  /*ed20*/  IMAD.MOV R17, RZ, RZ, -R17 ;  /* 0x000000ffff117224 */ /* 0x000fe200078e0a11 */
[----:B------:R-:W-:Y:S01]  /*ed30*/  STL [R1+0x1c70], R88 ;  /* 0x001c705801007387 */ /* 0x000fe20000100800 */
[----:B------:R-:W-:Y:S01]  /*ed40*/  IMAD.MOV R40, RZ, RZ, -R40 ;  /* 0x000000ffff287224 */ /* 0x000fe200078e0a28 */
[----:B------:R-:W-:Y:S01]  /*ed50*/  IABS R12, R20 ;  /* 0x00000014000c7213 */ /* 0x000fe20000000000 */
[C---:B------:R-:W-:Y:S01]  /*ed60*/  IMAD R16, R22.reuse, R17, R16 ;  /* 0x0000001116107224 */ /* 0x040fe200078e0210 */
[----:B------:R-:W-:Y:S01]  /*ed70*/  STL [R1+0x1e4c], R87 ;  /* 0x001e4c5701007387 */ /* 0x000fe20000100800 */
[----:B------:R-:W-:-:S03]  /*ed80*/  IMAD R24, R22, R24, R10 ;  /* 0x0000001816187224 */ /* 0x000fc600078e020a */
[----:B------:R-:W-:Y:S01]  /*ed90*/  STL [R1+0x2164], R87 ;  /* 0x0021645701007387 */ /* 0x000fe20000100800 */
[----:B------:R-:W-:-:S03]  /*eda0*/  IMAD R40, R22, R40, R13 ;  /* 0x0000002816287224 */ /* 0x000fc600078e020d */
[----:B------:R-:W-:Y:S01]  /*edb0*/  STL [R1+0x1e50], R88 ;  /* 0x001e505801007387 */ /* 0x000fe20000100800 */
[----:B------:R-:W-:-:S03]  /*edc0*/  IMAD.HI.U32 R52, R21, R12, RZ ;  /* 0x0000000c15347227 */ /* 0x000fc600078e00ff */
[----:B------:R-:W-:Y:S04]  /*edd0*/  STL [R1+0x2168], R88 ;  /* 0x0021685801007387 */ /* 0x000fe80000100800 */
[----:B------:R-:W-:Y:S01]  /*ede0*/  STL [R1+0x1e54], R16 ;  /* 0x001e541001007387 */ /* 0x000fe20000100800 */
[----:B------:R-:W-:-:S03]  /*edf0*/  IMAD.HI.U32 R62, R21, R11, RZ ;  /* 0x0000000b153e7227 */ /* 0x000fc600078e00ff */
[----:B------:R0:W-:Y:S01]  /*ee00*/  STL [R1+0x2190], R16 ;  /* 0x0021901001007387 */ /* 0x0001e20000100800 */
[----:B------:R-:W-:-:S03]  /*ee10*/  IMAD.MOV R52, RZ, RZ, -R52 ;  /* 0x000000ffff347224 */ /* 0x000fc600078e0a34 */
[----:B------:R-:W-:Y:S04]  /*ee20*/  STL [R1+0x1e58], R24 ;  /* 0x001e581801007387 */ /* 0x000fe80000100800 */
[----:B------:R-:W-:Y:S01]  /*ee30*/  STL [R1+0x2194], R24 ;  /* 0x0021941801007387 */ /* 0x000fe20000100800 */
[----:B------:R-:W-:Y:S01]  /*ee40*/  IMAD.MOV R62, RZ, RZ, -R62 ;  /* 0x000000ffff3e7224 */ /* 0x000fe200078e0a3e */
[----:B0-----:R-:W0:Y:S02]  /*ee50*/  LDC R16, c[0x0][0x3a0] ;  /* 0x0000e800ff107b82 */ /* 0x001e240000000800 */
[----:B------:R-:W-:Y:S04]  /*ee60*/  STL [R1+0x1e5c], R40 ;  /* 0x001e5c2801007387 */ /* 0x000fe80000100800 */
[----:B------:R-:W-:Y:S01]  /*ee70*/  STL [R1+0x2198], R40 ;  /* 0x0021982801007387 */ /* 0x000fe20000100800 */
[----:B------:R-:W-:-:S03]  /*ee80*/  IMAD R52, R22, R52, R12 ;  /* 0x0000003416347224 */ /* 0x000fc600078e020c */
[----:B------:R-:W-:Y:S04]  /*ee90*/  STL [R1+0x21a0], R40 ;  /* 0x0021a02801007387 */ /* 0x000fe80000100800 */
[----:B------:R-:W-:Y:S04]  /*eea0*/  STL [R1+0x21a4], R40 ;  /* 0x0021a42801007387 */ /* 0x000fe80000100800 */
[----:B------:R-:W-:Y:S01]  /*eeb0*/  STL [R1+0x21b0], R40 ;  /* 0x0021b02801007387 */ /* 0x000fe20000100800 */
[----:B------:R-:W-:-:S03]  /*eec0*/  IMAD R62, R22, R62, R11 ;  /* 0x0000003e163e7224 */ /* 0x000fc600078e020b */
[----:B------:R-:W-:Y:S01]  /*eed0*/  STL [R1+0x21b4], R40 ;  /* 0x0021b42801007387 */ /* 0x000fe20000100800 */
[----:B------:R-:W-:-:S03]  /*eee0*/  VIADD R84, R38, 0x78 ;  /* 0x0000007826547836 */ /* 0x000fc60000000000 */
[----:B------:R-:W-:Y:S01]  /*eef0*/  STL [R1+0x21bc], R40 ;  /* 0x0021bc2801007387 */ /* 0x000fe20000100800 */
[----:B------:R-:W-:-:S03]  /*ef00*/  VIADD R89, R38, 0x79 ;  /* 0x0000007926597836 */ /* 0x000fc60000000000 */
[----:B------:R-:W-:Y:S04]  /*ef10*/  STL [R1+0x21c0], R40 ;  /* 0x0021c02801007387 */ /* 0x000fe80000100800 */
[----:B------:R-:W-:Y:S01]  /*ef20*/  STL [R1+0x21c8], R40 ;  /* 0x0021c82801007387 */ /* 0x000fe20000100800 */
[----:B------:R-:W-:-:S03]  /*ef30*/  VIADD R10, R38, 0x7c ;  /* 0x0000007c260a7836 */ /* 0x000fc60000000000 */
[----:B------:R-:W-:Y:S04]  /*ef40*/  STL [R1+0x21cc], R40 ;  /* 0x0021cc2801007387 */ /* 0x000fe80000100800 */
[----:B------:R-:W-:Y:S01]  /*ef50*/  STL [R1+0x1e60], R52 ;  /* 0x001e603401007387 */ /* 0x000fe20000100800 */
[----:B------:R-:W-:-:S03]  /*ef60*/  VIADD R93, R38, 0x7a ;  /* 0x0000007a265d7836 */ /* 0x000fc60000000000 */
[----:B------:R-:W-:Y:S04]  /*ef70*/  STL [R1+0x219c], R52 ;  /* 0x00219c3401007387 */ /* 0x000fe80000100800 */
[----:B------:R-:W-:Y:S04]  /*ef80*/  STL [R1+0x21a8], R52 ;  /* 0x0021a83401007387 */ /* 0x000fe80000100800 */
[----:B------:R1:W-:Y:S04]  /*ef90*/  STL [R1+0x1d2c], R62 ;  /* 0x001d2c3e01007387 */ /* 0x0003e80000100800 */
[----:B------:R-:W-:Y:S04]  /*efa0*/  STL [R1+0x1afc], R84 ;  /* 0x001afc5401007387 */ /* 0x000fe80000100800 */
[----:B------:R-:W-:Y:S01]  /*efb0*/  STL [R1+0x1c68], R89 ;  /* 0x001c685901007387 */ /* 0x000fe20000100800 */
[----:B-1----:R-:W-:-:S03]  /*efc0*/  VIADD R62, R38, 0x7b ;  /* 0x0000007b263e7836 */ /* 0x002fc60000000000 */
        /* <DEDUP_REMOVED lines=19> */
[----:B------:R-:W2:Y:S04]  /*f100*/  LDL.LU R88, [R1+0x3e0] ;  /* 0x0003e00001587983 */ /* 0x000ea80000300800 */
[----:B------:R-:W2:Y:S04]  /*f110*/  LDL.LU R87, [R1+0x3cc] ;  /* 0x0003cc0001577983 */ /* 0x000ea80000300800 */
[----:B------:R-:W2:Y:S04]  /*f120*/  LDL.LU R83, [R1+0x3c8] ;  /* 0x0003c80001537983 */ /* 0x000ea80000300800 */
[----:B------:R-:W3:Y:S01]  /*f130*/  LDL.LU R81, [R1+0x3b8] ;  /* 0x0003b80001517983 */ /* 0x000ee20000300800 */
[----:B------:R-:W-:Y:S01]  /*f140*/  IABS R23, R84 ;  /* 0x0000005400177213 */ /* 0x000fe20000000000 */
[----:B------:R-:W0:Y:S01]  /*f150*/  S2R R0, SR_TID.X ;  /* 0x0000000000007919 */ /* 0x000e220000002100 */
[----:B------:R-:W-:-:S03]  /*f160*/  IABS R29, R89 ;  /* 0x00000059001d7213 */ /* 0x000fc60000000000 */
[----:B------:R-:W-:Y:S01]  /*f170*/  IMAD.HI.U32 R13, R21, R23, RZ ;  /* 0x00000017150d7227 */ /* 0x000fe200078e00ff */
[----:B------:R-:W-:-:S03]  /*f180*/  IABS R12, R93 ;  /* 0x0000005d000c7213 */ /* 0x000fc60000000000 */
[----:B------:R-:W-:-:S04]  /*f190*/  IMAD.HI.U32 R17, R21, R29, RZ ;  /* 0x0000001d15117227 */ /* 0x000fc800078e00ff */
[----:B------:R-:W-:Y:S02]  /*f1a0*/  IMAD.MOV R13, RZ, RZ, -R13 ;  /* 0x000000ffff0d7224 */ /* 0x000fe400078e0a0d */
[----:B------:R-:W-:Y:S01]  /*f1b0*/  IMAD.MOV R17, RZ, RZ, -R17 ;  /* 0x000000ffff117224 */ /* 0x000fe200078e0a11 */
[----:B------:R-:W-:Y:S01]  /*f1c0*/  IABS R11, R62 ;  /* 0x0000003e000b7213 */ /* 0x000fe20000000000 */
[C---:B------:R-:W-:Y:S01]  /*f1d0*/  IMAD R23, R22.reuse, R13, R23 ;  /* 0x0000000d16177224 */ /* 0x040fe200078e0217 */
[----:B------:R-:W-:Y:S01]  /*f1e0*/  STL [R1+0x1d18], R21 ;  /* 0x001d181501007387 */ /* 0x000fe20000100800 */
[----:B------:R-:W-:Y:S01]  /*f1f0*/  IMAD.HI.U32 R38, R21, R12, RZ ;  /* 0x0000000c15267227 */ /* 0x000fe200078e00ff */
[----:B-1----:R-:W-:Y:S02]  /*f200*/  IABS R10, R10 ;  /* 0x0000000a000a7213 */ /* 0x002fe40000000000 */
[----:B------:R-:W-:Y:S01]  /*f210*/  STL [R1+0x1e74], R21 ;  /* 0x001e741501007387 */ /* 0x000fe20000100800 */
[----:B------:R-:W-:-:S02]  /*f220*/  IMAD R29, R22, R17, R29 ;  /* 0x00000011161d7224 */ /* 0x000fc400078e021d */
[----:B------:R-:W-:Y:S01]  /*f230*/  IMAD.HI.U32 R49, R21, R11, RZ ;  /* 0x0000000b15317227 */ /* 0x000fe200078e00ff */
[----:B------:R-:W-:Y:S03]  /*f240*/  STL [R1+0x2210], R21 ;  /* 0x0022101501007387 */ /* 0x000fe60000100800 */
[----:B------:R-:W-:Y:S01]  /*f250*/  IMAD.MOV R38, RZ, RZ, -R38 ;  /* 0x000000ffff267224 */ /* 0x000fe200078e0a26 */
[----:B------:R-:W-:Y:S01]  /*f260*/  STL [R1+0x1e78], R23 ;  /* 0x001e781701007387 */ /* 0x000fe20000100800 */
[----:B------:R-:W-:-:S03]  /*f270*/  IMAD.MOV R49, RZ, RZ, -R49 ;  /* 0x000000ffff317224 */ /* 0x000fc600078e0a31 */
[----:B------:R-:W-:Y:S01]  /*f280*/  STL [R1+0x2214], R23 ;  /* 0x0022141701007387 */ /* 0x000fe20000100800 */
[----:B------:R-:W-:-:S03]  /*f290*/  IMAD.HI.U32 R61, R21, R10, RZ ;  /* 0x0000000a153d7227 */ /* 0x000fc600078e00ff */
[----:B------:R-:W-:Y:S01]  /*f2a0*/  STL [R1+0x1e7c], R29 ;  /* 0x001e7c1d01007387 */ /* 0x000fe20000100800 */
[----:B------:R-:W-:-:S03]  /*f2b0*/  IMAD R38, R22, R38, R12 ;  /* 0x0000002616267224 */ /* 0x000fc600078e020c */
[----:B------:R-:W-:Y:S04]  /*f2c0*/  STL [R1+0x2218], R29 ;  /* 0x0022181d01007387 */ /* 0x000fe80000100800 */
[----:B------:R-:W-:Y:S01]  /*f2d0*/  STL [R1+0x2220], R29 ;  /* 0x0022201d01007387 */ /* 0x000fe20000100800 */
[----:B------:R-:W-:-:S03]  /*f2e0*/  IMAD R49, R22, R49, R11 ;  /* 0x0000003116317224 */ /* 0x000fc600078e020b */
[----:B------:R-:W-:Y:S01]  /*f2f0*/  STL [R1+0x2224], R29 ;  /* 0x0022241d01007387 */ /* 0x000fe20000100800 */
[----:B------:R-:W-:-:S03]  /*f300*/  IMAD.MOV R61, RZ, RZ, -R61 ;  /* 0x000000ffff3d7224 */ /* 0x000fc600078e0a3d */
[----:B------:R-:W-:Y:S04]  /*f310*/  STL [R1+0x2230], R29 ;  /* 0x0022301d01007387 */ /* 0x000fe80000100800 */
[----:B------:R-:W-:Y:S01]  /*f320*/  STL [R1+0x2234], R29 ;  /* 0x0022341d01007387 */ /* 0x000fe20000100800 */
[----:B0-----:R-:W-:-:S03]  /*f330*/  LOP3.LUT R0, R0, 0x7f, RZ, 0xc0, !PT ;  /* 0x0000007f00007812 */ /* 0x001fc600078ec0ff */
[----:B------:R-:W-:Y:S01]  /*f340*/  STL [R1+0x223c], R29 ;  /* 0x00223c1d01007387 */ /* 0x000fe20000100800 */
[----:B------:R-:W-:-:S03]  /*f350*/  VIADD R11, R16, 0xffffff80 ;  /* 0xffffff80100b7836 */ /* 0x000fc60000000000 */
[----:B------:R-:W-:Y:S01]  /*f360*/  STL [R1+0x2240], R29 ;  /* 0x0022401d01007387 */ /* 0x000fe20000100800 */
[----:B------:R-:W-:-:S03]  /*f370*/  IMAD R61, R22, R61, R10 ;  /* 0x0000003d163d7224 */ /* 0x000fc600078e020a */
[----:B------:R-:W-:Y:S04]  /*f380*/  STL [R1+0x1e80], R38 ;  /* 0x001e802601007387 */ /* 0x000fe80000100800 */
[----:B------:R-:W-:Y:S01]  /*f390*/  STL [R1+0x221c], R38 ;  /* 0x00221c2601007387 */ /* 0x000fe20000100800 */
[----:B------:R-:W-:-:S03]  /*f3a0*/  VIADD R12, R16, 0xfffffffb ;  /* 0xfffffffb100c7836 */ /* 0x000fc60000000000 */
[----:B------:R-:W-:Y:S01]  /*f3b0*/  STL [R1+0x2228], R38 ;  /* 0x0022282601007387 */ /* 0x000fe20000100800 */
[----:B------:R-:W-:-:S03]  /*f3c0*/  IMAD R17, R0, R19, RZ ;  /* 0x0000001300117224 */ /* 0x000fc600078e02ff */
[----:B------:R-:W-:Y:S01]  /*f3d0*/  STL [R1+0x1e84], R49 ;  /* 0x001e843101007387 */ /* 0x000fe20000100800 */
[----:B------:R-:W-:-:S03]  /*f3e0*/  ISETP.GE.U32.AND P1, PT, R11, 0x7fffff01, PT ;  /* 0x7fffff010b00780c */ /* 0x000fc60003f26070 */
[----:B------:R-:W-:Y:S01]  /*f3f0*/  STL [R1+0x2254], R49 ;  /* 0x0022543101007387 */ /* 0x000fe20000100800 */
[----:B------:R-:W-:-:S03]  /*f400*/  IMAD.SHL.U32 R11, R18, 0x4, RZ ;  /* 0x00000004120b7824 */ /* 0x000fc600078e00ff */
[----:B------:R-:W-:Y:S04]  /*f410*/  STL [R1+0x1ce4], R19 ;  /* 0x001ce41301007387 */ /* 0x000fe80000100800 */
[----:B------:R-:W-:Y:S01]  /*f420*/  STL [R1+0x1e88], R19 ;  /* 0x001e881301007387 */ /* 0x000fe20000100800 */
[----:B------:R-:W-:-:S03]  /*f430*/  ISETP.GE.U32.AND P4, PT, R12, 0x7fffff7c, PT ;  /* 0x7fffff7c0c00780c */ /* 0x000fc60003f86070 */
[----:B------:R-:W-:Y:S01]  /*f440*/  STL [R1+0x2258], R19 ;  /* 0x0022581301007387 */ /* 0x000fe20000100800 */
[----:B------:R-:W-:Y:S01]  /*f450*/  IADD3 R20, P2, PT, R17, UR18, RZ ;  /* 0x0000001211147c10 */ /* 0x000fe2000ff5e0ff */
[----:B------:R-:W-:Y:S01]  /*f460*/  VIADD R12, R16, 0xffffff82 ;  /* 0xffffff82100c7836 */ /* 0x000fe20000000000 */
[----:B------:R-:W-:Y:S01]  /*f470*/  SHF.R.S32.HI R10, RZ, 0x1f, R11 ;  /* 0x0000001fff0a7819 */ /* 0x000fe2000001140b */
[----:B------:R-:W-:Y:S01]  /*f480*/  STL [R1+0x1e90], R61 ;  /* 0x001e903d01007387 */ /* 0x000fe20000100800 */
[----:B------:R-:W-:Y:S01]  /*f490*/  IADD3 R13, P5, PT, R11, R2, RZ ;  /* 0x000000020b0d7210 */ /* 0x000fe20007fbe0ff */
[----:B------:R-:W0:Y:S02]  /*f4a0*/  LDCU UR18, c[0x0][0x3b0] ;  /* 0x00007600ff1277ac */ /* 0x000e240008000800 */
[----:B------:R-:W-:Y:S04]  /*f4b0*/  STL [R1+0x225c], R61 ;  /* 0x00225c3d01007387 */ /* 0x000fe80000100800 */
[----:B------:R-:W-:Y:S04]  /*f4c0*/  STL [R1+0x2268], R61 ;  /* 0x0022683d01007387 */ /* 0x000fe80000100800 */
[----:B------:R-:W-:Y:S01]  /*f4d0*/  STL [R1+0x226c], R61 ;  /* 0x00226c3d01007387 */ /* 0x000fe20000100800 */
[----:B------:R-:W-:Y:S01]  /*f4e0*/  LEA.HI.X.SX32 R17, R17, UR19, 0x1, P2 ;  /* 0x0000001311117c11 */ /* 0x000fe200090f0eff */
[----:B------:R-:W1:Y:S02]  /*f4f0*/  LDCU UR19, c[0x0][0x3b0] ;  /* 0x00007600ff1377ac */ /* 0x000e640008000800 */
[----:B------:R-:W-:Y:S04]  /*f500*/  STL [R1+0x2274], R61 ;  /* 0x0022743d01007387 */ /* 0x000fe80000100800 */
[----:B------:R-:W-:Y:S01]  /*f510*/  STL [R1+0x2278], R61 ;  /* 0x0022783d01007387 */ /* 0x000fe20000100800 */
[----:B------:R-:W-:-:S03]  /*f520*/  ISETP.GE.U32.AND P2, PT, R12, 0x7fffff03, PT ;  /* 0x7fffff030c00780c */ /* 0x000fc60003f46070 */
[----:B------:R-:W-:Y:S01]  /*f530*/  STL [R1+0x2280], R61 ;  /* 0x0022803d01007387 */ /* 0x000fe20000100800 */
[----:B------:R-:W-:-:S03]  /*f540*/  IMAD.X R12, R10, 0x1, R3, P5 ;  /* 0x000000010a0c7824 */ /* 0x000fc600028e0603 */
        /* <DEDUP_REMOVED lines=8> */
[----:B------:R-:W-:Y:S01]  /*f5d0*/  STL [R1+0x231c], R4 ;  /* 0x00231c0401007387 */ /* 0x000fe20000100800 */
[----:B0-----:R-:W-:-:S03]  /*f5e0*/  @!P4 LOP3.LUT R13, R13, R12, RZ, 0x3c, !PT ;  /* 0x0000000c0d0dc212 */ /* 0x001fc600078e3cff */
[----:B------:R0:W-:Y:S01]  /*f5f0*/  STL [R1+0xb4c], R12 ;  /* 0x000b4c0c01007387 */ /* 0x0001e20000100800 */
[----:B------:R-:W-:Y:S02]  /*f600*/  PRMT R21, RZ, 0x7610, R21 ;  /* 0x00007610ff157816 */ /* 0x000fe40000000015 */
[----:B0-----:R-:W-:-:S04]  /*f610*/  @!P4 LOP3.LUT R12, R13, R12, RZ, 0x3c, !PT ;  /* 0x0000000c0d0cc212 */ /* 0x001fc800078e3cff */
[----:B------:R-:W-:Y:S01]  /*f620*/  @!P4 LOP3.LUT R13, R13, R12, RZ, 0x3c, !PT ;  /* 0x0000000c0d0dc212 */ /* 0x000fe200078e3cff */
[----:B------:R-:W-:-:S04]  /*f630*/  @!UP1 UIADD3 UR8, UPT, UPT, -UR10, 0x100000, URZ ;  /* 0x001000000a089890 */ /* 0x000fc8000fffe1ff */
[----:B------:R-:W-:Y:S02]  /*f640*/  @!UP1 USHF.L.U32 UR9, UR8, 0xb, URZ ;  /* 0x0000000b08099899 */ /* 0x000fe400080006ff */
[----:B------:R-:W-:Y:S01]  /*f650*/  @!UP1 USHF.L.U32 UR8, UR8, 0x1, URZ ;  /* 0x0000000108089899 */ /* 0x000fe200080006ff */
[----:B------:R0:W4:Y:S01]  /*f660*/  @!P4 LDG.E.U8 R21, desc[UR14][R12.64] ;  /* 0x0000000e0c15c981 */ /* 0x000122000c1e1100 */
[C---:B------:R-:W-:Y:S01]  /*f670*/  IADD3 R16, P5, PT, R11.reuse, R4, RZ ;  /* 0x000000040b107210 */ /* 0x040fe20007fbe0ff */
[----:B------:R-:W-:Y:S01]  /*f680*/  VOTEU.ALL UP1, P3 ;  /* 0x0000000000ff7886 */ /* 0x000fe20001820000 */
[----:B------:R-:W-:Y:S01]  /*f690*/  PRMT R61, RZ, 0x7610, R61 ;  /* 0x00007610ff3d7816 */ /* 0x000fe2000000003d */
[----:B------:R-:W0:Y:S02]  /*f6a0*/  LDCU UR10, c[0x0][0x3b0] ;  /* 0x00007600ff0a77ac */ /* 0x000e240008000800 */
[C---:B------:R-:W-:Y:S01]  /*f6b0*/  IMAD.X R19, R10.reuse, 0x1, R5, P5 ;  /* 0x000000010a137824 */ /* 0x040fe200028e0605 */
[C---:B------:R-:W-:Y:S01]  /*f6c0*/  IADD3 R20, P5, PT, R11.reuse, R6, RZ ;  /* 0x000000060b147210 */ /* 0x040fe20007fbe0ff */
[----:B------:R-:W-:Y:S03]  /*f6d0*/  STL [R1+0xb58], R16 ;  /* 0x000b581001007387 */ /* 0x000fe60000100800 */
[----:B------:R0:W1:Y:S01]  /*f6e0*/  @!UP1 SYNCS.EXCH.64 URZ, [UR4+0x28008], UR8 ;  /* 0x0280080804ff95b2 */ /* 0x0000620008000100 */
[----:B------:R-:W-:Y:S04]  /*f6f0*/  STL [R1+0x2320], R5 ;  /* 0x0023200501007387 */ /* 0x000fe80000100800 */
[----:B------:R-:W-:Y:S04]  /*f700*/  STL [R1+0x2324], R6 ;  /* 0x0023240601007387 */ /* 0x000fe80000100800 */
[----:B------:R-:W-:Y:S01]  /*f710*/  STL [R1+0xb54], R19 ;  /* 0x000b541301007387 */ /* 0x000fe20000100800 */
[----:B------:R-:W-:Y:S01]  /*f720*/  IMAD.X R22, R10, 0x1, R7, P5 ;  /* 0x000000010a167824 */ /* 0x000fe200028e0607 */
[----:B------:R-:W-:Y:S01]  /*f730*/  PRMT R17, RZ, 0x7610, R17 ;  /* 0x00007610ff117816 */ /* 0x000fe20000000011 */
[----:B0-----:R-:W-:Y:S01]  /*f740*/  IMAD.MOV.U32 R12, RZ, RZ, R19 ;  /* 0x000000ffff0c7224 */ /* 0x001fe200078e0013 */
[----:B------:R-:W-:Y:S01]  /*f750*/  STL [R1+0xb60], R20 ;  /* 0x000b601401007387 */ /* 0x000fe20000100800 */
[----:B------:R-:W-:Y:S01]  /*f760*/  IMAD.MOV.U32 R13, RZ, RZ, R16 ;  /* 0x000000ffff0d7224 */ /* 0x000fe200078e0010 */
[----:B------:R-:W-:Y:S01]  /*f770*/  PRMT R4, RZ, 0x7610, R4 ;  /* 0x00007610ff047816 */ /* 0x000fe20000000004 */
[----:B------:R-:W0:Y:S01]  /*f780*/  LDCU UR8, c[0x0][0x3b0] ;  /* 0x00007600ff0877ac */ /* 0x000e220008000800 */
[----:B------:R-:W0:Y:S01]  /*f790*/  LDCU UR9, c[0x0][0x3b0] ;  /* 0x00007600ff0977ac */ /* 0x000e220008000800 */
[----:B--2---:R2:W-:Y:S04]  /*f7a0*/  STS.U8 [R0+UR4+0x8000], R83 ;  /* 0x0080005300007988 */ /* 0x0045e80008000004 */
[----:B--2---:R-:W2:Y:S04]  /*f7b0*/  LDL.LU R83, [R1+0x3a0] ;  /* 0x0003a00001537983 */ /* 0x004ea80000300800 */
[----:B---3--:R3:W-:Y:S04]  /*f7c0*/  STS.U8 [R0+UR4+0xc000], R81 ;  /* 0x00c0005100007988 */ /* 0x0087e80008000004 */
[----:B---3--:R-:W3:Y:S01]  /*f7d0*/  LDL.LU R81, [R1+0x39c] ;  /* 0x00039c0001517983 */ /* 0x008ee20000300800 */
[----:B------:R-:W-:Y:S01]  /*f7e0*/  IADD3 R6, P5, PT, R11, R8, RZ ;  /* 0x000000080b067210 */ /* 0x000fe20007fbe0ff */
[----:B------:R-:W-:-:S02]  /*f7f0*/  @!P4 IMAD.MOV.U32 R11, RZ, RZ, R12 ;  /* 0x000000ffff0bc224 */ /* 0x000fc400078e000c */
[----:B------:R-:W3:Y:S02]  /*f800*/  LDL.LU R19, [R1+0x398] ;  /* 0x0003980001137983 */ /* 0x000ee40000300800 */
[----:B------:R-:W-:Y:S02]  /*f810*/  IMAD.X R16, R10, 0x1, R9, P5 ;  /* 0x000000010a107824 */ /* 0x000fe400028e0609 */
[----:B------:R-:W-:Y:S01]  /*f820*/  @!P4 IMAD.MOV.U32 R10, RZ, RZ, R13 ;  /* 0x000000ffff0ac224 */ /* 0x000fe200078e000d */
[----:B------:R-:W3:Y:S04]  /*f830*/  LDL.LU R49, [R1+0x394] ;  /* 0x0003940001317983 */ /* 0x000ee80000300800 */
[----:B------:R0:W3:Y:S04]  /*f840*/  @!P4 LDG.E.U8 R61, desc[UR14][R10.64] ;  /* 0x0000000e0a3dc981 */ /* 0x0000e8000c1e1100 */
[----:B------:R-:W3:Y:S01]  /*f850*/  LDL.LU R38, [R1+0x390] ;  /* 0x0003900001267983 */ /* 0x000ee20000300800 */
[----:B------:R-:W-:-:S03]  /*f860*/  PRMT R5, RZ, 0x7610, R5 ;  /* 0x00007610ff057816 */ /* 0x000fc60000000005 */
[----:B------:R-:W3:Y:S01]  /*f870*/  LDL.LU R29, [R1+0x38c] ;  /* 0x00038c00011d7983 */ /* 0x000ee20000300800 */
[----:B0-----:R-:W-:Y:S02]  /*f880*/  @!P4 IMAD.MOV.U32 R10, RZ, RZ, R20 ;  /* 0x000000ffff0ac224 */ /* 0x001fe400078e0014 */
[----:B------:R-:W-:Y:S01]  /*f890*/  @!P4 IMAD.MOV.U32 R11, RZ, RZ, R22 ;  /* 0x000000ffff0bc224 */ /* 0x000fe200078e0016 */
[----:B------:R-:W3:Y:S04]  /*f8a0*/  LDL.LU R23, [R1+0x388] ;  /* 0x0003880001177983 */ /* 0x000ee80000300800 */
[----:B------:R0:W3:Y:S04]  /*f8b0*/  @!P4 LDG.E.U8 R17, desc[UR14][R10.64] ;  /* 0x0000000e0a11c981 */ /* 0x0000e8000c1e1100 */
[----:B------:R-:W-:Y:S01]  /*f8c0*/  STS.U8 [R0+UR4], R88 ;  /* 0x0000005800007988 */ /* 0x000fe20008000004 */
[----:B0-----:R-:W-:-:S02]  /*f8d0*/  @!P4 IMAD.MOV.U32 R10, RZ, RZ, R6 ;  /* 0x000000ffff0ac224 */ /* 0x001fc400078e0006 */
[----:B------:R-:W-:Y:S01]  /*f8e0*/  @!P4 IMAD.MOV.U32 R11, RZ, RZ, R16 ;  /* 0x000000ffff0bc224 */ /* 0x000fe200078e0010 */
[----:B------:R-:W-:Y:S04]  /*f8f0*/  STS.U8 [R0+UR4+0x4000], R87 ;  /* 0x0040005700007988 */ /* 0x000fe80008000004 */
[----:B------:R-:W3:Y:S04]  /*f900*/  @!P4 LDG.E.U8 R5, desc[UR14][R10.64] ;  /* 0x0000000e0a05c981 */ /* 0x000ee8000c1e1100 */
[----:B----4-:R0:W-:Y:S04]  /*f910*/  STL [R1+0x4a4], R21 ;  /* 0x0004a41501007387 */ /* 0x0101e80000100800 */
[----:B0-----:R-:W4:Y:S04]  /*f920*/  LDL.LU R21, [R1+0x384] ;  /* 0x0003840001157983 */ /* 0x001f280000300800 */
[----:B------:R-:W4:Y:S04]  /*f930*/  LDL.LU R62, [R1+0x380] ;  /* 0x00038000013e7983 */ /* 0x000f280000300800 */
        /* <DEDUP_REMOVED lines=8> */
[----:B------:R-:W-:Y:S04]  /*f9c0*/  STL [R1+0x2328], R7 ;  /* 0x0023280701007387 */ /* 0x000fe80000100800 */
[----:B------:R-:W-:Y:S04]  /*f9d0*/  STL [R1+0xb5c], R22 ;  /* 0x000b5c1601007387 */ /* 0x000fe80000100800 */
[----:B------:R-:W-:Y:S04]  /*f9e0*/  STL [R1+0xb68], R6 ;  /* 0x000b680601007387 */ /* 0x000fe80000100800 */
[----:B------:R0:W-:Y:S04]  /*f9f0*/  STL [R1+0xb64], R16 ;  /* 0x000b641001007387 */ /* 0x0001e80000100800 */
[----:B0-----:R-:W4:Y:S04]  /*fa00*/  LDL.LU R16, [R1+0x35c] ;  /* 0x00035c0001107983 */ /* 0x001f280000300800 */
[----:B--2---:R0:W-:Y:S04]  /*fa10*/  STS.U8 [R0+UR4+0x400], R83 ;  /* 0x0004005300007988 */ /* 0x0041e80008000004 */
[----:B0-----:R-:W2:Y:S04]  /*fa20*/  LDL.LU R83, [R1+0x358] ;  /* 0x0003580001537983 */ /* 0x001ea80000300800 */
[----:B---3--:R0:W-:Y:S04]  /*fa30*/  STS.U8 [R0+UR4+0x4400], R81 ;  /* 0x0044005100007988 */ /* 0x0081e80008000004 */
[----:B0-----:R-:W3:Y:S04]  /*fa40*/  LDL.LU R81, [R1+0x354] ;  /* 0x0003540001517983 */ /* 0x001ee80000300800 */
[----:B------:R-:W3:Y:S04]  /*fa50*/  LDL.LU R11, [R1+0x350] ;  /* 0x00035000010b7983 */ /* 0x000ee80000300800 */
[----:B------:R-:W3:Y:S04]  /*fa60*/  LDL.LU R7, [R1+0x34c] ;  /* 0x00034c0001077983 */ /* 0x000ee80000300800 */
[----:B------:R-:W3:Y:S04]  /*fa70*/  LDL.LU R12, [R1+0x348] ;  /* 0x00034800010c7983 */ /* 0x000ee80000300800 */
[----:B------:R-:W3:Y:S04]  /*fa80*/  LDL.LU R13, [R1+0x344] ;  /* 0x00034400010d7983 */ /* 0x000ee80000300800 */
[----:B------:R-:W3:Y:S04]  /*fa90*/  LDL.LU R6, [R1+0x340] ;  /* 0x0003400001067983 */ /* 0x000ee80000300800 */
[----:B------:R-:W-:Y:S04]  /*faa0*/  STS.U8 [R0+UR4+0x8400], R19 ;  /* 0x0084001300007988 */ /* 0x000fe80008000004 */
[----:B------:R0:W-:Y:S04]  /*fab0*/  STL [R1+0x490], R5 ;  /* 0x0004900501007387 */ /* 0x0001e80000100800 */
[----:B------:R-:W-:Y:S04]  /*fac0*/  STL [R1+0x498], R61 ;  /* 0x0004983d01007387 */ /* 0x000fe80000100800 */
[----:B0-----:R-:W3:Y:S04]  /*fad0*/  LDL.LU R5, [R1+0x33c] ;  /* 0x00033c0001057983 */ /* 0x001ee80000300800 */
[----:B------:R0:W-:Y:S04]  /*fae0*/  STL [R1+0x494], R17 ;  /* 0x0004941101007387 */ /* 0x0001e80000100800 */
[----:B0-----:R-:W3:Y:S04]  /*faf0*/  LDL.LU R17, [R1+0x338] ;  /* 0x0003380001117983 */ /* 0x001ee80000300800 */
[----:B------:R-:W3:Y:S04]  /*fb00*/  LDL.LU R20, [R1+0x334] ;  /* 0x0003340001147983 */ /* 0x000ee80000300800 */
[----:B------:R-:W3:Y:S04]  /*fb10*/  LDL.LU R22, [R1+0x330] ;  /* 0x0003300001167983 */ /* 0x000ee80000300800 */
[----:B------:R-:W3:Y:S04]  /*fb20*/  LDL.LU R61, [R1+0x32c] ;  /* 0x00032c00013d7983 */ /* 0x000ee80000300800 */
[----:B------:R-:W-:Y:S04]  /*fb30*/  STS.U8 [R0+UR4+0xc400], R49 ;  /* 0x00c4003100007988 */ /* 0x000fe80008000004 */
[----:B------:R-:W-:Y:S04]  /*fb40*/  STS.U8 [R0+UR4+0x800], R38 ;  /* 0x0008002600007988 */ /* 0x000fe80008000004 */
[----:B------:R-:W-:Y:S04]  /*fb50*/  STS.U8 [R0+UR4+0x4800], R29 ;  /* 0x0048001d00007988 */ /* 0x000fe80008000004 */
[----:B------:R-:W-:Y:S04]  /*fb60*/  STS.U8 [R0+UR4+0x8800], R23 ;  /* 0x0088001700007988 */ /* 0x000fe80008000004 */
[----:B----4-:R-:W-:Y:S04]  /*fb70*/  STS.U8 [R0+UR4+0xc800], R21 ;  /* 0x00c8001500007988 */ /* 0x010fe80008000004 */
[----:B------:R-:W-:Y:S04]  /*fb80*/  STS.U8 [R0+UR4+0xc00], R62 ;  /* 0x000c003e00007988 */ /* 0x000fe80008000004 */
[----:B------:R-:W-:Y:S04]  /*fb90*/  STS.U8 [R0+UR4+0x4c00], R93 ;  /* 0x004c005d00007988 */ /* 0x000fe80008000004 */
[----:B------:R-:W-:Y:S04]  /*fba0*/  STS.U8 [R0+UR4+0x8c00], R89 ;  /* 0x008c005900007988 */ /* 0x000fe80008000004 */
[----:B------:R-:W-:Y:S04]  /*fbb0*/  STS.U8 [R0+UR4+0xcc00], R84 ;  /* 0x00cc005400007988 */ /* 0x000fe80008000004 */
[----:B------:R0:W-:Y:S04]  /*fbc0*/  STS.U8 [R0+UR4+0xd000], R88 ;  /* 0x00d0005800007988 */ /* 0x0001e80008000004 */
[----:B------:R4:W-:Y:S04]  /*fbd0*/  STS.U8 [R0+UR4+0x1400], R87 ;  /* 0x0014005700007988 */ /* 0x0009e80008000004 */
[----:B0-----:R-:W3:Y:S04]  /*fbe0*/  LDL.LU R88, [R1+0x328] ;  /* 0x0003280001587983 */ /* 0x001ee80000300800 */
[----:B----4-:R-:W4:Y:S04]  /*fbf0*/  LDL.LU R87, [R1+0x324] ;  /* 0x0003240001577983 */ /* 0x010f280000300800 */
[----:B------:R-:W-:Y:S04]  /*fc00*/  STS.U8 [R0+UR4+0x1000], R52 ;  /* 0x0010003400007988 */ /* 0x000fe80008000004 */
[----:B------:R-:W-:Y:S04]  /*fc10*/  STS.U8 [R0+UR4+0x5000], R40 ;  /* 0x0050002800007988 */ /* 0x000fe80008000004 */
[----:B------:R-:W-:Y:S04]  /*fc20*/  STS.U8 [R0+UR4+0x9000], R24 ;  /* 0x0090001800007988 */ /* 0x000fe80008000004 */
[----:B------:R-:W-:Y:S04]  /*fc30*/  STS.U8 [R0+UR4+0x5400], R16 ;  /* 0x0054001000007988 */ /* 0x000fe80008000004 */
[----:B--2---:R0:W-:Y:S04]  /*fc40*/  STS.U8 [R0+UR4+0x9400], R83 ;  /* 0x0094005300007988 */ /* 0x0041e80008000004 */
[----:B0-----:R-:W2:Y:S04]  /*fc50*/  LDL.LU R83, [R1+0x320] ;  /* 0x0003200001537983 */ /* 0x001ea80000300800 */
[----:B------:R-:W2:Y:S04]  /*fc60*/  LDL.LU R19, [R1+0x31c] ;  /* 0x00031c0001137983 */ /* 0x000ea80000300800 */
        /* <DEDUP_REMOVED lines=12> */
[----:B---3--:R0:W-:Y:S04]  /*fd30*/  STS.U8 [R0+UR4+0xd400], R81 ;  /* 0x00d4005100007988 */ /* 0x0081e80008000004 */
[----:B------:R-:W3:Y:S04]  /*fd40*/  LDL.LU R16, [R1+0x2e8] ;  /* 0x0002e80001107983 */ /* 0x000ee80000300800 */
[----:B0-----:R-:W3:Y:S04]  /*fd50*/  LDL.LU R81, [R1+0x2e4] ;  /* 0x0002e40001517983 */ /* 0x001ee80000300800 */
[----:B------:R0:W-:Y:S04]  /*fd60*/  STS.U8 [R0+UR4+0xa000], R88 ;  /* 0x00a0005800007988 */ /* 0x0001e80008000004 */
[----:B----4-:R4:W-:Y:S04]  /*fd70*/  STS.U8 [R0+UR4+0xe000], R87 ;  /* 0x00e0005700007988 */ /* 0x0109e80008000004 */
[----:B0-----:R-:W3:Y:S04]  /*fd80*/  LDL.LU R88, [R1+0x2c] ;  /* 0x00002c0001587983 */ /* 0x001ee80000300800 */
[----:B----4-:R-:W4:Y:S04]  /*fd90*/  LDL.LU R87, [R1+0x1c] ;  /* 0x00001c0001577983 */ /* 0x010f280000300800 */
[----:B--2---:R0:W-:Y:S04]  /*fda0*/  STS.U8 [R0+UR4+0x2400], R83 ;  /* 0x0024005300007988 */ /* 0x0041e80008000004 */
[----:B0-----:R-:W2:Y:S04]  /*fdb0*/  LDL.LU R83, [R1+0xc] ;  /* 0x00000c0001537983 */ /* 0x001ea80000300800 */
[----:B------:R0:W-:Y:S04]  /*fdc0*/  STS.U8 [R0+UR4+0x3000], R40 ;  /* 0x0030002800007988 */ /* 0x0001e80008000004 */
[----:B------:R1:W-:Y:S04]  /*fdd0*/  STS.U8 [R0+UR4+0x7000], R24 ;  /* 0x0070001800007988 */ /* 0x0003e80008000004 */
[----:B0-----:R-:W2:Y:S04]  /*fde0*/  LDL.LU R40, [R1+0x8] ;  /* 0x0000080001287983 */ /* 0x001ea80000300800 */
[----:B-1----:R-:W2:Y:S04]  /*fdf0*/  LDL.LU R24, [R1+0x3b0] ;  /* 0x0003b00001187983 */ /* 0x002ea80000300800 */
[----:B---3--:R0:W-:Y:S04]  /*fe00*/  STS.U8 [R0+UR4+0xf000], R81 ;  /* 0x00f0005100007988 */ /* 0x0081e80008000004 */
[----:B0-----:R-:W3:Y:S04]  /*fe10*/  LDL.LU R81, [R1+0x3ac] ;  /* 0x0003ac0001517983 */ /* 0x001ee80000300800 */
[----:B------:R0:W-:Y:S04]  /*fe20*/  STS.U8 [R0+UR4+0xb000], R16 ;  /* 0x00b0001000007988 */ /* 0x0001e80008000004 */
[----:B------:R1:W-:Y:S04]  /*fe30*/  STS.U8 [R0+UR4+0x5800], R7 ;  /* 0x0058000700007988 */ /* 0x0003e80008000004 */
[----:B------:R1:W-:Y:S04]  /*fe40*/  STS.U8 [R0+UR4+0x9800], R12 ;  /* 0x0098000c00007988 */ /* 0x0003e80008000004 */
[----:B0-----:R-:W3:Y:S04]  /*fe50*/  LDL.LU R16, [R1+0x3a8] ;  /* 0x0003a80001107983 */ /* 0x001ee80000300800 */
[----:B-1----:R-:W3:Y:S04]  /*fe60*/  LDL.LU R7, [R1+0x3a4] ;  /* 0x0003a40001077983 */ /* 0x002ee80000300800 */
[----:B------:R0:W-:Y:S04]  /*fe70*/  STS.U8 [R0+UR4+0xd800], R13 ;  /* 0x00d8000d00007988 */ /* 0x0001e80008000004 */
[----:B------:R-:W3:Y:S04]  /*fe80*/  LDL.LU R12, [R1+0x180] ;  /* 0x00018000010c7983 */ /* 0x000ee80000300800 */
[----:B------:R1:W-:Y:S04]  /*fe90*/  STS.U8 [R0+UR4+0x1c00], R6 ;  /* 0x001c000600007988 */ /* 0x0003e80008000004 */
[----:B0-----:R-:W3:Y:S04]  /*fea0*/  LDL.LU R13, [R1+0x17c] ;  /* 0x00017c00010d7983 */ /* 0x001ee80000300800 */
[----:B------:R0:W-:Y:S04]  /*feb0*/  STS.U8 [R0+UR4+0x5c00], R5 ;  /* 0x005c000500007988 */ /* 0x0001e80008000004 */
[----:B-1----:R-:W3:Y:S04]  /*fec0*/  LDL.LU R6, [R1+0x174] ;  /* 0x0001740001067983 */ /* 0x002ee80000300800 */
        /* <DEDUP_REMOVED lines=21> */
[----:B0-----:R-:W3:Y:S01]  /*10020*/  LDL.LU R21, [R1+0x124] ;  /* 0x0001240001157983 */ /* 0x001ee20000300800 */
[----:B------:R-:W-:-:S03]  /*10030*/  LOP3.LUT R10, R0, 0x10, RZ, 0x3c, !PT ;  /* 0x00000010000a7812 */ /* 0x000fc600078e3cff */
[----:B------:R0:W-:Y:S04]  /*10040*/  STS.U8 [R0+UR4+0x2c00], R93 ;  /* 0x002c005d00007988 */ /* 0x0001e80008000004 */
[----:B-1----:R-:W3:Y:S04]  /*10050*/  LDL.LU R62, [R1+0x118] ;  /* 0x00011800013e7983 */ /* 0x002ee80000300800 */
[----:B0-----:R-:W3:Y:S04]  /*10060*/  LDL.LU R93, [R1+0x114] ;  /* 0x00011400015d7983 */ /* 0x001ee80000300800 */
[----:B------:R0:W-:Y:S04]  /*10070*/  STS.U8 [R0+UR4+0x3c00], R88 ;  /* 0x003c005800007988 */ /* 0x0001e80008000004 */
[----:B----4-:R1:W-:Y:S04]  /*10080*/  STS.U8 [R0+UR4+0x7c00], R87 ;  /* 0x007c005700007988 */ /* 0x0103e80008000004 */
[----:B------:R-:W-:Y:S04]  /*10090*/  STS.U8 [R0+UR4+0x6c00], R89 ;  /* 0x006c005900007988 */ /* 0x000fe80008000004 */
[----:B0-----:R-:W4:Y:S04]  /*100a0*/  LDL.LU R88, [R1+0x110] ;  /* 0x0001100001587983 */ /* 0x001f280000300800 */
[----:B-1----:R-:W4:Y:S04]  /*100b0*/  LDL.LU R87, [R1+0x10c] ;  /* 0x00010c0001577983 */ /* 0x002f280000300800 */
[----:B------:R-:W-:Y:S04]  /*100c0*/  STS.U8 [R0+UR4+0xac00], R84 ;  /* 0x00ac005400007988 */ /* 0x000fe80008000004 */
        /* <DEDUP_REMOVED lines=15> */
[----:B------:R0:W-:Y:S04]  /*101c0*/  STS.U8 [R0+UR4+0xfc00], R40 ;  /* 0x00fc002800007988 */ /* 0x0001e80008000004 */
[----:B------:R1:W-:Y:S04]  /*101d0*/  STS.U8 [R10+UR4+0x80], R24 ;  /* 0x000080180a007988 */ /* 0x0003e80008000004 */
[----:B0-----:R-:W2:Y:S04]  /*101e0*/  LDL.LU R40, [R1+0xf8] ;  /* 0x0000f80001287983 */ /* 0x001ea80000300800 */
[----:B-1----:R-:W2:Y:S04]  /*101f0*/  LDL.LU R24, [R1+0xf0] ;  /* 0x0000f00001187983 */ /* 0x002ea80000300800 */
[----:B---3--:R0:W-:Y:S04]  /*10200*/  STS.U8 [R10+UR4+0x4080], R81 ;  /* 0x004080510a007988 */ /* 0x0081e80008000004 */
[----:B0-----:R-:W3:Y:S04]  /*10210*/  LDL.LU R81, [R1+0xe8] ;  /* 0x0000e80001517983 */ /* 0x001ee80000300800 */
[----:B------:R0:W-:Y:S04]  /*10220*/  STS.U8 [R10+UR4+0x8080], R16 ;  /* 0x008080100a007988 */ /* 0x0001e80008000004 */
[----:B------:R-:W-:Y:S04]  /*10230*/  STS.U8 [R10+UR4+0xc080], R7 ;  /* 0x00c080070a007988 */ /* 0x000fe80008000004 */
[----:B0-----:R-:W3:Y:S04]  /*10240*/  LDL.LU R16, [R1+0xe4] ;  /* 0x0000e40001107983 */ /* 0x001ee80000300800 */
[----:B------:R-:W-:Y:S04]  /*10250*/  STS.U8 [R10+UR4+0x480], R12 ;  /* 0x0004800c0a007988 */ /* 0x000fe80008000004 */
[----:B------:R-:W-:Y:S04]  /*10260*/  STS.U8 [R10+UR4+0x4480], R13 ;  /* 0x0044800d0a007988 */ /* 0x000fe80008000004 */
[----:B------:R-:W-:Y:S04]  /*10270*/  STS.U8 [R10+UR4+0x8480], R6 ;  /* 0x008480060a007988 */ /* 0x000fe80008000004 */
[----:B------:R-:W-:Y:S04]  /*10280*/  STS.U8 [R10+UR4+0xc480], R5 ;  /* 0x00c480050a007988 */ /* 0x000fe80008000004 */
[----:B------:R-:W-:Y:S04]  /*10290*/  STS.U8 [R10+UR4+0x880], R17 ;  /* 0x000880110a007988 */ /* 0x000fe80008000004 */
[----:B------:R-:W-:Y:S04]  /*102a0*/  STS.U8 [R10+UR4+0x4880], R20 ;  /* 0x004880140a007988 */ /* 0x000fe80008000004 */
[----:B----4-:R0:W-:Y:S04]  /*102b0*/  STS.U8 [R10+UR4+0x1480], R88 ;  /* 0x001480580a007988 */ /* 0x0101e80008000004 */
[----:B------:R1:W-:Y:S04]  /*102c0*/  STS.U8 [R10+UR4+0x5480], R87 ;  /* 0x005480570a007988 */ /* 0x0003e80008000004 */
[----:B0-----:R-:W4:Y:S04]  /*102d0*/  LDL.LU R88, [R1+0xe0] ;  /* 0x0000e00001587983 */ /* 0x001f280000300800 */
[----:B-1----:R-:W4:Y:S04]  /*102e0*/  LDL.LU R87, [R1+0xd8] ;  /* 0x0000d80001577983 */ /* 0x002f280000300800 */
        /* <DEDUP_REMOVED lines=9> */
[----:B------:R-:W3:Y:S04]  /*10380*/  LDL.LU R17, [R1+0xb0] ;  /* 0x0000b00001117983 */ /* 0x000ee80000300800 */
[----:B------:R-:W3:Y:S04]  /*10390*/  LDL.LU R20, [R1+0xa8] ;  /* 0x0000a80001147983 */ /* 0x000ee80000300800 */
        /* <DEDUP_REMOVED lines=31> */
[----:B----4-:R1:W-:Y:S04]  /*10590*/  STS.U8 [R10+UR4+0x9c80], R88 ;  /* 0x009c80580a007988 */ /* 0x0103e80008000004 */
[----:B0-----:R-:W4:Y:S04]  /*105a0*/  LDL.LU R16, [R1+0x5c] ;  /* 0x00005c0001107983 */ /* 0x001f280000300800 */
[----:B------:R0:W-:Y:S04]  /*105b0*/  STS.U8 [R10+UR4+0xdc80], R87 ;  /* 0x00dc80570a007988 */ /* 0x0001e80008000004 */
[----:B-1----:R-:W4:Y:S04]  /*105c0*/  LDL.LU R88, [R1+0x50] ;  /* 0x0000500001587983 */ /* 0x002f280000300800 */
[----:B0-----:R-:W4:Y:S04]  /*105d0*/  LDL.LU R87, [R1+0x3c] ;  /* 0x00003c0001577983 */ /* 0x001f280000300800 */
[----:B--2---:R0:W-:Y:S04]  /*105e0*/  STS.U8 [R10+UR4+0x2080], R83 ;  /* 0x002080530a007988 */ /* 0x0041e80008000004 */
[----:B0-----:R-:W2:Y:S04]  /*105f0*/  LDL.LU R83, [R1+0x30] ;  /* 0x0000300001537983 */ /* 0x001ea80000300800 */
[----:B---3--:R0:W-:Y:S04]  /*10600*/  STS.U8 [R10+UR4+0x6080], R81 ;  /* 0x006080510a007988 */ /* 0x0081e80008000004 */
[----:B0-----:R-:W3:Y:S04]  /*10610*/  LDL.LU R81, [R1+0x19c] ;  /* 0x00019c0001517983 */ /* 0x001ee80000300800 */
[----:B------:R0:W-:Y:S04]  /*10620*/  STS.U8 [R10+UR4+0xa480], R5 ;  /* 0x00a480050a007988 */ /* 0x0001e80008000004 */
[----:B------:R1:W-:Y:S04]  /*10630*/  STS.U8 [R10+UR4+0xe480], R17 ;  /* 0x00e480110a007988 */ /* 0x0003e80008000004 */
[----:B------:R1:W-:Y:S04]  /*10640*/  STS.U8 [R10+UR4+0x2880], R20 ;  /* 0x002880140a007988 */ /* 0x0003e80008000004 */
[----:B0-----:R-:W3:Y:S04]  /*10650*/  LDL.LU R5, [R1+0x190] ;  /* 0x0001900001057983 */ /* 0x001ee80000300800 */
[----:B-1----:R-:W3:Y:S04]  /*10660*/  LDL.LU R17, [R1+0x18c] ;  /* 0x00018c0001117983 */ /* 0x002ee80000300800 */
[----:B------:R-:W3:Y:S04]  /*10670*/  LDL.LU R20, [R1+0x188] ;  /* 0x0001880001147983 */ /* 0x000ee80000300800 */
[----:B------:R0:W-:Y:S04]  /*10680*/  STS.U8 [R10+UR4+0x6880], R22 ;  /* 0x006880160a007988 */ /* 0x0001e80008000004 */
        /* <DEDUP_REMOVED lines=32> */
[----:B------:R1:W-:Y:S04]  /*10890*/  STS.U8 [R10+UR4+0xb880], R87 ;  /* 0x00b880570a007988 */ /* 0x0003e80008000004 */
[----:B0-----:R-:W4:Y:S01]  /*108a0*/  LDL.LU R88, [R1+0x294] ;  /* 0x0002940001587983 */ /* 0x001f220000300800 */
[----:B------:R-:W-:-:S03]  /*108b0*/  LOP3.LUT R11, R0, 0x20, RZ, 0x3c, !PT ;  /* 0x00000020000b7812 */ /* 0x000fc600078e3cff */
[----:B-1----:R-:W4:Y:S04]  /*108c0*/  LDL.LU R87, [R1+0x290] ;  /* 0x0002900001577983 */ /* 0x002f280000300800 */
[----:B------:R-:W-:Y:S04]  /*108d0*/  STS.U8 [R10+UR4+0xa080], R7 ;  /* 0x00a080070a007988 */ /* 0x000fe80008000004 */
[----:B------:R-:W-:Y:S04]  /*108e0*/  STS.U8 [R10+UR4+0xe080], R12 ;  /* 0x00e0800c0a007988 */ /* 0x000fe80008000004 */
[----:B------:R-:W-:Y:S04]  /*108f0*/  STS.U8 [R10+UR4+0x2480], R13 ;  /* 0x0024800d0a007988 */ /* 0x000fe80008000004 */
[----:B------:R-:W-:Y:S04]  /*10900*/  STS.U8 [R10+UR4+0x6480], R6 ;  /* 0x006480060a007988 */ /* 0x000fe80008000004 */
[----:B--2---:R0:W-:Y:S04]  /*10910*/  STS.U8 [R10+UR4+0xf880], R83 ;  /* 0x00f880530a007988 */ /* 0x0041e80008000004 */
[----:B0-----:R-:W2:Y:S04]  /*10920*/  LDL.LU R83, [R1+0x28c] ;  /* 0x00028c0001537983 */ /* 0x001ea80000300800 */
[----:B---3--:R0:W-:Y:S04]  /*10930*/  STS.U8 [R10+UR4+0x3c80], R81 ;  /* 0x003c80510a007988 */ /* 0x0081e80008000004 */
[----:B0-----:R-:W3:Y:S04]  /*10940*/  LDL.LU R81, [R1+0x288] ;  /* 0x0002880001517983 */ /* 0x001ee80000300800 */
[----:B------:R-:W-:Y:S04]  /*10950*/  STL [R1+0x1e9c], R10 ;  /* 0x001e9c0a01007387 */ /* 0x000fe80000100800 */
[----:B------:R-:W-:Y:S04]  /*10960*/  STL [R1+0x22a0], R10 ;  /* 0x0022a00a01007387 */ /* 0x000fe80000100800 */
[----:B------:R-:W-:Y:S04]  /*10970*/  STL [R1+0x22a8], R10 ;  /* 0x0022a80a01007387 */ /* 0x000fe80000100800 */
[----:B------:R-:W-:Y:S04]  /*10980*/  STL [R1+0x22ac], R10 ;  /* 0x0022ac0a01007387 */ /* 0x000fe80000100800 */
[----:B------:R-:W-:Y:S04]  /*10990*/  STL [R1+0x22b8], R10 ;  /* 0x0022b80a01007387 */ /* 0x000fe80000100800 */
[----:B------:R-:W-:Y:S04]  /*109a0*/  STL [R1+0x22bc], R10 ;  /* 0x0022bc0a01007387 */ /* 0x000fe80000100800 */
[----:B------:R-:W-:Y:S04]  /*109b0*/  STS.U8 [R10+UR4+0x7c80], R5 ;  /* 0x007c80050a007988 */ /* 0x000fe80008000004 */
[----:B------:R-:W-:Y:S04]  /*109c0*/  STS.U8 [R10+UR4+0xbc80], R17 ;  /* 0x00bc80110a007988 */ /* 0x000fe80008000004 */
[----:B------:R-:W-:Y:S04]  /*109d0*/  STS.U8 [R10+UR4+0xfc80], R20 ;  /* 0x00fc80140a007988 */ /* 0x000fe80008000004 */
[----:B------:R-:W-:Y:S04]  /*109e0*/  STL [R1+0x22c4], R10 ;  /* 0x0022c40a01007387 */ /* 0x000fe80000100800 */
[----:B------:R-:W-:Y:S04]  /*109f0*/  STL [R1+0x22c8], R10 ;  /* 0x0022c80a01007387 */ /* 0x000fe80000100800 */
[----:B------:R0:W-:Y:S04]  /*10a00*/  STS.U8 [R11+UR4+0x1500], R30 ;  /* 0x0015001e0b007988 */ /* 0x0001e80008000004 */
[----:B------:R1:W-:Y:S04]  /*10a10*/  STS.U8 [R11+UR4+0x5500], R31 ;  /* 0x0055001f0b007988 */ /* 0x0003e80008000004 */
[----:B------:R1:W-:Y:S04]  /*10a20*/  STS.U8 [R11+UR4+0x9500], R32 ;  /* 0x009500200b007988 */ /* 0x0003e80008000004 */
[----:B0-----:R-:W3:Y:S04]  /*10a30*/  LDL.LU R30, [R1+0x2374] ;  /* 0x00237400011e7983 */ /* 0x001ee80000300800 */
[----:B-1----:R-:W3:Y:S04]  /*10a40*/  LDL.LU R31, [R1+0x2370] ;  /* 0x00237000011f7983 */ /* 0x002ee80000300800 */
[----:B------:R-:W3:Y:S04]  /*10a50*/  LDL.LU R32, [R1+0x236c] ;  /* 0x00236c0001207983 */ /* 0x000ee80000300800 */
[----:B------:R0:W-:Y:S04]  /*10a60*/  STS.U8 [R11+UR4+0xd500], R34 ;  /* 0x00d500220b007988 */ /* 0x0001e80008000004 */
[----:B0-----:R-:W3:Y:S01]  /*10a70*/  LDL.LU R34, [R1+0x2368] ;  /* 0x0023680001227983 */ /* 0x001ee20000300800 */
[----:B------:R-:W-:-:S02]  /*10a80*/  IADD3 R5, P4, PT, R33, R8, RZ ;  /* 0x0000000821057210 */ /* 0x000fc40007f9e0ff */
[----:B------:R-:W-:Y:S01]  /*10a90*/  LOP3.LUT R12, R0, 0x30, RZ, 0x3c, !PT ;  /* 0x00000030000c7812 */ /* 0x000fe200078e3cff */
[----:B------:R-:W-:Y:S01]  /*10aa0*/  STS.U8 [R11+UR4+0x100], R22 ;  /* 0x000100160b007988 */ /* 0x000fe20008000004 */
[----:B------:R-:W0:Y:S01]  /*10ab0*/  LDC R0, c[0x0][0x3a0] ;  /* 0x0000e800ff007b82 */ /* 0x000e220000000800 */
[----:B------:R-:W-:Y:S02]  /*10ac0*/  IMAD.X R6, R28, 0x1, R9, P4 ;  /* 0x000000011c067824 */ /* 0x000fe400020e0609 */
[----:B------:R-:W-:Y:S02]  /*10ad0*/  @!P0 IMAD.MOV.U32 R14, RZ, RZ, R5 ;  /* 0x000000ffff0e8224 */ /* 0x000fe400078e0005 */
[----:B------:R-:W-:Y:S01]  /*10ae0*/  @!P0 IMAD.MOV.U32 R15, RZ, RZ, R6 ;  /* 0x000000ffff0f8224 */ /* 0x000fe200078e0006 */
        /* <DEDUP_REMOVED lines=36> */
[----:B--2---:R-:W-:Y:S04]  /*10d30*/  STS.U8 [R11+UR4+0x9100], R83 ;  /* 0x009100530b007988 */ /* 0x004fe80008000004 */
        /* <DEDUP_REMOVED lines=15> */
[----:B---3--:R-:W-:Y:S04]  /*10e30*/  STS.U8 [R11+UR4+0xd100], R81 ;  /* 0x00d100510b007988 */ /* 0x008fe80008000004 */
[----:B------:R-:W-:Y:S04]  /*10e40*/  STS.U8 [R11+UR4+0xb900], R42 ;  /* 0x00b9002a0b007988 */ /* 0x000fe80008000004 */
[----:B------:R-:W-:Y:S04]  /*10e50*/  STS.U8 [R11+UR4+0xf900], R41 ;  /* 0x00f900290b007988 */ /* 0x000fe80008000004 */
[----:B------:R0:W-:Y:S04]  /*10e60*/  STS.U8 [R11+UR4+0x3d00], R39 ;  /* 0x003d00270b007988 */ /* 0x0001e80008000004 */
[----:B------:R1:W-:Y:S04]  /*10e70*/  STS.U8 [R11+UR4+0x7d00], R37 ;  /* 0x007d00250b007988 */ /* 0x0003e80008000004 */
[----:B------:R-:W-:Y:S04]  /*10e80*/  STS.U8 [R11+UR4+0xbd00], R36 ;  /* 0x00bd00240b007988 */ /* 0x000fe80008000004 */
[----:B------:R2:W-:Y:S04]  /*10e90*/  STS.U8 [R11+UR4+0xfd00], R35 ;  /* 0x00fd00230b007988 */ /* 0x0005e80008000004 */
[----:B------:R-:W-:Y:S04]  /*10ea0*/  STS.U8 [R12+UR4+0x580], R27 ;  /* 0x0005801b0c007988 */ /* 0x000fe80008000004 */
[----:B------:R-:W-:Y:S04]  /*10eb0*/  STS.U8 [R12+UR4+0x4580], R26 ;  /* 0x0045801a0c007988 */ /* 0x000fe80008000004 */
[----:B------:R-:W-:Y:S04]  /*10ec0*/  STS.U8 [R12+UR4+0x8580], R25 ;  /* 0x008580190c007988 */ /* 0x000fe80008000004 */
[----:B------:R-:W-:Y:S04]  /*10ed0*/  STS.U8 [R12+UR4+0xc180], R30 ;  /* 0x00c1801e0c007988 */ /* 0x000fe80008000004 */
[----:B------:R-:W-:Y:S04]  /*10ee0*/  STS.U8 [R12+UR4+0x8180], R31 ;  /* 0x0081801f0c007988 */ /* 0x000fe80008000004 */
[----:B------:R-:W-:Y:S04]  /*10ef0*/  STS.U8 [R12+UR4+0x4180], R32 ;  /* 0x004180200c007988 */ /* 0x000fe80008000004 */
[----:B------:R3:W-:Y:S04]  /*10f00*/  STS.U8 [R12+UR4+0x180], R34 ;  /* 0x000180220c007988 */ /* 0x0007e80008000004 */
[----:B------:R-:W4:Y:S01]  /*10f10*/  @!P0 LDG.E.U8 R4, desc[UR14][R14.64] ;  /* 0x0000000e0e048981 */ /* 0x000f22000c1e1100 */
[----:B0-----:R-:W-:-:S03]  /*10f20*/  VIADD R39, R0, 0xfffffffa ;  /* 0xfffffffa00277836 */ /* 0x001fc60000000000 */
[----:B------:R-:W-:Y:S01]  /*10f30*/  STL [R1+0x1ea0], R11 ;  /* 0x001ea00b01007387 */ /* 0x000fe20000100800 */
[----:B------:R-:W-:-:S03]  /*10f40*/  IMAD R19, R18, 0x16, RZ ;  /* 0x0000001612137824 */ /* 0x000fc600078e02ff */
[----:B------:R-:W-:Y:S01]  /*10f50*/  STL [R1+0x22a4], R11 ;  /* 0x0022a40b01007387 */ /* 0x000fe20000100800 */
[----:B------:R-:W-:-:S03]  /*10f60*/  IMAD R63, R18, 0x1e, RZ ;  /* 0x0000001e123f7824 */ /* 0x000fc600078e02ff */
[----:B------:R-:W-:Y:S01]  /*10f70*/  STL [R1+0x22b0], R11 ;  /* 0x0022b00b01007387 */ /* 0x000fe20000100800 */
[----:B------:R-:W-:-:S03]  /*10f80*/  IMAD R23, R18, 0x23, RZ ;  /* 0x0000002312177824 */ /* 0x000fc600078e02ff */
[----:B------:R-:W-:Y:S01]  /*10f90*/  STL [R1+0x232c], R8 ;  /* 0x00232c0801007387 */ /* 0x000fe20000100800 */
[----:B------:R-:W-:-:S03]  /*10fa0*/  IMAD R67, R18, 0x26, RZ ;  /* 0x0000002612437824 */ /* 0x000fc600078e02ff */
[----:B------:R-:W-:Y:S04]  /*10fb0*/  STL [R1+0xc48], R5 ;  /* 0x000c480501007387 */ /* 0x000fe80000100800 */
[----:B------:R0:W-:Y:S01]  /*10fc0*/  STL [R1+0x2330], R9 ;  /* 0x0023300901007387 */ /* 0x0001e20000100800 */
[----:B------:R-:W-:-:S03]  /*10fd0*/  IMAD R58, R18, 0x2b, RZ ;  /* 0x0000002b123a7824 */ /* 0x000fc600078e02ff */
[----:B------:R0:W-:Y:S01]  /*10fe0*/  STL [R1+0xc44], R6 ;  /* 0x000c440601007387 */ /* 0x0001e20000100800 */
[----:B------:R-:W-:-:S03]  /*10ff0*/  IMAD R54, R18, 0x2d, RZ ;  /* 0x0000002d12367824 */ /* 0x000fc600078e02ff */
[----:B------:R-:W-:Y:S01]  /*11000*/  STL [R1+0x2318], R39 ;  /* 0x0023182701007387 */ /* 0x000fe20000100800 */
[----:B------:R-:W-:-:S03]  /*11010*/  IMAD R44, R18, 0x2e, RZ ;  /* 0x0000002e122c7824 */ /* 0x000fc600078e02ff */
[----:B------:R0:W-:Y:S01]  /*11020*/  STL [R1+0x2314], R0 ;  /* 0x0023140001007387 */ /* 0x0001e20000100800 */
[----:B------:R-:W-:-:S03]  /*11030*/  IMAD R24, R18, 0x33, RZ ;  /* 0x0000003312187824 */ /* 0x000fc600078e02ff */
[----:B------:R-:W-:Y:S01]  /*11040*/  STL [R1+0x1bc], R19 ;  /* 0x0001bc1301007387 */ /* 0x000fe20000100800 */
[----:B------:R-:W-:-:S03]  /*11050*/  IMAD R43, R18, 0x35, RZ ;  /* 0x00000035122b7824 */ /* 0x000fc600078e02ff */
[----:B------:R-:W-:Y:S01]  /*11060*/  STL [R1+0x1e4], R63 ;  /* 0x0001e43f01007387 */ /* 0x000fe20000100800 */
[----:B------:R-:W-:-:S03]  /*11070*/  IMAD R42, R18, 0x36, RZ ;  /* 0x00000036122a7824 */ /* 0x000fc600078e02ff */
[----:B------:R-:W-:Y:S01]  /*11080*/  STL [R1+0x1ec], R23 ;  /* 0x0001ec1701007387 */ /* 0x000fe20000100800 */
[----:B-1----:R-:W-:-:S03]  /*11090*/  IMAD R37, R18, 0x37, RZ ;  /* 0x0000003712257824 */ /* 0x002fc600078e02ff */
[----:B------:R-:W-:Y:S01]  /*110a0*/  STL [R1+0x1f8], R67 ;  /* 0x0001f84301007387 */ /* 0x000fe20000100800 */
[C---:B--2---:R-:W-:Y:S02]  /*110b0*/  IMAD R35, R18.reuse, 0x3d, RZ ;  /* 0x0000003d12237824 */ /* 0x044fe400078e02ff */
[C---:B---3--:R-:W-:Y:S02]  /*110c0*/  IMAD R34, R18.reuse, 0x3e, RZ ;  /* 0x0000003e12227824 */ /* 0x048fe400078e02ff */
[C---:B------:R-:W-:Y:S02]  /*110d0*/  IMAD R32, R18.reuse, 0x3f, RZ ;  /* 0x0000003f12207824 */ /* 0x040fe400078e02ff */
[C---:B------:R-:W-:Y:S02]  /*110e0*/  IMAD R31, R18.reuse, 0x45, RZ ;  /* 0x00000045121f7824 */ /* 0x040fe400078e02ff */
[C---:B------:R-:W-:Y:S02]  /*110f0*/  IMAD R30, R18.reuse, 0x46, RZ ;  /* 0x00000046121e7824 */ /* 0x040fe400078e02ff */
[----:B------:R-:W-:-:S02]  /*11100*/  IMAD R26, R18, 0x47, RZ ;  /* 0x00000047121a7824 */ /* 0x000fc400078e02ff */
[C---:B0-----:R-:W-:Y:S02]  /*11110*/  IMAD R9, R18.reuse, 0x4d, RZ ;  /* 0x0000004d12097824 */ /* 0x041fe400078e02ff */
[C---:B------:R-:W-:Y:S02]  /*11120*/  IMAD R7, R18.reuse, 0x4e, RZ ;  /* 0x0000004e12077824 */ /* 0x040fe400078e02ff */
[C---:B------:R-:W-:Y:S02]  /*11130*/  IMAD R6, R18.reuse, 0x4f, RZ ;  /* 0x0000004f12067824 */ /* 0x040fe400078e02ff */
[C---:B------:R-:W-:Y:S02]  /*11140*/  IMAD R68, R18.reuse, 0x55, RZ ;  /* 0x0000005512447824 */ /* 0x040fe400078e02ff */
[C---:B------:R-:W-:Y:S02]  /*11150*/  IMAD R8, R18.reuse, 0x57, RZ ;  /* 0x0000005712087824 */ /* 0x040fe400078e02ff */
[----:B------:R-:W-:-:S02]  /*11160*/  IMAD R5, R18, 0x5d, RZ ;  /* 0x0000005d12057824 */ /* 0x000fc400078e02ff */
[C---:B------:R-:W-:Y:S02]  /*11170*/  IMAD R71, R18.reuse, 0x5e, RZ ;  /* 0x0000005e12477824 */ /* 0x040fe400078e02ff */
        /* <DEDUP_REMOVED lines=41> */
[----:B------:R-:W-:Y:S01]  /*11410*/  IMAD R36, R18, 0x7b, RZ ;  /* 0x0000007b12247824 */ /* 0x000fe200078e02ff */
[----:B------:R-:W-:Y:S02]  /*11420*/  SHF.R.S32.HI R39, RZ, 0x1f, R63 ;  /* 0x0000001fff277819 */ /* 0x000fe4000001143f */
[----:B------:R-:W-:Y:S02]  /*11430*/  SHF.R.S32.HI R74, RZ, 0x1f, R93 ;  /* 0x0000001fff4a7819 */ /* 0x000fe4000001145d */
[----:B------:R-:W-:Y:S02]  /*11440*/  SHF.R.S32.HI R83, RZ, 0x1f, R81 ;  /* 0x0000001fff537819 */ /* 0x000fe40000011451 */
[----:B------:R-:W-:Y:S02]  /*11450*/  SHF.R.S32.HI R86, RZ, 0x1f, R34 ;  /* 0x0000001fff567819 */ /* 0x000fe40000011422 */
[----:B------:R-:W-:Y:S02]  /*11460*/  SHF.R.S32.HI R77, RZ, 0x1f, R78 ;  /* 0x0000001fff4d7819 */ /* 0x000fe4000001144e */
[----:B------:R-:W-:-:S02]  /*11470*/  SHF.R.S32.HI R79, RZ, 0x1f, R30 ;  /* 0x0000001fff4f7819 */ /* 0x000fc4000001141e */
[----:B------:R-:W-:Y:S01]  /*11480*/  SHF.R.S32.HI R76, RZ, 0x1f, R73 ;  /* 0x0000001fff4c7819 */ /* 0x000fe20000011449 */
[----:B----4-:R0:W-:Y:S04]  /*11490*/  STL [R1+0x174], R4 ;  /* 0x0001740401007387 */ /* 0x0101e80000100800 */
        /* <DEDUP_REMOVED lines=9> */
[----:B0-----:R-:W-:-:S03]  /*11530*/  IMAD R4, R18, 0x56, RZ ;  /* 0x0000005612047824 */ /* 0x001fc600078e02ff */
        /* <DEDUP_REMOVED lines=15> */
[----:B------:R0:W-:Y:S02]  /*11630*/  STL [R1+0x2050], R18 ;  /* 0x0020501201007387 */ /* 0x0001e40000100800 */
[----:B0-----:R-:W-:-:S05]  /*11640*/  SHF.R.S32.HI R18, RZ, 0x1f, R19 ;  /* 0x0000001fff127819 */ /* 0x001fca0000011413 */
[----:B------:R0:W-:Y:S04]  /*11650*/  STL [R1+0xc], R18 ;  /* 0x00000c1201007387 */ /* 0x0001e80000100800 */
[----:B------:R1:W-:Y:S01]  /*11660*/  STL [R1+0x50], R39 ;  /* 0x0000502701007387 */ /* 0x0003e20000100800 */
[----:B0-----:R-:W-:Y:S02]  /*11670*/  SHF.R.S32.HI R18, RZ, 0x1f, R38 ;  /* 0x0000001fff127819 */ /* 0x001fe40000011426 */
[----:B-1----:R-:W-:-:S03]  /*11680*/  SHF.R.S32.HI R39, RZ, 0x1f, R67 ;  /* 0x0000001fff277819 */ /* 0x002fc60000011443 */
[----:B------:R0:W-:Y:S01]  /*11690*/  STL [R1+0x5c], R18 ;  /* 0x00005c1201007387 */ /* 0x0001e20000100800 */
[----:B------:R-:W-:-:S03]  /*116a0*/  SHF.R.S32.HI R44, RZ, 0x1f, R44 ;  /* 0x0000001fff2c7819 */ /* 0x000fc6000001142c */
[----:B------:R-:W-:Y:S01]  /*116b0*/  STL [R1+0x70], R74 ;  /* 0x0000704a01007387 */ /* 0x000fe20000100800 */
[----:B0-----:R-:W-:-:S03]  /*116c0*/  SHF.R.S32.HI R18, RZ, 0x1f, R62 ;  /* 0x0000001fff127819 */ /* 0x001fc6000001143e */
[----:B------:R0:W-:Y:S04]  /*116d0*/  STL [R1+0x78], R39 ;  /* 0x0000782701007387 */ /* 0x0001e80000100800 */
[----:B------:R1:W-:Y:S01]  /*116e0*/  STL [R1+0x7c], R18 ;  /* 0x00007c1201007387 */ /* 0x0003e20000100800 */
[----:B0-----:R-:W-:Y:S02]  /*116f0*/  SHF.R.S32.HI R39, RZ, 0x1f, R54 ;  /* 0x0000001fff277819 */ /* 0x001fe40000011436 */
[----:B-1----:R-:W-:-:S03]  /*11700*/  SHF.R.S32.HI R18, RZ, 0x1f, R52 ;  /* 0x0000001fff127819 */ /* 0x002fc60000011434 */
[----:B------:R0:W-:Y:S04]  /*11710*/  STL [R1+0x88], R39 ;  /* 0x0000882701007387 */ /* 0x0001e80000100800 */
[----:B------:R-:W-:Y:S04]  /*11720*/  STL [R1+0x8c], R44 ;  /* 0x00008c2c01007387 */ /* 0x000fe80000100800 */
[----:B------:R1:W-:Y:S01]  /*11730*/  STL [R1+0x90], R18 ;  /* 0x0000901201007387 */ /* 0x0003e20000100800 */
[----:B0-----:R-:W-:-:S05]  /*11740*/  SHF.R.S32.HI R39, RZ, 0x1f, R24 ;  /* 0x0000001fff277819 */ /* 0x001fca0000011418 */
[----:B------:R0:W-:Y:S01]  /*11750*/  STL [R1+0x94], R39 ;  /* 0x0000942701007387 */ /* 0x0001e20000100800 */
[----:B-1----:R-:W-:-:S05]  /*11760*/  SHF.R.S32.HI R18, RZ, 0x1f, R43 ;  /* 0x0000001fff127819 */ /* 0x002fca000001142b */
[----:B------:R1:W-:Y:S01]  /*11770*/  STL [R1+0x9c], R18 ;  /* 0x00009c1201007387 */ /* 0x0003e20000100800 */
[----:B0-----:R-:W-:-:S05]  /*11780*/  SHF.R.S32.HI R39, RZ, 0x1f, R42 ;  /* 0x0000001fff277819 */ /* 0x001fca000001142a */
[----:B------:R-:W-:Y:S01]  /*11790*/  STL [R1+0xa0], R39 ;  /* 0x0000a02701007387 */ /* 0x000fe20000100800 */
[----:B-1----:R-:W-:-:S03]  /*117a0*/  SHF.R.S32.HI R18, RZ, 0x1f, R87 ;  /* 0x0000001fff127819 */ /* 0x002fc60000011457 */
[----:B------:R-:W-:Y:S04]  /*117b0*/  STL [R1+0x2364], R83 ;  /* 0x0023645301007387 */ /* 0x000fe80000100800 */
[----:B------:R0:W-:Y:S01]  /*117c0*/  STL [R1+0xa8], R18 ;  /* 0x0000a81201007387 */ /* 0x0001e20000100800 */
[----:B------:R-:W-:Y:S02]  /*117d0*/  SHF.R.S32.HI R32, RZ, 0x1f, R32 ;  /* 0x0000001fff207819 */ /* 0x000fe40000011420 */
[----:B0-----:R-:W-:-:S05]  /*117e0*/  SHF.R.S32.HI R18, RZ, 0x1f, R35 ;  /* 0x0000001fff127819 */ /* 0x001fca0000011423 */
[----:B------:R0:W-:Y:S04]  /*117f0*/  STL [R1+0xb4], R18 ;  /* 0x0000b41201007387 */ /* 0x0001e80000100800 */
[----:B------:R-:W-:Y:S01]  /*11800*/  STL [R1+0x2360], R85 ;  /* 0x0023605501007387 */ /* 0x000fe20000100800 */
[----:B0-----:R-:W-:-:S03]  /*11810*/  SHF.R.S32.HI R18, RZ, 0x1f, R85 ;  /* 0x0000001fff127819 */ /* 0x001fc60000011455 */
[----:B------:R-:W-:Y:S04]  /*11820*/  STL [R1+0xc4], R32 ;  /* 0x0000c42001007387 */ /* 0x000fe80000100800 */
[----:B------:R0:W-:Y:S01]  /*11830*/  STL [R1+0xc8], R18 ;  /* 0x0000c81201007387 */ /* 0x0001e20000100800 */
[----:B------:R-:W-:-:S03]  /*11840*/  SHF.R.S32.HI R26, RZ, 0x1f, R26 ;  /* 0x0000001fff1a7819 */ /* 0x000fc6000001141a */
[----:B------:R-:W-:Y:S01]  /*11850*/  STL [R1+0xc0], R86 ;  /* 0x0000c05601007387 */ /* 0x000fe20000100800 */
[----:B0-----:R-:W-:-:S03]  /*11860*/  SHF.R.S32.HI R18, RZ, 0x1f, R31 ;  /* 0x0000001fff127819 */ /* 0x001fc6000001141f */
[----:B------:R-:W-:Y:S04]  /*11870*/  STL [R1+0x2354], R77 ;  /* 0x0023544d01007387 */ /* 0x000fe80000100800 */
[----:B------:R0:W-:Y:S01]  /*11880*/  STL [R1+0xd0], R18 ;  /* 0x0000d01201007387 */ /* 0x0001e20000100800 */
[----:B------:R-:W-:-:S03]  /*11890*/  SHF.R.S32.HI R9, RZ, 0x1f, R9 ;  /* 0x0000001fff097819 */ /* 0x000fc60000011409 */
[----:B------:R-:W-:Y:S01]  /*118a0*/  STL [R1+0x234c], R80 ;  /* 0x00234c5001007387 */ /* 0x000fe20000100800 */
[----:B0-----:R-:W-:-:S03]  /*118b0*/  SHF.R.S32.HI R18, RZ, 0x1f, R80 ;  /* 0x0000001fff127819 */ /* 0x001fc60000011450 */
[----:B------:R-:W-:Y:S01]  /*118c0*/  STL [R1+0xd8], R26 ;  /* 0x0000d81a01007387 */ /* 0x000fe20000100800 */
[----:B------:R-:W-:-:S03]  /*118d0*/  SHF.R.S32.HI R74, RZ, 0x1f, R7 ;  /* 0x0000001fff4a7819 */ /* 0x000fc60000011407 */
[----:B------:R-:W-:Y:S01]  /*118e0*/  STL [R1+0xe0], R18 ;  /* 0x0000e01201007387 */ /* 0x000fe20000100800 */
[----:B------:R-:W-:-:S03]  /*118f0*/  SHF.R.S32.HI R7, RZ, 0x1f, R6 ;  /* 0x0000001fff077819 */ /* 0x000fc60000011406 */
[----:B------:R-:W-:Y:S01]  /*11900*/  STL [R1+0x2350], R73 ;  /* 0x0023504901007387 */ /* 0x000fe20000100800 */
[----:B------:R-:W-:-:S03]  /*11910*/  SHF.R.S32.HI R6, RZ, 0x1f, R72 ;  /* 0x0000001fff067819 */ /* 0x000fc60000011448 */
[----:B------:R-:W-:Y:S04]  /*11920*/  STL [R1+0xd4], R79 ;  /* 0x0000d44f01007387 */ /* 0x000fe80000100800 */
[----:B------:R-:W-:Y:S04]  /*11930*/  STL [R1+0x2358], R79 ;  /* 0x0023584f01007387 */ /* 0x000fe80000100800 */
[----:B------:R-:W-:Y:S04]  /*11940*/  STL [R1+0x2340], R76 ;  /* 0x0023404c01007387 */ /* 0x000fe80000100800 */
[----:B------:R0:W-:Y:S04]  /*11950*/  STL [R1+0xe8], R9 ;  /* 0x0000e80901007387 */ /* 0x0001e80000100800 */
[----:B------:R-:W-:Y:S04]  /*11960*/  STL [R1+0x2338], R72 ;  /* 0x0023384801007387 */ /* 0x000fe80000100800 */
[----:B------:R1:W-:Y:S04]  /*11970*/  STL [R1+0xf8], R7 ;  /* 0x0000f80701007387 */ /* 0x0003e80000100800 */
[----:B------:R2:W-:Y:S04]  /*11980*/  STL [R1+0xfc], R6 ;  /* 0x0000fc0601007387 */ /* 0x0005e80000100800 */
[----:B------:R-:W-:Y:S04]  /*11990*/  STL [R1+0x233c], R69 ;  /* 0x00233c4501007387 */ /* 0x000fe80000100800 */
[----:B------:R-:W-:Y:S04]  /*119a0*/  STL [R1+0xf0], R74 ;  /* 0x0000f04a01007387 */ /* 0x000fe80000100800 */
[----:B------:R-:W-:Y:S04]  /*119b0*/  STL [R1+0x2344], R74 ;  /* 0x0023444a01007387 */ /* 0x000fe80000100800 */
[----:B------:R-:W-:Y:S04]  /*119c0*/  STL [R1+0x2334], R68 ;  /* 0x0023344401007387 */ /* 0x000fe80000100800 */
[----:B------:R-:W3:Y:S04]  /*119d0*/  LDL R85, [R1+0x1bc] ;  /* 0x0001bc0001557983 */ /* 0x000ee80000100800 */
[----:B------:R-:W4:Y:S01]  /*119e0*/  LDL R83, [R1+0xc] ;  /* 0x00000c0001537983 */ /* 0x000f220000100800 */
[----:B0-----:R-:W-:-:S02]  /*119f0*/  SHF.R.S32.HI R9, RZ, 0x1f, R69 ;  /* 0x0000001fff097819 */ /* 0x001fc40000011445 */
[----:B-1----:R-:W-:Y:S01]  /*11a00*/  SHF.R.S32.HI R7, RZ, 0x1f, R68 ;  /* 0x0000001fff077819 */ /* 0x002fe20000011444 */
[----:B------:R-:W-:Y:S01]  /*11a10*/  STL [R1+0x2348], R8 ;  /* 0x0023480801007387 */ /* 0x000fe20000100800 */
[----:B------:R-:W-:Y:S02]  /*11a20*/  SHF.R.S32.HI R67, RZ, 0x1f, R4 ;  /* 0x0000001fff437819 */ /* 0x000fe40000011404 */
[----:B--2---:R-:W-:Y:S01]  /*11a30*/  SHF.R.S32.HI R6, RZ, 0x1f, R8 ;  /* 0x0000001fff067819 */ /* 0x004fe20000011408 */
[----:B------:R-:W-:Y:S01]  /*11a40*/  STL [R1+0x100], R9 ;  /* 0x0001000901007387 */ /* 0x000fe20000100800 */
[----:B------:R-:W-:Y:S02]  /*11a50*/  SHF.R.S32.HI R84, RZ, 0x1f, R58 ;  /* 0x0000001fff547819 */ /* 0x000fe4000001143a */
[----:B------:R-:W-:Y:S01]  /*11a60*/  SHF.R.S32.HI R4, RZ, 0x1f, R65 ;  /* 0x0000001fff047819 */ /* 0x000fe20000011441 */
[----:B------:R0:W-:Y:S01]  /*11a70*/  STL [R1+0x235c], R9 ;  /* 0x00235c0901007387 */ /* 0x0001e20000100800 */
[----:B------:R-:W-:-:S02]  /*11a80*/  SHF.R.S32.HI R58, RZ, 0x1f, R5 ;  /* 0x0000001fff3a7819 */ /* 0x000fc40000011405 */
[----:B------:R-:W-:Y:S01]  /*11a90*/  SHF.R.S32.HI R31, RZ, 0x1f, R71 ;  /* 0x0000001fff1f7819 */ /* 0x000fe20000011447 */
[----:B------:R-:W-:Y:S01]  /*11aa0*/  STL [R1+0x104], R7 ;  /* 0x0001040701007387 */ /* 0x000fe20000100800 */
[----:B------:R-:W-:Y:S02]  /*11ab0*/  SHF.R.S32.HI R54, RZ, 0x1f, R61 ;  /* 0x0000001fff367819 */ /* 0x000fe4000001143d */
[----:B------:R-:W-:Y:S01]  /*11ac0*/  SHF.R.S32.HI R34, RZ, 0x1f, R28 ;  /* 0x0000001fff227819 */ /* 0x000fe2000001141c */
[----:B------:R-:W-:Y:S01]  /*11ad0*/  STL [R1+0x108], R67 ;  /* 0x0001084301007387 */ /* 0x000fe20000100800 */
[----:B------:R-:W-:-:S03]  /*11ae0*/  SHF.R.S32.HI R32, RZ, 0x1f, R48 ;  /* 0x0000001fff207819 */ /* 0x000fc60000011430 */
[----:B------:R-:W-:Y:S01]  /*11af0*/  STL [R1+0x10c], R6 ;  /* 0x00010c0601007387 */ /* 0x000fe20000100800 */
[----:B0-----:R-:W-:-:S03]  /*11b00*/  IADD3 R9, P0, PT, R47, R2, RZ ;  /* 0x000000022f097210 */ /* 0x001fc60007f1e0ff */
[----:B------:R-:W-:Y:S01]  /*11b10*/  STL [R1+0x110], R4 ;  /* 0x0001100401007387 */ /* 0x000fe20000100800 */
[----:B------:R-:W-:-:S03]  /*11b20*/  IADD3 R8, P6, PT, R53, R2, RZ ;  /* 0x0000000235087210 */ /* 0x000fc60007fde0ff */
[----:B------:R-:W-:Y:S01]  /*11b30*/  STL [R1+0x118], R58 ;  /* 0x0001183a01007387 */ /* 0x000fe20000100800 */
[----:B------:R-:W-:Y:S02]  /*11b40*/  SHF.R.S32.HI R13, RZ, 0x1f, R47 ;  /* 0x0000001fff0d7819 */ /* 0x000fe4000001142f */
[----:B------:R-:W-:Y:S01]  /*11b50*/  IADD3 R68, P4, PT, R51, R2, RZ ;  /* 0x0000000233447210 */ /* 0x000fe20007f9e0ff */
[----:B------:R-:W-:Y:S04]  /*11b60*/  STL [R1+0x124], R31 ;  /* 0x0001241f01007387 */ /* 0x000fe80000100800 */
[----:B------:R-:W-:Y:S04]  /*11b70*/  STL [R1+0x128], R54 ;  /* 0x0001283601007387 */ /* 0x000fe80000100800 */
[----:B------:R-:W-:Y:S01]  /*11b80*/  STL [R1+0x130], R34 ;  /* 0x0001302201007387 */ /* 0x000fe20000100800 */
[----:B------:R-:W-:-:S03]  /*11b90*/  SHF.R.S32.HI R14, RZ, 0x1f, R53 ;  /* 0x0000001fff0e7819 */ /* 0x000fc60000011435 */
[----:B------:R-:W-:Y:S04]  /*11ba0*/  STL [R1+0x134], R32 ;  /* 0x0001342001007387 */ /* 0x000fe80000100800 */
[----:B------:R0:W-:Y:S04]  /*11bb0*/  STL [R1+0xb70], R9 ;  /* 0x000b700901007387 */ /* 0x0001e80000100800 */
[----:B------:R1:W-:Y:S04]  /*11bc0*/  STL [R1+0xb90], R8 ;  /* 0x000b900801007387 */ /* 0x0003e80000100800 */
[----:B------:R2:W-:Y:S01]  /*11bd0*/  STL [R1+0xbb0], R68 ;  /* 0x000bb04401007387 */ /* 0x0005e20000100800 */
[----:B0-----:R-:W-:-:S03]  /*11be0*/  IMAD.X R9, R13, 0x1, R3, P0 ;  /* 0x000000010d097824 */ /* 0x001fc600000e0603 */
[----:B------:R-:W4:Y:S01]  /*11bf0*/  LDL R79, [R1+0x1e4] ;  /* 0x0001e400014f7983 */ /* 0x000f220000100800 */
[----:B-1----:R-:W-:-:S03]  /*11c00*/  IADD3 R8, P5, PT, R50, R2, RZ ;  /* 0x0000000232087210 */ /* 0x002fc60007fbe0ff */
[----:B------:R0:W-:Y:S01]  /*11c10*/  STL [R1+0xb6c], R9 ;  /* 0x000b6c0901007387 */ /* 0x0001e20000100800 */
[----:B--2---:R-:W-:Y:S01]  /*11c20*/  IMAD.X R68, R14, 0x1, R3, P6 ;  /* 0x000000010e447824 */ /* 0x004fe200030e0603 */
[----:B------:R-:W-:Y:S02]  /*11c30*/  SHF.R.S32.HI R15, RZ, 0x1f, R51 ;  /* 0x0000001fff0f7819 */ /* 0x000fe40000011433 */
[----:B------:R1:W-:Y:S01]  /*11c40*/  STL [R1+0xc50], R8 ;  /* 0x000c500801007387 */ /* 0x0003e20000100800 */
[----:B------:R-:W-:-:S03]  /*11c50*/  SHF.R.S32.HI R59, RZ, 0x1f, R50 ;  /* 0x0000001fff3b7819 */ /* 0x000fc60000011432 */
[----:B------:R2:W-:Y:S01]  /*11c60*/  STL [R1+0xb8c], R68 ;  /* 0x000b8c4401007387 */ /* 0x0005e20000100800 */
[----:B0-----:R-:W-:-:S03]  /*11c70*/  IMAD.X R9, R15, 0x1, R3, P4 ;  /* 0x000000010f097824 */ /* 0x001fc600020e0603 */
[----:B------:R-:W4:Y:S01]  /*11c80*/  LDL R80, [R1+0x1ec] ;  /* 0x0001ec0001507983 */ /* 0x000f220000100800 */
[----:B-1----:R-:W-:-:S05]  /*11c90*/  IADD3 R8, P0, PT, R10, R2, RZ ;  /* 0x000000020a087210 */ /* 0x002fca0007f1e0ff */
[----:B------:R0:W-:Y:S01]  /*11ca0*/  STL [R1+0xc70], R8 ;  /* 0x000c700801007387 */ /* 0x0001e20000100800 */
[----:B--2---:R-:W-:Y:S01]  /*11cb0*/  IMAD.X R68, R59, 0x1, R3, P5 ;  /* 0x000000013b447824 */ /* 0x004fe200028e0603 */
[----:B------:R-:W-:Y:S02]  /*11cc0*/  SHF.R.S32.HI R70, RZ, 0x1f, R10 ;  /* 0x0000001fff467819 */ /* 0x000fe4000001140a */
[----:B------:R1:W-:Y:S01]  /*11cd0*/  STL [R1+0xbac], R9 ;  /* 0x000bac0901007387 */ /* 0x0003e20000100800 */
[----:B0-----:R-:W-:-:S05]  /*11ce0*/  IADD3 R8, P6, PT, R55, R2, RZ ;  /* 0x0000000237087210 */ /* 0x001fca0007fde0ff */
[----:B------:R0:W-:Y:S01]  /*11cf0*/  STL [R1+0xc90], R8 ;  /* 0x000c900801007387 */ /* 0x0001e20000100800 */
[----:B-1----:R-:W-:-:S03]  /*11d00*/  IADD3 R9, P4, PT, R11, R2, RZ ;  /* 0x000000020b097210 */ /* 0x002fc60007f9e0ff */
[----:B------:R1:W-:Y:S01]  /*11d10*/  STL [R1+0xc4c], R68 ;  /* 0x000c4c4401007387 */ /* 0x0003e20000100800 */
[----:B------:R-:W-:-:S03]  /*11d20*/  SHF.R.S32.HI R82, RZ, 0x1f, R55 ;  /* 0x0000001fff527819 */ /* 0x000fc60000011437 */
[----:B------:R-:W2:Y:S01]  /*11d30*/  LDL R73, [R1+0x50] ;  /* 0x0000500001497983 */ /* 0x000ea20000100800 */
[----:B0-----:R-:W-:Y:S01]  /*11d40*/  IMAD.X R8, R70, 0x1, R3, P0 ;  /* 0x0000000146087824 */ /* 0x001fe200000e0603 */
[----:B------:R-:W-:Y:S02]  /*11d50*/  SHF.R.S32.HI R90, RZ, 0x1f, R11 ;  /* 0x0000001fff5a7819 */ /* 0x000fe4000001140b */
[----:B-1----:R-:W-:Y:S01]  /*11d60*/  IADD3 R68, P5, PT, R20, R2, RZ ;  /* 0x0000000214447210 */ /* 0x002fe20007fbe0ff */
[----:B------:R0:W-:Y:S04]  /*11d70*/  STL [R1+0xcb0], R9 ;  /* 0x000cb00901007387 */ /* 0x0001e80000100800 */
[----:B------:R1:W-:Y:S01]  /*11d80*/  STL [R1+0xc6c], R8 ;  /* 0x000c6c0801007387 */ /* 0x0003e20000100800 */
[----:B------:R-:W-:-:S03]  /*11d90*/  SHF.R.S32.HI R91, RZ, 0x1f, R20 ;  /* 0x0000001fff5b7819 */ /* 0x000fc60000011414 */
[----:B------:R1:W-:Y:S01]  /*11da0*/  STL [R1+0xd28], R68 ;  /* 0x000d284401007387 */ /* 0x0003e20000100800 */
[----:B0-----:R-:W-:Y:S01]  /*11db0*/  IMAD.X R9, R82, 0x1, R3, P6 ;  /* 0x0000000152097824 */ /* 0x001fe200030e0603 */
[----:B-1----:R-:W-:-:S04]  /*11dc0*/  IADD3 R8, P0, PT, R17, R2, RZ ;  /* 0x0000000211087210 */ /* 0x002fc80007f1e0ff */
[----:B------:R0:W-:Y:S01]  /*11dd0*/  STL [R1+0xc8c], R9 ;  /* 0x000c8c0901007387 */ /* 0x0001e20000100800 */
[----:B------:R-:W-:-:S03]  /*11de0*/  IMAD.X R68, R90, 0x1, R3, P4 ;  /* 0x000000015a447824 */ /* 0x000fc600020e0603 */
[----:B------:R1:W-:Y:S01]  /*11df0*/  STL [R1+0xd48], R8 ;  /* 0x000d480801007387 */ /* 0x0003e20000100800 */
[----:B------:R-:W-:-:S03]  /*11e00*/  SHF.R.S32.HI R92, RZ, 0x1f, R17 ;  /* 0x0000001fff5c7819 */ /* 0x000fc60000011411 */
[----:B------:R1:W-:Y:S01]  /*11e10*/  STL [R1+0xcac], R68 ;  /* 0x000cac4401007387 */ /* 0x0003e20000100800 */
[----:B0-----:R-:W-:-:S03]  /*11e20*/  IADD3 R9, P6, PT, R57, R2, RZ ;  /* 0x0000000239097210 */ /* 0x001fc60007fde0ff */
[----:B------:R-:W2:Y:S01]  /*11e30*/  LDL R69, [R1+0x1f8] ;  /* 0x0001f80001457983 */ /* 0x000ea20000100800 */
[----:B-1----:R-:W-:-:S03]  /*11e40*/  IMAD.X R8, R91, 0x1, R3, P5 ;  /* 0x000000015b087824 */ /* 0x002fc600028e0603 */
[----:B------:R-:W-:Y:S01]  /*11e50*/  STL [R1+0xd68], R9 ;  /* 0x000d680901007387 */ /* 0x000fe20000100800 */
[----:B------:R-:W-:-:S03]  /*11e60*/  SHF.R.S32.HI R75, RZ, 0x1f, R57 ;  /* 0x0000001fff4b7819 */ /* 0x000fc60000011439 */
[----:B------:R0:W-:Y:S01]  /*11e70*/  STL [R1+0xd24], R8 ;  /* 0x000d240801007387 */ /* 0x0001e20000100800 */
[-C--:B------:R-:W-:Y:S01]  /*11e80*/  IADD3 R68, P5, PT, R64, R2.reuse, RZ ;  /* 0x0000000240447210 */ /* 0x080fe20007fbe0ff */
[----:B0-----:R-:W-:Y:S01]  /*11e90*/  IMAD.X R8, R92, 0x1, R3, P0 ;  /* 0x000000015c087824 */ /* 0x001fe200000e0603 */
[----:B---3--:R-:W-:-:S05]  /*11ea0*/  IADD3 R9, P4, PT, R85, R2, RZ ;  /* 0x0000000255097210 */ /* 0x008fca0007f9e0ff */
[----:B------:R0:W-:Y:S04]  /*11eb0*/  STL [R1+0xd88], R9 ;  /* 0x000d880901007387 */ /* 0x0001e80000100800 */
[----:B------:R1:W-:Y:S04]  /*11ec0*/  STL [R1+0xd44], R8 ;  /* 0x000d440801007387 */ /* 0x0003e80000100800 */
[----:B------:R-:W-:Y:S01]  /*11ed0*/  STL [R1+0xda8], R68 ;  /* 0x000da84401007387 */ /* 0x000fe20000100800 */
[----:B0-----:R-:W-:-:S03]  /*11ee0*/  IMAD.X R9, R75, 0x1, R3, P6 ;  /* 0x000000014b097824 */ /* 0x001fc600030e0603 */
[----:B------:R-:W3:Y:S01]  /*11ef0*/  LDL R72, [R1+0x214] ;  /* 0x0002140001487983 */ /* 0x000ee20000100800 */
[----:B-1----:R-:W-:-:S03]  /*11f00*/  IADD3 R8, P0, PT, R22, R2, RZ ;  /* 0x0000000216087210 */ /* 0x002fc60007f1e0ff */
[----:B------:R4:W-:Y:S04]  /*11f10*/  STL [R1+0xd64], R9 ;  /* 0x000d640901007387 */ /* 0x0009e80000100800 */
[----:B------:R0:W-:Y:S01]  /*11f20*/  STL [R1+0xdc8], R8 ;  /* 0x000dc80801007387 */ /* 0x0001e20000100800 */
[----:B----4-:R-:W-:-:S03]  /*11f30*/  IMAD.X R9, R83, 0x1, R3, P4 ;  /* 0x0000000153097824 */ /* 0x010fc600020e0603 */
[----:B------:R-:W4:Y:S01]  /*11f40*/  LDL R83, [R1+0x78] ;  /* 0x0000780001537983 */ /* 0x000f220000100800 */
[----:B------:R-:W-:Y:S02]  /*11f50*/  SHF.R.S32.HI R60, RZ, 0x1f, R64 ;  /* 0x0000001fff3c7819 */ /* 0x000fe40000011440 */
[----:B0-----:R-:W-:Y:S01]  /*11f60*/  IADD3 R8, P6, PT, R49, R2, RZ ;  /* 0x0000000231087210 */ /* 0x001fe20007fde0ff */
[----:B------:R0:W-:Y:S01]  /*11f70*/  STL [R1+0xd84], R9 ;  /* 0x000d840901007387 */ /* 0x0001e20000100800 */
[----:B------:R-:W-:-:S03]  /*11f80*/  SHF.R.S32.HI R56, RZ, 0x1f, R22 ;  /* 0x0000001fff387819 */ /* 0x000fc60000011416 */
[----:B------:R-:W4:Y:S04]  /*11f90*/  LDL R77, [R1+0x21c] ;  /* 0x00021c00014d7983 */ /* 0x000f280000100800 */
[----:B------:R1:W-:Y:S01]  /*11fa0*/  STL [R1+0xde8], R8 ;  /* 0x000de80801007387 */ /* 0x0003e20000100800 */
[----:B0-----:R-:W-:Y:S01]  /*11fb0*/  IMAD.X R9, R60, 0x1, R3, P5 ;  /* 0x000000013c097824 */ /* 0x001fe200028e0603 */
[----:B------:R-:W-:-:S04]  /*11fc0*/  SHF.R.S32.HI R19, RZ, 0x1f, R49 ;  /* 0x0000001fff137819 */ /* 0x000fc80000011431 */
[----:B------:R0:W-:Y:S01]  /*11fd0*/  STL [R1+0xda4], R9 ;  /* 0x000da40901007387 */ /* 0x0001e20000100800 */
[----:B-1----:R-:W-:-:S03]  /*11fe0*/  IADD3 R8, P4, PT, R29, R2, RZ ;  /* 0x000000021d087210 */ /* 0x002fc60007f9e0ff */
[----:B------:R-:W4:Y:S01]  /*11ff0*/  LDL R85, [R1+0x220] ;  /* 0x0002200001557983 */ /* 0x000f220000100800 */
[----:B------:R-:W-:-:S03]  /*12000*/  SHF.R.S32.HI R66, RZ, 0x1f, R29 ;  /* 0x0000001fff427819 */ /* 0x000fc6000001141d */
[----:B------:R1:W-:Y:S01]  /*12010*/  STL [R1+0xe08], R8 ;  /* 0x000e080801007387 */ /* 0x0003e20000100800 */
[--C-:B0-----:R-:W-:Y:S02]  /*12020*/  IMAD.X R9, R56, 0x1, R3.reuse, P0 ;  /* 0x0000000138097824 */ /* 0x101fe400000e0603 */
[----:B------:R-:W-:-:S03]  /*12030*/  IMAD.X R68, R19, 0x1, R3, P6 ;  /* 0x0000000113447824 */ /* 0x000fc600030e0603 */
[----:B------:R0:W-:Y:S01]  /*12040*/  STL [R1+0xdc4], R9 ;  /* 0x000dc40901007387 */ /* 0x0001e20000100800 */
[----:B-1----:R-:W-:-:S05]  /*12050*/  IADD3 R8, P5, PT, R79, R2, RZ ;  /* 0x000000024f087210 */ /* 0x002fca0007fbe0ff */
[----:B------:R1:W-:Y:S01]  /*12060*/  STL [R1+0xe28], R8 ;  /* 0x000e280801007387 */ /* 0x0003e20000100800 */
[----:B0-----:R-:W-:-:S03]  /*12070*/  IADD3 R9, P0, PT, R38, R2, RZ ;  /* 0x0000000226097210 */ /* 0x001fc60007f1e0ff */
[----:B------:R0:W-:Y:S01]  /*12080*/  STL [R1+0xde4], R68 ;  /* 0x000de44401007387 */ /* 0x0001e20000100800 */
[----:B-1----:R-:W-:-:S03]  /*12090*/  IMAD.X R8, R66, 0x1, R3, P4 ;  /* 0x0000000142087824 */ /* 0x002fc600020e0603 */
[----:B------:R1:W-:Y:S01]  /*120a0*/  STL [R1+0xe48], R9 ;  /* 0x000e480901007387 */ /* 0x0003e20000100800 */
[----:B0-----:R-:W-:-:S03]  /*120b0*/  IADD3 R68, P6, PT, R80, R2, RZ ;  /* 0x0000000250447210 */ /* 0x001fc60007fde0ff */
[----:B-1----:R-:W4:Y:S04]  /*120c0*/  LDL R9, [R1+0x88] ;  /* 0x0000880001097983 */ /* 0x002f280000100800 */
[----:B------:R0:W-:Y:S01]  /*120d0*/  STL [R1+0xe04], R8 ;  /* 0x000e040801007387 */ /* 0x0001e20000100800 */
[----:B------:R-:W-:-:S03]  /*120e0*/  SHF.R.S32.HI R80, RZ, 0x1f, R38 ;  /* 0x0000001fff507819 */ /* 0x000fc60000011426 */
[----:B0-----:R-:W4:Y:S01]  /*120f0*/  LDL R8, [R1+0x228] ;  /* 0x0002280001087983 */ /* 0x001f220000100800 */
[----:B------:R-:W-:-:S03]  /*12100*/  IADD3 R74, P4, PT, R21, R2, RZ ;  /* 0x00000002154a7210 */ /* 0x000fc60007f9e0ff */
[----:B------:R2:W-:Y:S04]  /*12110*/  STL [R1+0xe68], R68 ;  /* 0x000e684401007387 */ /* 0x0005e80000100800 */
[----:B------:R-:W4:Y:S01]  /*12120*/  LDL R79, [R1+0x8c] ;  /* 0x00008c00014f7983 */ /* 0x000f220000100800 */
[--C-:B--2---:R-:W-:Y:S02]  /*12130*/  IMAD.X R68, R73, 0x1, R3.reuse, P5 ;  /* 0x0000000149447824 */ /* 0x104fe400028e0603 */
[----:B------:R-:W-:Y:S01]  /*12140*/  IMAD.X R73, R80, 0x1, R3, P0 ;  /* 0x0000000150497824 */ /* 0x000fe200000e0603 */
[----:B------:R-:W-:Y:S02]  /*12150*/  SHF.R.S32.HI R63, RZ, 0x1f, R23 ;  /* 0x0000001fff3f7819 */ /* 0x000fe40000011417 */
[----:B------:R0:W-:Y:S04]  /*12160*/  STL [R1+0xe24], R68 ;  /* 0x000e244401007387 */ /* 0x0001e80000100800 */
[----:B------:R-:W-:Y:S04]  /*12170*/  STL [R1+0xe88], R74 ;  /* 0x000e884a01007387 */ /* 0x000fe80000100800 */
[----:B------:R-:W2:Y:S01]  /*12180*/  LDL R76, [R1+0x244] ;  /* 0x00024400014c7983 */ /* 0x000ea20000100800 */
[----:B0-----:R-:W-:-:S03]  /*12190*/  IADD3 R68, P5, PT, R93, R2, RZ ;  /* 0x000000025d447210 */ /* 0x001fc60007fbe0ff */
[----:B------:R0:W-:Y:S01]  /*121a0*/  STL [R1+0xe44], R73 ;  /* 0x000e444901007387 */ /* 0x0001e20000100800 */
[----:B------:R-:W-:-:S03]  /*121b0*/  SHF.R.S32.HI R23, RZ, 0x1f, R21 ;  /* 0x0000001fff177819 */ /* 0x000fc60000011415 */
[----:B0-----:R-:W2:Y:S04]  /*121c0*/  LDL R73, [R1+0x94] ;  /* 0x0000940001497983 */ /* 0x001ea80000100800 */
[----:B------:R0:W-:Y:S01]  /*121d0*/  STL [R1+0xea8], R68 ;  /* 0x000ea84401007387 */ /* 0x0001e20000100800 */
[----:B------:R-:W-:-:S03]  /*121e0*/  IADD3 R69, P0, PT, R69, R2, RZ ;  /* 0x0000000245457210 */ /* 0x000fc60007f1e0ff */
[----:B------:R-:W2:Y:S01]  /*121f0*/  LDL R80, [R1+0x248] ;  /* 0x0002480001507983 */ /* 0x000ea20000100800 */
[--C-:B0-----:R-:W-:Y:S02]  /*12200*/  IMAD.X R68, R63, 0x1, R3.reuse, P6 ;  /* 0x000000013f447824 */ /* 0x101fe400030e0603 */
[----:B------:R-:W-:-:S03]  /*12210*/  IMAD.X R74, R23, 0x1, R3, P4 ;  /* 0x00000001174a7824 */ /* 0x000fc600020e0603 */
[----:B------:R0:W-:Y:S04]  /*12220*/  STL [R1+0xe64], R68 ;  /* 0x000e644401007387 */ /* 0x0001e80000100800 */
[----:B------:R1:W-:Y:S01]  /*12230*/  STL [R1+0xec8], R69 ;  /* 0x000ec84501007387 */ /* 0x0003e20000100800 */
[----:B0-----:R-:W-:-:S03]  /*12240*/  SHF.R.S32.HI R68, RZ, 0x1f, R93 ;  /* 0x0000001fff447819 */ /* 0x001fc6000001145d */
[----:B------:R0:W-:Y:S01]  /*12250*/  STL [R1+0xe84], R74 ;  /* 0x000e844a01007387 */ /* 0x0001e20000100800 */
[-C--:B-1----:R-:W-:Y:S01]  /*12260*/  IADD3 R69, P6, PT, R62, R2.reuse, RZ ;  /* 0x000000023e457210 */ /* 0x082fe20007fde0ff */
[----:B------:R-:W-:Y:S02]  /*12270*/  IMAD.X R68, R68, 0x1, R3, P5 ;  /* 0x0000000144447824 */ /* 0x000fe400028e0603 */
[----:B0-----:R-:W2:Y:S04]  /*12280*/  LDL R74, [R1+0x24c] ;  /* 0x00024c00014a7983 */ /* 0x001ea80000100800 */
[----:B------:R0:W-:Y:S04]  /*12290*/  STL [R1+0xee8], R69 ;  /* 0x000ee84501007387 */ /* 0x0001e80000100800 */
[----:B0-----:R-:W2:Y:S04]  /*122a0*/  LDL R69, [R1+0x9c] ;  /* 0x00009c0001457983 */ /* 0x001ea80000100800 */
[----:B------:R3:W-:Y:S02]  /*122b0*/  STL [R1+0xea4], R68 ;  /* 0x000ea44401007387 */ /* 0x0007e40000100800 */
[----:B---3--:R-:W-:-:S02]  /*122c0*/  IADD3 R68, P4, PT, R72, R2, RZ ;  /* 0x0000000248447210 */ /* 0x008fc40007f9e0ff */
[----:B------:R-:W-:-:S03]  /*122d0*/  SHF.R.S32.HI R72, RZ, 0x1f, R62 ;  /* 0x0000001fff487819 */ /* 0x000fc6000001143e */
[----:B------:R4:W-:Y:S02]  /*122e0*/  STL [R1+0xf08], R68 ;  /* 0x000f084401007387 */ /* 0x0009e40000100800 */
[--C-:B------:R-:W-:Y:S02]  /*122f0*/  IMAD.X R72, R72, 0x1, R3.reuse, P6 ;  /* 0x0000000148487824 */ /* 0x100fe400030e0603 */
[----:B----4-:R-:W-:Y:S02]  /*12300*/  IMAD.X R68, R83, 0x1, R3, P0 ;  /* 0x0000000153447824 */ /* 0x010fe400000e0603 */
[----:B------:R-:W3:Y:S04]  /*12310*/  LDL R83, [R1+0xa0] ;  /* 0x0000a00001537983 */ /* 0x000ee80000100800 */
[----:B------:R0:W-:Y:S02]  /*12320*/  STL [R1+0xec4], R68 ;  /* 0x000ec44401007387 */ /* 0x0001e40000100800 */
[----:B0-----:R-:W-:-:S05]  /*12330*/  IADD3 R68, P5, PT, R40, R2, RZ ;  /* 0x0000000228447210 */ /* 0x001fca0007fbe0ff */
[----:B------:R-:W-:Y:S04]  /*12340*/  STL [R1+0xf28], R68 ;  /* 0x000f284401007387 */ /* 0x000fe80000100800 */
[----:B------:R0:W-:Y:S04]  /*12350*/  STL [R1+0xee4], R72 ;  /* 0x000ee44801007387 */ /* 0x0001e80000100800 */
[----:B0-----:R-:W4:Y:S01]  /*12360*/  LDL R72, [R1+0x258] ;  /* 0x0002580001487983 */ /* 0x001f220000100800 */
[----:B------:R-:W-:Y:S01]  /*12370*/  IADD3 R68, P0, PT, R77, R2, RZ ;  /* 0x000000024d447210 */ /* 0x000fe20007f1e0ff */
[----:B------:R-:W-:Y:S01]  /*12380*/  IMAD.X R77, R84, 0x1, R3, P4 ;  /* 0x00000001544d7824 */ /* 0x000fe200020e0603 */
[----:B------:R-:W-:-:S03]  /*12390*/  SHF.R.S32.HI R89, RZ, 0x1f, R40 ;  /* 0x0000001fff597819 */ /* 0x000fc60000011428 */
[----:B------:R0:W-:Y:S04]  /*123a0*/  STL [R1+0xf48], R68 ;  /* 0x000f484401007387 */ /* 0x0001e80000100800 */
[----:B------:R1:W-:Y:S01]  /*123b0*/  STL [R1+0xf04], R77 ;  /* 0x000f044d01007387 */ /* 0x0003e20000100800 */
[----:B0-----:R-:W-:-:S03]  /*123c0*/  IADD3 R68, P6, PT, R85, R2, RZ ;  /* 0x0000000255447210 */ /* 0x001fc60007fde0ff */
[----:B------:R-:W4:Y:S01]  /*123d0*/  LDL R85, [R1+0x25c] ;  /* 0x00025c0001557983 */ /* 0x000f220000100800 */
[----:B-1----:R-:W-:-:S03]  /*123e0*/  IMAD.X R77, R89, 0x1, R3, P5 ;  /* 0x00000001594d7824 */ /* 0x002fc600028e0603 */
[----:B------:R0:W-:Y:S01]  /*123f0*/  STL [R1+0xf68], R68 ;  /* 0x000f684401007387 */ /* 0x0001e20000100800 */
[----:B------:R-:W-:-:S03]  /*12400*/  IMAD.X R9, R9, 0x1, R3, P0 ;  /* 0x0000000109097824 */ /* 0x000fc600000e0603 */
[----:B0-----:R-:W4:Y:S04]  /*12410*/  LDL R68, [R1+0x260] ;  /* 0x0002600001447983 */ /* 0x001f280000100800 */
[----:B------:R0:W-:Y:S01]  /*12420*/  STL [R1+0xf24], R77 ;  /* 0x000f244d01007387 */ /* 0x0001e20000100800 */
[-C--:B------:R-:W-:Y:S02]  /*12430*/  IADD3 R8, P5, PT, R8, R2.reuse, RZ ;  /* 0x0000000208087210 */ /* 0x080fe40007fbe0ff */
[----:B0-----:R-:W-:-:S05]  /*12440*/  IADD3 R77, P4, PT, R52, R2, RZ ;  /* 0x00000002344d7210 */ /* 0x001fca0007f9e0ff */
[----:B------:R0:W-:Y:S04]  /*12450*/  STL [R1+0xf88], R77 ;  /* 0x000f884d01007387 */ /* 0x0001e80000100800 */
[----:B0-----:R-:W4:Y:S04]  /*12460*/  LDL R77, [R1+0xb4] ;  /* 0x0000b400014d7983 */ /* 0x001f280000100800 */
[----:B------:R0:W-:Y:S04]  /*12470*/  STL [R1+0xf44], R9 ;  /* 0x000f440901007387 */ /* 0x0001e80000100800 */
[----:B------:R1:W-:Y:S01]  /*12480*/  STL [R1+0xfb0], R8 ;  /* 0x000fb00801007387 */ /* 0x0003e20000100800 */
[----:B0-----:R-:W-:Y:S01]  /*12490*/  IMAD.X R9, R79, 0x1, R3, P6 ;  /* 0x000000014f097824 */ /* 0x001fe200030e0603 */
[----:B------:R-:W-:-:S02]  /*124a0*/  IADD3 R79, P0, PT, R16, R2, RZ ;  /* 0x00000002104f7210 */ /* 0x000fc40007f1e0ff */
[----:B-1----:R-:W-:Y:S02]  /*124b0*/  SHF.R.S32.HI R8, RZ, 0x1f, R52 ;  /* 0x0000001fff087819 */ /* 0x002fe40000011434 */
[----:B------:R0:W-:Y:S03]  /*124c0*/  STL [R1+0xf64], R9 ;  /* 0x000f640901007387 */ /* 0x0001e60000100800 */
[----:B------:R-:W-:Y:S01]  /*124d0*/  IMAD.X R8, R8, 0x1, R3, P4 ;  /* 0x0000000108087824 */ /* 0x000fe200020e0603 */
[----:B0-----:R-:W4:Y:S04]  /*124e0*/  LDL R9, [R1+0xc4] ;  /* 0x0000c40001097983 */ /* 0x001f280000100800 */
[----:B------:R0:W-:Y:S01]  /*124f0*/  STL [R1+0xfd0], R79 ;  /* 0x000fd04f01007387 */ /* 0x0001e20000100800 */
[----:B------:R-:W-:-:S03]  /*12500*/  SHF.R.S32.HI R24, RZ, 0x1f, R16 ;  /* 0x0000001fff187819 */ /* 0x000fc60000011410 */
[----:B0-----:R-:W4:Y:S04]  /*12510*/  LDL R79, [R1+0x26c] ;  /* 0x00026c00014f7983 */ /* 0x001f280000100800 */
[----:B------:R2:W-:Y:S02]  /*12520*/  STL [R1+0xf84], R8 ;  /* 0x000f840801007387 */ /* 0x0005e40000100800 */
[-C--:B--2---:R-:W-:Y:S01]  /*12530*/  IADD3 R8, P6, PT, R76, R2.reuse, RZ ;  /* 0x000000024c087210 */ /* 0x084fe20007fde0ff */
[----:B------:R-:W-:Y:S02]  /*12540*/  IMAD.X R76, R73, 0x1, R3, P5 ;  /* 0x00000001494c7824 */ /* 0x000fe400028e0603 */
[----:B------:R-:W2:Y:S04]  /*12550*/  LDL R73, [R1+0x270] ;  /* 0x0002700001497983 */ /* 0x000ea80000100800 */
[----:B------:R0:W-:Y:S04]  /*12560*/  STL [R1+0xff0], R8 ;  /* 0x000ff00801007387 */ /* 0x0001e80000100800 */
[----:B------:R1:W-:Y:S01]  /*12570*/  STL [R1+0xfac], R76 ;  /* 0x000fac4c01007387 */ /* 0x0003e20000100800 */
[----:B0-----:R-:W-:-:S03]  /*12580*/  IADD3 R8, P4, PT, R80, R2, RZ ;  /* 0x0000000250087210 */ /* 0x001fc60007f9e0ff */
[----:B------:R-:W2:Y:S04]  /*12590*/  LDL R80, [R1+0x274] ;  /* 0x0002740001507983 */ /* 0x000ea80000100800 */
[----:B-1----:R-:W2:Y:S04]  /*125a0*/  LDL R76, [R1+0xd0] ;  /* 0x0000d000014c7983 */ /* 0x002ea80000100800 */
[----:B------:R0:W-:Y:S02]  /*125b0*/  STL [R1+0x1010], R8 ;  /* 0x0010100801007387 */ /* 0x0001e40000100800 */
[----:B0-----:R-:W-:-:S05]  /*125c0*/  IMAD.X R8, R24, 0x1, R3, P0 ;  /* 0x0000000118087824 */ /* 0x001fca00000e0603 */
[----:B------:R0:W-:Y:S02]  /*125d0*/  STL [R1+0xfcc], R8 ;  /* 0x000fcc0801007387 */ /* 0x0001e40000100800 */
[-C--:B0-----:R-:W-:Y:S01]  /*125e0*/  IADD3 R8, P5, PT, R74, R2.reuse, RZ ;  /* 0x000000024a087210 */ /* 0x081fe20007fbe0ff */
[----:B------:R-:W-:Y:S01]  /*125f0*/  IMAD.X R74, R69, 0x1, R3, P6 ;  /* 0x00000001454a7824 */ /* 0x000fe200030e0603 */
[----:B------:R-:W-:-:S03]  /*12600*/  IADD3 R69, P0, PT, R87, R2, RZ ;  /* 0x0000000257457210 */ /* 0x000fc60007f1e0ff */
[----:B------:R0:W-:Y:S01]  /*12610*/  STL [R1+0x1030], R8 ;  /* 0x0010300801007387 */ /* 0x0001e20000100800 */
[----:B------:R-:W-:-:S03]  /*12620*/  SHF.R.S32.HI R88, RZ, 0x1f, R37 ;  /* 0x0000001fff587819 */ /* 0x000fc60000011425 */
[----:B0-----:R-:W2:Y:S04]  /*12630*/  LDL R8, [R1+0xd8] ;  /* 0x0000d80001087983 */ /* 0x001ea80000100800 */
[----:B------:R0:W-:Y:S04]  /*12640*/  STL [R1+0xfec], R74 ;  /* 0x000fec4a01007387 */ /* 0x0001e80000100800 */
[----:B0-----:R-:W2:Y:S04]  /*12650*/  LDL R74, [R1+0x280] ;  /* 0x00028000014a7983 */ /* 0x001ea80000100800 */
[----:B------:R3:W-:Y:S02]  /*12660*/  STL [R1+0x10ac], R69 ;  /* 0x0010ac4501007387 */ /* 0x0007e40000100800 */
[----:B---3--:R-:W-:Y:S01]  /*12670*/  IMAD.X R69, R83, 0x1, R3, P4 ;  /* 0x0000000153457824 */ /* 0x008fe200020e0603 */
[----:B------:R-:W-:-:S04]  /*12680*/  IADD3 R83, P6, PT, R81, R2, RZ ;  /* 0x0000000251537210 */ /* 0x000fc80007fde0ff */
[----:B------:R0:W-:Y:S04]  /*12690*/  STL [R1+0x100c], R69 ;  /* 0x00100c4501007387 */ /* 0x0001e80000100800 */
[----:B------:R1:W-:Y:S01]  /*126a0*/  STL [R1+0x10cc], R83 ;  /* 0x0010cc5301007387 */ /* 0x0003e20000100800 */
[----:B0-----:R-:W-:Y:S01]  /*126b0*/  IMAD.X R69, R88, 0x1, R3, P5 ;  /* 0x0000000158457824 */ /* 0x001fe200028e0603 */
[----:B-1----:R-:W-:-:S04]  /*126c0*/  SHF.R.S32.HI R83, RZ, 0x1f, R87 ;  /* 0x0000001fff537819 */ /* 0x002fc80000011457 */
[----:B------:R0:W-:Y:S01]  /*126d0*/  STL [R1+0x102c], R69 ;  /* 0x00102c4501007387 */ /* 0x0001e20000100800 */
[----:B------:R-:W-:-:S03]  /*126e0*/  IMAD.X R83, R83, 0x1, R3, P0 ;  /* 0x0000000153537824 */ /* 0x000fc600000e0603 */
[----:B0-----:R-:W3:Y:S01]  /*126f0*/  LDL R69, [R1+0x284] ;  /* 0x0002840001457983 */ /* 0x001ee20000100800 */
[----:B----4-:R-:W-:-:S05]  /*12700*/  IADD3 R72, P4, PT, R72, R2, RZ ;  /* 0x0000000248487210 */ /* 0x010fca0007f9e0ff */
[----:B------:R0:W-:Y:S04]  /*12710*/  STL [R1+0x10ec], R72 ;  /* 0x0010ec4801007387 */ /* 0x0001e80000100800 */
[----:B0-----:R-:W4:Y:S04]  /*12720*/  LDL R72, [R1+0x288] ;  /* 0x0002880001487983 */ /* 0x001f280000100800 */
[----:B------:R0:W-:Y:S04]  /*12730*/  STL [R1+0x10a8], R83 ;  /* 0x0010a85301007387 */ /* 0x0001e80000100800 */
[----:B0-----:R-:W2:Y:S01]  /*12740*/  LDL.LU R83, [R1+0x2364] ;  /* 0x0023640001537983 */ /* 0x001ea20000300800 */
[----:B------:R-:W-:-:S05]  /*12750*/  IADD3 R85, P5, PT, R85, R2, RZ ;  /* 0x0000000255557210 */ /* 0x000fca0007fbe0ff */
[----:B------:R2:W-:Y:S02]  /*12760*/  STL [R1+0x110c], R85 ;  /* 0x00110c5501007387 */ /* 0x0005e40000100800 */
[----:B--2---:R-:W-:-:S05]  /*12770*/  IMAD.X R85, R83, 0x1, R3, P6 ;  /* 0x0000000153557824 */ /* 0x004fca00030e0603 */
[----:B------:R0:W-:Y:S04]  /*12780*/  STL [R1+0x10c8], R85 ;  /* 0x0010c85501007387 */ /* 0x0001e80000100800 */
[----:B0-----:R-:W2:Y:S01]  /*12790*/  LDL.LU R85, [R1+0x2360] ;  /* 0x0023600001557983 */ /* 0x001ea20000300800 */
[----:B------:R-:W-:Y:S01]  /*127a0*/  IADD3 R68, P0, PT, R68, R2, RZ ;  /* 0x0000000244447210 */ /* 0x000fe20007f1e0ff */
[----:B------:R-:W-:-:S04]  /*127b0*/  IMAD.X R77, R77, 0x1, R3, P4 ;  /* 0x000000014d4d7824 */ /* 0x000fc800020e0603 */
[----:B------:R0:W-:Y:S01]  /*127c0*/  STL [R1+0x112c], R68 ;  /* 0x00112c4401007387 */ /* 0x0001e20000100800 */
[----:B------:R-:W-:-:S03]  /*127d0*/  IMAD.X R86, R86, 0x1, R3, P5 ;  /* 0x0000000156567824 */ /* 0x000fc600028e0603 */
[----:B0-----:R-:W3:Y:S04]  /*127e0*/  LDL R68, [R1+0xf8] ;  /* 0x0000f80001447983 */ /* 0x001ee80000100800 */
[----:B------:R2:W-:Y:S01]  /*127f0*/  STL [R1+0x10e8], R77 ;  /* 0x0010e84d01007387 */ /* 0x0005e20000100800 */
[----:B------:R-:W-:Y:S01]  /*12800*/  IMAD.X R9, R9, 0x1, R3, P0 ;  /* 0x0000000109097824 */ /* 0x000fe200000e0603 */
[-C--:B------:R-:W-:Y:S02]  /*12810*/  IADD3 R79, P5, PT, R79, R2.reuse, RZ ;  /* 0x000000024f4f7210 */ /* 0x080fe40007fbe0ff */
[----:B--2---:R-:W-:-:S05]  /*12820*/  IADD3 R77, P6, PT, R85, R2, RZ ;  /* 0x00000002554d7210 */ /* 0x004fca0007fde0ff */
[----:B------:R0:W-:Y:S04]  /*12830*/  STL [R1+0x11ac], R77 ;  /* 0x0011ac4d01007387 */ /* 0x0001e80000100800 */
[----:B------:R-:W-:Y:S01]  /*12840*/  STL [R1+0x1108], R86 ;  /* 0x0011085601007387 */ /* 0x000fe20000100800 */
[----:B0-----:R-:W-:-:S03]  /*12850*/  SHF.R.S32.HI R77, RZ, 0x1f, R85 ;  /* 0x0000001fff4d7819 */ /* 0x001fc60000011455 */
[----:B------:R0:W-:Y:S02]  /*12860*/  STL [R1+0x1128], R9 ;  /* 0x0011280901007387 */ /* 0x0001e40000100800 */
[----:B------:R-:W-:Y:S02]  /*12870*/  IMAD.X R77, R77, 0x1, R3, P6 ;  /* 0x000000014d4d7824 */ /* 0x000fe400030e0603 */
[----:B0-----:R-:W2:Y:S04]  /*12880*/  LDL.LU R9, [R1+0x235c] ;  /* 0x00235c0001097983 */ /* 0x001ea80000300800 */
[----:B------:R0:W-:Y:S04]  /*12890*/  STL [R1+0x11ec], R79 ;  /* 0x0011ec4f01007387 */ /* 0x0001e80000100800 */
[----:B0-----:R-:W2:Y:S04]  /*128a0*/  LDL.LU R79, [R1+0x2358] ;  /* 0x00235800014f7983 */ /* 0x001ea80000300800 */
[----:B------:R0:W-:Y:S04]  /*128b0*/  STL [R1+0x11a8], R77 ;  /* 0x0011a84d01007387 */ /* 0x0001e80000100800 */
[----:B0-----:R-:W2:Y:S01]  /*128c0*/  LDL.LU R77, [R1+0x2354] ;  /* 0x00235400014d7983 */ /* 0x001ea20000300800 */
[----:B------:R-:W-:-:S02]  /*128d0*/  IADD3 R86, P4, PT, R78, R2, RZ ;  /* 0x000000024e567210 */ /* 0x000fc40007f9e0ff */
[----:B------:R-:W-:-:S03]  /*128e0*/  IADD3 R73, P0, PT, R73, R2, RZ ;  /* 0x0000000249497210 */ /* 0x000fc60007f1e0ff */
[----:B------:R-:W-:Y:S04]  /*128f0*/  STL [R1+0x11cc], R86 ;  /* 0x0011cc5601007387 */ /* 0x000fe80000100800 */
[----:B------:R0:W-:Y:S01]  /*12900*/  STL [R1+0x213c], R86 ;  /* 0x00213c5601007387 */ /* 0x0001e20000100800 */
[----:B------:R-:W-:-:S03]  /*12910*/  IADD3 R80, P6, PT, R80, R2, RZ ;  /* 0x0000000250507210 */ /* 0x000fc60007fde0ff */
[----:B0-----:R-:W3:Y:S04]  /*12920*/  LDL R86, [R1+0x298] ;  /* 0x0002980001567983 */ /* 0x001ee80000100800 */
[----:B------:R2:W-:Y:S02]  /*12930*/  STL [R1+0x120c], R73 ;  /* 0x00120c4901007387 */ /* 0x0005e40000100800 */
[----:B--2---:R-:W-:-:S05]  /*12940*/  IMAD.X R73, R77, 0x1, R3, P4 ;  /* 0x000000014d497824 */ /* 0x004fca00020e0603 */
[----:B------:R0:W-:Y:S04]  /*12950*/  STL [R1+0x11c8], R73 ;  /* 0x0011c84901007387 */ /* 0x0001e80000100800 */
[----:B0-----:R-:W2:Y:S04]  /*12960*/  LDL.LU R73, [R1+0x2350] ;  /* 0x0023500001497983 */ /* 0x001ea80000300800 */
[----:B------:R0:W-:Y:S04]  /*12970*/  STL [R1+0x122c], R80 ;  /* 0x00122c5001007387 */ /* 0x0001e80000100800 */
[----:B0-----:R-:W2:Y:S01]  /*12980*/  LDL.LU R80, [R1+0x234c] ;  /* 0x00234c0001507983 */ /* 0x001ea20000300800 */
[----:B------:R-:W-:-:S05]  /*12990*/  IMAD.X R76, R76, 0x1, R3, P5 ;  /* 0x000000014c4c7824 */ /* 0x000fca00028e0603 */
[----:B------:R2:W-:Y:S01]  /*129a0*/  STL [R1+0x11e8], R76 ;  /* 0x0011e84c01007387 */ /* 0x0005e20000100800 */
[--C-:B------:R-:W-:Y:S02]  /*129b0*/  IMAD.X R79, R79, 0x1, R3.reuse, P0 ;  /* 0x000000014f4f7824 */ /* 0x100fe400000e0603 */
        /* <DEDUP_REMOVED lines=14> */
[----:B---3--:R-:W-:-:S03]  /*12aa0*/  IADD3 R69, P6, PT, R69, R2, RZ ;  /* 0x0000000245457210 */ /* 0x008fc60007fde0ff */
[----:B------:R-:W-:Y:S04]  /*12ab0*/  STL [R1+0x12cc], R79 ;  /* 0x0012cc4f01007387 */ /* 0x000fe80000100800 */
[----:B------:R0:W-:Y:S01]  /*12ac0*/  STL [R1+0x2114], R79 ;  /* 0x0021144f01007387 */ /* 0x0001e20000100800 */
[----:B----4-:R-:W-:-:S03]  /*12ad0*/  IADD3 R72, P4, PT, R72, R2, RZ ;  /* 0x0000000248487210 */ /* 0x010fc60007f9e0ff */
[----:B0-----:R-:W3:Y:S04]  /*12ae0*/  LDL R79, [R1+0xe8] ;  /* 0x0000e800014f7983 */ /* 0x001ee80000100800 */
[----:B------:R2:W-:Y:S02]  /*12af0*/  STL [R1+0x130c], R69 ;  /* 0x00130c4501007387 */ /* 0x0005e40000100800 */
[----:B--2---:R-:W-:-:S05]  /*12b00*/  IMAD.X R69, R76, 0x1, R3, P5 ;  /* 0x000000014c457824 */ /* 0x004fca00028e0603 */
[----:B------:R0:W-:Y:S04]  /*12b10*/  STL [R1+0x12c8], R69 ;  /* 0x0012c84501007387 */ /* 0x0001e80000100800 */
[----:B0-----:R-:W2:Y:S04]  /*12b20*/  LDL.LU R69, [R1+0x233c] ;  /* 0x00233c0001457983 */ /* 0x001ea80000300800 */
[----:B------:R0:W-:Y:S04]  /*12b30*/  STL [R1+0x132c], R72 ;  /* 0x00132c4801007387 */ /* 0x0001e80000100800 */
[----:B0-----:R-:W4:Y:S01]  /*12b40*/  LDL.LU R72, [R1+0x2338] ;  /* 0x0023380001487983 */ /* 0x001f220000300800 */
[----:B---3--:R-:W-:-:S02]  /*12b50*/  IMAD.X R79, R79, 0x1, R3, P0 ;  /* 0x000000014f4f7824 */ /* 0x008fc400000e0603 */
[----:B------:R-:W-:-:S03]  /*12b60*/  IMAD.X R74, R74, 0x1, R3, P6 ;  /* 0x000000014a4a7824 */ /* 0x000fc600030e0603 */
[----:B------:R4:W-:Y:S01]  /*12b70*/  STL [R1+0x12e8], R79 ;  /* 0x0012e84f01007387 */ /* 0x0009e20000100800 */
[----:B------:R-:W-:Y:S01]  /*12b80*/  IMAD.X R68, R68, 0x1, R3, P4 ;  /* 0x0000000144447824 */ /* 0x000fe200020e0603 */
[----:B----4-:R-:W-:-:S05]  /*12b90*/  IADD3 R79, P5, PT, R72, R2, RZ ;  /* 0x00000002484f7210 */ /* 0x010fca0007fbe0ff */
[----:B------:R-:W-:Y:S04]  /*12ba0*/  STL [R1+0x13ac], R79 ;  /* 0x0013ac4f01007387 */ /* 0x000fe80000100800 */
[----:B------:R-:W-:Y:S04]  /*12bb0*/  STL [R1+0x1308], R74 ;  /* 0x0013084a01007387 */ /* 0x000fe80000100800 */
[----:B------:R0:W-:Y:S04]  /*12bc0*/  STL [R1+0x1328], R68 ;  /* 0x0013284401007387 */ /* 0x0001e80000100800 */
[----:B0-----:R-:W3:Y:S01]  /*12bd0*/  LDL.LU R68, [R1+0x2334] ;  /* 0x0023340001447983 */ /* 0x001ee20000300800 */
[----:B------:R-:W-:-:S02]  /*12be0*/  SHF.R.S32.HI R79, RZ, 0x1f, R72 ;  /* 0x0000001fff4f7819 */ /* 0x000fc40000011448 */
[----:B--2---:R-:W-:-:S03]  /*12bf0*/  IADD3 R74, P0, PT, R69, R2, RZ ;  /* 0x00000002454a7210 */ /* 0x004fc60007f1e0ff */
[--C-:B------:R-:W-:Y:S02]  /*12c00*/  IMAD.X R79, R79, 0x1, R3.reuse, P5 ;  /* 0x000000014f4f7824 */ /* 0x100fe400028e0603 */
[----:B------:R-:W-:Y:S04]  /*12c10*/  STL [R1+0x13cc], R74 ;  /* 0x0013cc4a01007387 */ /* 0x000fe80000100800 */
[----:B------:R0:W-:Y:S04]  /*12c20*/  STL [R1+0x20f4], R74 ;  /* 0x0020f44a01007387 */ /* 0x0001e80000100800 */
[----:B------:R1:W-:Y:S01]  /*12c30*/  STL [R1+0x13a8], R79 ;  /* 0x0013a84f01007387 */ /* 0x0003e20000100800 */
[----:B0-----:R-:W-:-:S03]  /*12c40*/  IMAD.X R74, R9, 0x1, R3, P0 ;  /* 0x00000001094a7824 */ /* 0x001fc600000e0603 */
[----:B------:R-:W2:Y:S01]  /*12c50*/  LDL.LU R9, [R1+0x2330] ;  /* 0x0023300001097983 */ /* 0x000ea20000300800 */
[----:B-1----:R-:W-:-:S05]  /*12c60*/  IADD3 R79, P4, PT, R86, R2, RZ ;  /* 0x00000002564f7210 */ /* 0x002fca0007f9e0ff */
[----:B------:R0:W-:Y:S01]  /*12c70*/  STL [R1+0x140c], R79 ;  /* 0x00140c4f01007387 */ /* 0x0001e20000100800 */
[----:B---3--:R-:W-:-:S05]  /*12c80*/  IADD3 R68, P6, PT, R68, R2, RZ ;  /* 0x0000000244447210 */ /* 0x008fca0007fde0ff */
[----:B------:R-:W-:Y:S04]  /*12c90*/  STL [R1+0x13ec], R68 ;  /* 0x0013ec4401007387 */ /* 0x000fe80000100800 */
[----:B------:R1:W-:Y:S01]  /*12ca0*/  STL [R1+0x20ec], R68 ;  /* 0x0020ec4401007387 */ /* 0x0003e20000100800 */
[----:B0-----:R-:W-:-:S03]  /*12cb0*/  IMAD.X R79, R7, 0x1, R3, P6 ;  /* 0x00000001074f7824 */ /* 0x001fc600030e0603 */
[----:B------:R0:W-:Y:S01]  /*12cc0*/  STL [R1+0x13c8], R74 ;  /* 0x0013c84a01007387 */ /* 0x0001e20000100800 */
[----:B-1----:R-:W-:-:S03]  /*12cd0*/  IADD3 R68, P5, PT, R8, R2, RZ ;  /* 0x0000000208447210 */ /* 0x002fc60007fbe0ff */
[----:B------:R-:W3:Y:S04]  /*12ce0*/  LDL.LU R8, [R1+0x232c] ;  /* 0x00232c0001087983 */ /* 0x000ee80000300800 */
[----:B------:R-:W4:Y:S04]  /*12cf0*/  LDL.LU R7, [R1+0x2328] ;  /* 0x0023280001077983 */ /* 0x000f280000300800 */
[----:B------:R1:W-:Y:S01]  /*12d00*/  STL [R1+0x142c], R68 ;  /* 0x00142c4401007387 */ /* 0x0003e20000100800 */
[----:B0-----:R-:W-:-:S03]  /*12d10*/  IMAD.X R74, R67, 0x1, R3, P4 ;  /* 0x00000001434a7824 */ /* 0x001fc600020e0603 */
[----:B------:R-:W-:Y:S01]  /*12d20*/  STL [R1+0x13e8], R79 ;  /* 0x0013e84f01007387 */ /* 0x000fe20000100800 */
[----:B-1----:R-:W-:-:S05]  /*12d30*/  IADD3 R68, P0, PT, R65, R2, RZ ;  /* 0x0000000241447210 */ /* 0x002fca0007f1e0ff */
[----:B------:R0:W-:Y:S04]  /*12d40*/  STL [R1+0x14ac], R68 ;  /* 0x0014ac4401007387 */ /* 0x0001e80000100800 */
[----:B------:R1:W-:Y:S01]  /*12d50*/  STL [R1+0x1408], R74 ;  /* 0x0014084a01007387 */ /* 0x0003e20000100800 */
[----:B0-----:R-:W-:-:S03]  /*12d60*/  IMAD.X R68, R6, 0x1, R3, P5 ;  /* 0x0000000106447824 */ /* 0x001fc600028e0603 */
[----:B------:R-:W2:Y:S01]  /*12d70*/  LDL.LU R6, [R1+0x2324] ;  /* 0x0023240001067983 */ /* 0x000ea20000300800 */
[----:B-1----:R-:W-:-:S03]  /*12d80*/  IADD3 R74, P4, PT, R5, R2, RZ ;  /* 0x00000002054a7210 */ /* 0x002fc60007f9e0ff */
[----:B------:R-:W3:Y:S04]  /*12d90*/  LDL.LU R5, [R1+0x2320] ;  /* 0x0023200001057983 */ /* 0x000ee80000300800 */
[----:B------:R0:W-:Y:S02]  /*12da0*/  STL [R1+0x1428], R68 ;  /* 0x0014284401007387 */ /* 0x0001e40000100800 */
[----:B0-----:R-:W-:Y:S02]  /*12db0*/  IMAD.X R68, R4, 0x1, R3, P0 ;  /* 0x0000000104447824 */ /* 0x001fe400000e0603 */
[----:B------:R-:W3:Y:S01]  /*12dc0*/  LDL.LU R4, [R1+0x231c] ;  /* 0x00231c0001047983 */ /* 0x000ee20000300800 */
[----:B------:R-:W-:-:S03]  /*12dd0*/  IADD3 R67, P6, PT, R27, R2, RZ ;  /* 0x000000021b437210 */ /* 0x000fc60007fde0ff */
[----:B------:R-:W-:Y:S01]  /*12de0*/  STL [R1+0x14ec], R74 ;  /* 0x0014ec4a01007387 */ /* 0x000fe20000100800 */
[----:B------:R-:W-:-:S03]  /*12df0*/  SHF.R.S32.HI R26, RZ, 0x1f, R27 ;  /* 0x0000001fff1a7819 */ /* 0x000fc6000001141b */
[----:B------:R-:W-:Y:S04]  /*12e00*/  STL [R1+0x14cc], R67 ;  /* 0x0014cc4301007387 */ /* 0x000fe80000100800 */
[----:B------:R0:W-:Y:S01]  /*12e10*/  STL [R1+0x20c8], R67 ;  /* 0x0020c84301007387 */ /* 0x0001e20000100800 */
[----:B------:R-:W-:-:S03]  /*12e20*/  IADD3 R61, P0, PT, R61, R2, RZ ;  /* 0x000000023d3d7210 */ /* 0x000fc60007f1e0ff */
[----:B------:R1:W-:Y:S01]  /*12e30*/  STL [R1+0x14a8], R68 ;  /* 0x0014a84401007387 */ /* 0x0003e20000100800 */
[----:B0-----:R-:W-:Y:S01]  /*12e40*/  IADD3 R67, P5, PT, R71, R2, RZ ;  /* 0x0000000247437210 */ /* 0x001fe20007fbe0ff */
[----:B-1----:R-:W-:-:S04]  /*12e50*/  IMAD.X R68, R26, 0x1, R3, P6 ;  /* 0x000000011a447824 */ /* 0x002fc800030e0603 */
[----:B------:R0:W-:Y:S01]  /*12e60*/  STL [R1+0x150c], R67 ;  /* 0x00150c4301007387 */ /* 0x0001e20000100800 */
[----:B------:R-:W-:-:S03]  /*12e70*/  SHF.R.S32.HI R30, RZ, 0x1f, R25 ;  /* 0x0000001fff1e7819 */ /* 0x000fc60000011419 */
[----:B------:R-:W-:Y:S01]  /*12e80*/  STL [R1+0x14c8], R68 ;  /* 0x0014c84401007387 */ /* 0x000fe20000100800 */
[--C-:B0-----:R-:W-:Y:S01]  /*12e90*/  IMAD.X R67, R58, 0x1, R3.reuse, P4 ;  /* 0x000000013a437824 */ /* 0x101fe200020e0603 */
[-C--:B------:R-:W-:Y:S02]  /*12ea0*/  IADD3 R58, P6, PT, R25, R2.reuse, RZ ;  /* 0x00000002193a7210 */ /* 0x080fe40007fde0ff */
[----:B------:R0:W-:Y:S04]  /*12eb0*/  STL [R1+0x152c], R61 ;  /* 0x00152c3d01007387 */ /* 0x0001e80000100800 */
[----:B------:R-:W-:Y:S04]  /*12ec0*/  STL [R1+0x14e8], R67 ;  /* 0x0014e84301007387 */ /* 0x000fe80000100800 */
[----:B------:R1:W-:Y:S01]  /*12ed0*/  STL [R1+0x15ac], R58 ;  /* 0x0015ac3a01007387 */ /* 0x0003e20000100800 */
[--C-:B0-----:R-:W-:Y:S01]  /*12ee0*/  IMAD.X R61, R31, 0x1, R3.reuse, P5 ;  /* 0x000000011f3d7824 */ /* 0x101fe200028e0603 */
[-C--:B------:R-:W-:Y:S01]  /*12ef0*/  IADD3 R31, P4, PT, R28, R2.reuse, RZ ;  /* 0x000000021c1f7210 */ /* 0x080fe20007f9e0ff */
[----:B-1----:R-:W-:Y:S01]  /*12f00*/  IMAD.X R58, R54, 0x1, R3, P0 ;  /* 0x00000001363a7824 */ /* 0x002fe200000e0603 */
[----:B------:R-:W-:-:S02]  /*12f10*/  IADD3 R54, P5, PT, R48, R2, RZ ;  /* 0x0000000230367210 */ /* 0x000fc40007fbe0ff */
[----:B------:R-:W-:Y:S01]  /*12f20*/  STL [R1+0x1508], R61 ;  /* 0x0015083d01007387 */ /* 0x000fe20000100800 */
[----:B------:R-:W-:-:S03]  /*12f30*/  IMAD.X R48, R30, 0x1, R3, P6 ;  /* 0x000000011e307824 */ /* 0x000fc600030e0603 */
[----:B------:R-:W-:Y:S04]  /*12f40*/  STL [R1+0x1528], R58 ;  /* 0x0015283a01007387 */ /* 0x000fe80000100800 */
[----:B------:R-:W-:Y:S01]  /*12f50*/  STL [R1+0x15cc], R31 ;  /* 0x0015cc1f01007387 */ /* 0x000fe20000100800 */
[----:B------:R-:W-:-:S03]  /*12f60*/  SHF.R.S32.HI R39, RZ, 0x1f, R46 ;  /* 0x0000001fff277819 */ /* 0x000fc6000001142e */
[----:B------:R-:W-:Y:S04]  /*12f70*/  STL [R1+0x15ec], R54 ;  /* 0x0015ec3601007387 */ /* 0x000fe80000100800 */
[----:B------:R0:W-:Y:S04]  /*12f80*/  STL [R1+0x20a0], R31 ;  /* 0x0020a01f01007387 */ /* 0x0001e80000100800 */
[----:B------:R1:W-:Y:S01]  /*12f90*/  STL [R1+0x15a8], R48 ;  /* 0x0015a83001007387 */ /* 0x0003e20000100800 */
[----:B------:R-:W-:Y:S02]  /*12fa0*/  SHF.R.S32.HI R44, RZ, 0x1f, R0 ;  /* 0x0000001fff2c7819 */ /* 0x000fe40000011400 */
[----:B0-----:R-:W-:-:S02]  /*12fb0*/  IADD3 R31, P6, PT, R0, R2, RZ ;  /* 0x00000002001f7210 */ /* 0x001fc40007fde0ff */
[-C--:B-1----:R-:W-:Y:S01]  /*12fc0*/  IADD3 R48, P0, PT, R46, R2.reuse, RZ ;  /* 0x000000022e307210 */ /* 0x082fe20007f1e0ff */
[--C-:B------:R-:W-:Y:S02]  /*12fd0*/  IMAD.X R46, R34, 0x1, R3.reuse, P4 ;  /* 0x00000001222e7824 */ /* 0x100fe400020e0603 */
[----:B------:R-:W-:Y:S01]  /*12fe0*/  IMAD.X R34, R32, 0x1, R3, P5 ;  /* 0x0000000120227824 */ /* 0x000fe200028e0603 */
[----:B------:R-:W-:Y:S01]  /*12ff0*/  IADD3 R32, P4, PT, R33, R2, RZ ;  /* 0x0000000221207210 */ /* 0x000fe20007f9e0ff */
[----:B------:R-:W-:Y:S01]  /*13000*/  STL [R1+0x160c], R48 ;  /* 0x00160c3001007387 */ /* 0x000fe20000100800 */
[----:B------:R-:W-:-:S03]  /*13010*/  SHF.R.S32.HI R18, RZ, 0x1f, R33 ;  /* 0x0000001fff127819 */ /* 0x000fc60000011421 */
[----:B------:R0:W-:Y:S04]  /*13020*/  STL [R1+0x15c8], R46 ;  /* 0x0015c82e01007387 */ /* 0x0001e80000100800 */
[----:B------:R1:W-:Y:S04]  /*13030*/  STL [R1+0x162c], R31 ;  /* 0x00162c1f01007387 */ /* 0x0003e80000100800 */
[----:B------:R1:W-:Y:S01]  /*13040*/  STL [R1+0x15e8], R34 ;  /* 0x0015e82201007387 */ /* 0x0003e20000100800 */
[----:B0-----:R-:W-:-:S03]  /*13050*/  IMAD.X R46, R44, 0x1, R3, P6 ;  /* 0x000000012c2e7824 */ /* 0x001fc600030e0603 */
[----:B------:R0:W-:Y:S01]  /*13060*/  STL [R1+0x16ac], R32 ;  /* 0x0016ac2001007387 */ /* 0x0001e20000100800 */
[----:B-1----:R-:W-:Y:S01]  /*13070*/  IMAD.X R31, R39, 0x1, R3, P0 ;  /* 0x00000001271f7824 */ /* 0x002fe200000e0603 */
[----:B------:R-:W-:-:S04]  /*13080*/  IADD3 R34, P5, PT, R45, R2, RZ ;  /* 0x000000022d227210 */ /* 0x000fc80007fbe0ff */
[----:B------:R1:W-:Y:S01]  /*13090*/  STL [R1+0x1608], R31 ;  /* 0x0016081f01007387 */ /* 0x0003e20000100800 */
[----:B0-----:R-:W-:-:S03]  /*130a0*/  IADD3 R32, P0, PT, R12, R2, RZ ;  /* 0x000000020c207210 */ /* 0x001fc60007f1e0ff */
[----:B------:R-:W-:Y:S01]  /*130b0*/  STL [R1+0x1628], R46 ;  /* 0x0016282e01007387 */ /* 0x000fe20000100800 */
[----:B------:R-:W-:-:S03]  /*130c0*/  SHF.R.S32.HI R43, RZ, 0x1f, R45 ;  /* 0x0000001fff2b7819 */ /* 0x000fc6000001142d */
[----:B------:R-:W-:Y:S01]  /*130d0*/  STL [R1+0x16cc], R34 ;  /* 0x0016cc2201007387 */ /* 0x000fe20000100800 */
[----:B-1----:R-:W-:-:S03]  /*130e0*/  IMAD.X R31, R18, 0x1, R3, P4 ;  /* 0x00000001121f7824 */ /* 0x002fc600020e0603 */
[----:B------:R-:W-:Y:S01]  /*130f0*/  STL [R1+0x16ec], R32 ;  /* 0x0016ec2001007387 */ /* 0x000fe20000100800 */
[----:B------:R-:W-:-:S03]  /*13100*/  SHF.R.S32.HI R42, RZ, 0x1f, R12 ;  /* 0x0000001fff2a7819 */ /* 0x000fc6000001140c */
[----:B------:R0:W-:Y:S04]  /*13110*/  STL [R1+0x207c], R34 ;  /* 0x00207c2201007387 */ /* 0x0001e80000100800 */
[----:B------:R1:W-:Y:S01]  /*13120*/  STL [R1+0x16a8], R31 ;  /* 0x0016a81f01007387 */ /* 0x0003e20000100800 */
[----:B------:R-:W-:Y:S02]  /*13130*/  SHF.R.S32.HI R35, RZ, 0x1f, R41 ;  /* 0x0000001fff237819 */ /* 0x000fe40000011429 */
[----:B0-----:R-:W-:Y:S01]  /*13140*/  IADD3 R34, P6, PT, R41, R2, RZ ;  /* 0x0000000229227210 */ /* 0x001fe20007fde0ff */
[----:B-1----:R-:W-:-:S04]  /*13150*/  IMAD.X R31, R43, 0x1, R3, P5 ;  /* 0x000000012b1f7824 */ /* 0x002fc800028e0603 */
[----:B------:R0:W-:Y:S01]  /*13160*/  STL [R1+0x17ac], R34 ;  /* 0x0017ac2201007387 */ /* 0x0001e20000100800 */
[----:B------:R-:W-:-:S03]  /*13170*/  IADD3 R32, P4, PT, R36, R2, RZ ;  /* 0x0000000224207210 */ /* 0x000fc60007f9e0ff */
[----:B------:R1:W-:Y:S04]  /*13180*/  STL [R1+0x2054], R2 ;  /* 0x0020540201007387 */ /* 0x0003e80000100800 */
[----:B------:R3:W-:Y:S01]  /*13190*/  STL [R1+0x16c8], R31 ;  /* 0x0016c81f01007387 */ /* 0x0007e20000100800 */
[--C-:B0-----:R-:W-:Y:S01]  /*131a0*/  IMAD.X R34, R42, 0x1, R3.reuse, P0 ;  /* 0x000000012a227824 */ /* 0x101fe200000e0603 */
[----:B------:R-:W-:Y:S01]  /*131b0*/  SHF.R.S32.HI R37, RZ, 0x1f, R36 ;  /* 0x0000001fff257819 */ /* 0x000fe20000011424 */
[----:B-1----:R-:W-:-:S03]  /*131c0*/  IMAD.X R2, R35, 0x1, R3, P6 ;  /* 0x0000000123027824 */ /* 0x002fc600030e0603 */
[----:B------:R-:W-:Y:S04]  /*131d0*/  STL [R1+0x16e8], R34 ;  /* 0x0016e82201007387 */ /* 0x000fe80000100800 */
[----:B------:R-:W-:Y:S01]  /*131e0*/  STL [R1+0x18ac], R32 ;  /* 0x0018ac2001007387 */ /* 0x000fe20000100800 */
[----:B------:R-:W-:Y:S01]  /*131f0*/  IMAD.X R71, R37, 0x1, R3, P4 ;  /* 0x0000000125477824 */ /* 0x000fe200020e0603 */
[C---:B--2---:R-:W-:Y:S02]  /*13200*/  IADD3 R46, P0, PT, R47.reuse, R6, RZ ;  /* 0x000000062f2e7210 */ /* 0x044fe40007f1e0ff */
[----:B---3--:R-:W-:-:S05]  /*13210*/  IADD3 R31, P5, PT, R47, R4, RZ ;  /* 0x000000042f1f7210 */ /* 0x008fca0007fbe0ff */
[----:B------:R-:W-:Y:S04]  /*13220*/  STL [R1+0xb78], R31 ;  /* 0x000b781f01007387 */ /* 0x000fe80000100800 */
[----:B------:R-:W-:Y:S04]  /*13230*/  STL [R1+0x205c], R32 ;  /* 0x00205c2001007387 */ /* 0x000fe80000100800 */
[----:B------:R0:W-:Y:S01]  /*13240*/  STL [R1+0x17a8], R2 ;  /* 0x0017a80201007387 */ /* 0x0001e20000100800 */
[----:B------:R-:W-:-:S03]  /*13250*/  IADD3 R47, P6, PT, R47, R8, RZ ;  /* 0x000000082f2f7210 */ /* 0x000fc60007fde0ff */
[----:B------:R1:W-:Y:S04]  /*13260*/  STL [R1+0x2058], R3 ;  /* 0x0020580301007387 */ /* 0x0003e80000100800 */
[----:B------:R-:W-:Y:S01]  /*13270*/  STL [R1+0xb80], R46 ;  /* 0x000b802e01007387 */ /* 0x000fe20000100800 */
[----:B0-----:R-:W-:-:S03]  /*13280*/  IADD3 R2, P4, PT, R53, R4, RZ ;  /* 0x0000000435027210 */ /* 0x001fc60007f9e0ff */
[----:B------:R-:W-:Y:S01]  /*13290*/  STL [R1+0x2304], R46 ;  /* 0x0023042e01007387 */ /* 0x000fe20000100800 */
[----:B-1----:R-:W-:-:S03]  /*132a0*/  IMAD.X R3, R13, 0x1, R5, P5 ;  /* 0x000000010d037824 */ /* 0x002fc600028e0605 */
[----:B------:R-:W-:Y:S04]  /*132b0*/  STL [R1+0x230c], R46 ;  /* 0x00230c2e01007387 */ /* 0x000fe80000100800 */
[----:B------:R-:W-:Y:S04]  /*132c0*/  STL [R1+0x18a8], R71 ;  /* 0x0018a84701007387 */ /* 0x000fe80000100800 */
[----:B------:R4:W-:Y:S01]  /*132d0*/  STL [R1+0xb74], R3 ;  /* 0x000b740301007387 */ /* 0x0009e20000100800 */
[----:B------:R-:W-:-:S03]  /*132e0*/  IMAD.X R48, R13, 0x1, R9, P6 ;  /* 0x000000010d307824 */ /* 0x000fc600030e0609 */
[----:B------:R-:W-:Y:S04]  /*132f0*/  STL [R1+0xb88], R47 ;  /* 0x000b882f01007387 */ /* 0x000fe80000100800 */
[----:B------:R0:W-:Y:S01]  /*13300*/  STL [R1+0xb98], R2 ;  /* 0x000b980201007387 */ /* 0x0001e20000100800 */
[----:B----4-:R-:W-:Y:S01]  /*13310*/  IMAD.X R3, R13, 0x1, R7, P0 ;  /* 0x000000010d037824 */ /* 0x010fe200000e0607 */
[C---:B------:R-:W-:Y:S02]  /*13320*/  IADD3 R13, P0, PT, R53.reuse, R8, RZ ;  /* 0x00000008350d7210 */ /* 0x040fe40007f1e0ff */
[----:B------:R-:W-:Y:S04]  /*13330*/  STL [R1+0x2060], R71 ;  /* 0x0020604701007387 */ /* 0x000fe80000100800 */
[----:B------:R1:W-:Y:S01]  /*13340*/  STL [R1+0xb7c], R3 ;  /* 0x000b7c0301007387 */ /* 0x0003e20000100800 */
[----:B0-----:R-:W-:-:S05]  /*13350*/  IADD3 R2, P5, PT, R53, R6, RZ ;  /* 0x0000000635027210 */ /* 0x001fca0007fbe0ff */
[----:B------:R0:W-:Y:S01]  /*13360*/  STL [R1+0xba0], R2 ;  /* 0x000ba00201007387 */ /* 0x0001e20000100800 */
[----:B-1----:R-:W-:-:S03]  /*13370*/  IMAD.X R3, R14, 0x1, R5, P4 ;  /* 0x000000010e037824 */ /* 0x002fc600020e0605 */
[----:B------:R1:W-:Y:S04]  /*13380*/  STL [R1+0xba8], R13 ;  /* 0x000ba80d01007387 */ /* 0x0003e80000100800 */
[----:B------:R-:W-:Y:S01]  /*13390*/  STL [R1+0xb84], R48 ;  /* 0x000b843001007387 */ /* 0x000fe20000100800 */
[----:B0-----:R-:W-:-:S03]  /*133a0*/  IADD3 R2, P6, PT, R51, R4, RZ ;  /* 0x0000000433027210 */ /* 0x001fc60007fde0ff */
[----:B------:R0:W-:Y:S04]  /*133b0*/  STL [R1+0xb94], R3 ;  /* 0x000b940301007387 */ /* 0x0001e80000100800 */
[----:B------:R2:W-:Y:S01]  /*133c0*/  STL [R1+0xbb8], R2 ;  /* 0x000bb80201007387 */ /* 0x0005e20000100800 */
[C---:B-1----:R-:W-:Y:S02]  /*133d0*/  IMAD.X R13, R14.reuse, 0x1, R9, P0 ;  /* 0x000000010e0d7824 */ /* 0x042fe400000e0609 */
[----:B0-----:R-:W-:Y:S01]  /*133e0*/  IMAD.X R3, R14, 0x1, R7, P5 ;  /* 0x000000010e037824 */ /* 0x001fe200028e0607 */
[----:B--2---:R-:W-:-:S04]  /*133f0*/  IADD3 R2, P4, PT, R51, R6, RZ ;  /* 0x0000000633027210 */ /* 0x004fc80007f9e0ff */
[----:B------:R0:W-:Y:S04]  /*13400*/  STL [R1+0xb9c], R3 ;  /* 0x000b9c0301007387 */ /* 0x0001e80000100800 */
[----:B------:R1:W-:Y:S01]  /*13410*/  STL [R1+0xbc0], R2 ;  /* 0x000bc00201007387 */ /* 0x0003e20000100800 */
[----:B0-----:R-:W-:-:S03]  /*13420*/  IADD3 R3, P5, PT, R51, R8, RZ ;  /* 0x0000000833037210 */ /* 0x001fc60007fbe0ff */
[----:B------:R0:W-:Y:S01]  /*13430*/  STL [R1+0xba4], R13 ;  /* 0x000ba40d01007387 */ /* 0x0001e20000100800 */
[----:B-1----:R-:W-:-:S03]  /*13440*/  IMAD.X R2, R15, 0x1, R5, P6 ;  /* 0x000000010f027824 */ /* 0x002fc600030e0605 */
[----:B------:R1:W-:Y:S01]  /*13450*/  STL [R1+0xbc8], R3 ;  /* 0x000bc80301007387 */ /* 0x0003e20000100800 */
[----:B0-----:R-:W-:-:S03]  /*13460*/  IADD3 R13, P0, PT, R50, R4, RZ ;  /* 0x00000004320d7210 */ /* 0x001fc60007f1e0ff */
[----:B------:R0:W-:Y:S01]  /*13470*/  STL [R1+0xbb4], R2 ;  /* 0x000bb40201007387 */ /* 0x0001e20000100800 */
[----:B-1----:R-:W-:-:S03]  /*13480*/  IMAD.X R3, R15, 0x1, R7, P4 ;  /* 0x000000010f037824 */ /* 0x002fc600020e0607 */
[----:B------:R1:W-:Y:S04]  /*13490*/  STL [R1+0xc58], R13 ;  /* 0x000c580d01007387 */ /* 0x0003e80000100800 */
[----:B------:R2:W-:Y:S01]  /*134a0*/  STL [R1+0xbbc], R3 ;  /* 0x000bbc0301007387 */ /* 0x0005e20000100800 */
[----:B0-----:R-:W-:Y:S01]  /*134b0*/  IADD3 R2, P6, PT, R50, R6, RZ ;  /* 0x0000000632027210 */ /* 0x001fe20007fde0ff */
[----:B-1----:R-:W-:-:S04]  /*134c0*/  IMAD.X R13, R15, 0x1, R9, P5 ;  /* 0x000000010f0d7824 */ /* 0x002fc800028e0609 */
[----:B------:R0:W-:Y:S01]  /*134d0*/  STL [R1+0xc60], R2 ;  /* 0x000c600201007387 */ /* 0x0001e20000100800 */
[----:B--2---:R-:W-:-:S03]  /*134e0*/  IADD3 R3, P4, PT, R50, R8, RZ ;  /* 0x0000000832037210 */ /* 0x004fc60007f9e0ff */
[----:B------:R-:W-:Y:S01]  /*134f0*/  STL [R1+0xbc4], R13 ;  /* 0x000bc40d01007387 */ /* 0x000fe20000100800 */
[----:B------:R-:W-:-:S03]  /*13500*/  IADD3 R50, P5, PT, R10, R4, RZ ;  /* 0x000000040a327210 */ /* 0x000fc60007fbe0ff */
[----:B------:R1:W-:Y:S01]  /*13510*/  STL [R1+0xc68], R3 ;  /* 0x000c680301007387 */ /* 0x0003e20000100800 */
[----:B0-----:R-:W-:-:S05]  /*13520*/  IMAD.X R2, R59, 0x1, R5, P0 ;  /* 0x000000013b027824 */ /* 0x001fca00000e0605 */
[----:B------:R0:W-:Y:S01]  /*13530*/  STL [R1+0xc54], R2 ;  /* 0x000c540201007387 */ /* 0x0001e20000100800 */
[----:B-1----:R-:W-:Y:S01]  /*13540*/  IMAD.X R3, R59, 0x1, R7, P6 ;  /* 0x000000013b037824 */ /* 0x002fe200030e0607 */
[----:B------:R-:W-:-:S04]  /*13550*/  IADD3 R51, P0, PT, R10, R6, RZ ;  /* 0x000000060a337210 */ /* 0x000fc80007f1e0ff */
[----:B------:R-:W-:Y:S01]  /*13560*/  STL [R1+0xc5c], R3 ;  /* 0x000c5c0301007387 */ /* 0x000fe20000100800 */
[----:B0-----:R-:W-:-:S03]  /*13570*/  IMAD.X R2, R59, 0x1, R9, P4 ;  /* 0x000000013b027824 */ /* 0x001fc600020e0609 */
[----:B------:R-:W-:Y:S04]  /*13580*/  STL [R1+0xc78], R50 ;  /* 0x000c783201007387 */ /* 0x000fe80000100800 */
[----:B------:R-:W-:Y:S04]  /*13590*/  STL [R1+0x22dc], R50 ;  /* 0x0022dc3201007387 */ /* 0x000fe80000100800 */
[----:B------:R0:W-:Y:S04]  /*135a0*/  STL [R1+0xc64], R2 ;  /* 0x000c640201007387 */ /* 0x0001e80000100800 */
[----:B------:R-:W-:Y:S01]  /*135b0*/  STL [R1+0x22e4], R50 ;  /* 0x0022e43201007387 */ /* 0x000fe20000100800 */
[----:B------:R-:W-:-:S03]  /*135c0*/  IADD3 R53, P6, PT, R10, R8, RZ ;  /* 0x000000080a357210 */ /* 0x000fc60007fde0ff */
        /* <DEDUP_REMOVED lines=8> */
[----:B------:R-:W-:Y:S01]  /*13650*/  STL [R1+0x22ec], R51 ;  /* 0x0022ec3301007387 */ /* 0x000fe20000100800 */
[----:B------:R-:W-:-:S03]  /*13660*/  IMAD.X R54, R70, 0x1, R9, P6 ;  /* 0x0000000146367824 */ /* 0x000fc600030e0609 */
[----:B------:R0:W-:Y:S04]  /*13670*/  STL [R1+0xc74], R2 ;  /* 0x000c740201007387 */ /* 0x0001e80000100800 */
[----:B------:R-:W-:Y:S04]  /*13680*/  STL [R1+0xc88], R53 ;  /* 0x000c883501007387 */ /* 0x000fe80000100800 */
[----:B------:R1:W-:Y:S01]  /*13690*/  STL [R1+0xc7c], R3 ;  /* 0x000c7c0301007387 */ /* 0x0003e20000100800 */
[----:B0-----:R-:W-:-:S03]  /*136a0*/  IADD3 R2, P5, PT, R55, R6, RZ ;  /* 0x0000000637027210 */ /* 0x001fc60007fbe0ff */
[----:B------:R-:W-:Y:S04]  /*136b0*/  STL [R1+0xc98], R10 ;  /* 0x000c980a01007387 */ /* 0x000fe80000100800 */
[----:B------:R0:W-:Y:S01]  /*136c0*/  STL [R1+0xca0], R2 ;  /* 0x000ca00201007387 */ /* 0x0001e20000100800 */
[----:B-1----:R-:W-:-:S03]  /*136d0*/  IADD3 R3, P0, PT, R55, R8, RZ ;  /* 0x0000000837037210 */ /* 0x002fc60007f1e0ff */
[----:B------:R-:W-:Y:S01]  /*136e0*/  STL [R1+0x206c], R70 ;  /* 0x00206c4601007387 */ /* 0x000fe20000100800 */
[----:B------:R-:W-:-:S03]  /*136f0*/  IMAD.X R13, R82, 0x1, R7, P5 ;  /* 0x00000001520d7824 */ /* 0x000fc600028e0607 */
[----:B------:R-:W-:Y:S01]  /*13700*/  STL [R1+0xc84], R54 ;  /* 0x000c843601007387 */ /* 0x000fe20000100800 */
[----:B0-----:R-:W-:-:S03]  /*13710*/  IMAD.X R2, R82, 0x1, R5, P4 ;  /* 0x0000000152027824 */ /* 0x001fc600020e0605 */
[----:B------:R0:W-:Y:S04]  /*13720*/  STL [R1+0xca8], R3 ;  /* 0x000ca80301007387 */ /* 0x0001e80000100800 */
[----:B------:R1:W-:Y:S01]  /*13730*/  STL [R1+0xc94], R2 ;  /* 0x000c940201007387 */ /* 0x0003e20000100800 */
[C---:B0-----:R-:W-:Y:S02]  /*13740*/  IADD3 R3, P6, PT, R11.reuse, R4, RZ ;  /* 0x000000040b037210 */ /* 0x041fe40007fde0ff */
[----:B-1----:R-:W-:-:S03]  /*13750*/  IADD3 R2, P4, PT, R11, R6, RZ ;  /* 0x000000060b027210 */ /* 0x002fc60007f9e0ff */
[----:B------:R0:W-:Y:S04]  /*13760*/  STL [R1+0xcb8], R3 ;  /* 0x000cb80301007387 */ /* 0x0001e80000100800 */
[----:B------:R-:W-:Y:S04]  /*13770*/  STL [R1+0xc9c], R13 ;  /* 0x000c9c0d01007387 */ /* 0x000fe80000100800 */
[----:B------:R-:W-:Y:S01]  /*13780*/  STL [R1+0x2070], R82 ;  /* 0x0020705201007387 */ /* 0x000fe20000100800 */
[----:B0-----:R-:W-:-:S03]  /*13790*/  IMAD.X R3, R82, 0x1, R9, P0 ;  /* 0x0000000152037824 */ /* 0x001fc600000e0609 */
[----:B------:R0:W-:Y:S04]  /*137a0*/  STL [R1+0xcc0], R2 ;  /* 0x000cc00201007387 */ /* 0x0001e80000100800 */
[----:B------:R1:W-:Y:S04]  /*137b0*/  STL [R1+0xca4], R3 ;  /* 0x000ca40301007387 */ /* 0x0003e80000100800 */
[----:B------:R-:W2:Y:S01]  /*137c0*/  LDL.LU R79, [R1+0x1bc] ;  /* 0x0001bc00014f7983 */ /* 0x000ea20000300800 */
[----:B0-----:R-:W-:Y:S01]  /*137d0*/  IADD3 R2, P5, PT, R11, R8, RZ ;  /* 0x000000080b027210 */ /* 0x001fe20007fbe0ff */
[----:B------:R-:W-:-:S04]  /*137e0*/  IMAD.X R11, R90, 0x1, R5, P6 ;  /* 0x000000015a0b7824 */ /* 0x000fc800030e0605 */
[----:B------:R0:W-:Y:S01]  /*137f0*/  STL [R1+0xcc8], R2 ;  /* 0x000cc80201007387 */ /* 0x0001e20000100800 */
[----:B-1----:R-:W-:-:S03]  /*13800*/  IMAD.X R3, R90, 0x1, R7, P4 ;  /* 0x000000015a037824 */ /* 0x002fc600020e0607 */
[----:B------:R-:W-:Y:S01]  /*13810*/  STL [R1+0xcb4], R11 ;  /* 0x000cb40b01007387 */ /* 0x000fe20000100800 */
[----:B0-----:R-:W-:-:S05]  /*13820*/  IADD3 R2, P0, PT, R20, R4, RZ ;  /* 0x0000000414027210 */ /* 0x001fca0007f1e0ff */
[----:B------:R0:W-:Y:S04]  /*13830*/  STL [R1+0xd30], R2 ;  /* 0x000d300201007387 */ /* 0x0001e80000100800 */
[----:B------:R1:W-:Y:S04]  /*13840*/  STL [R1+0xcbc], R3 ;  /* 0x000cbc0301007387 */ /* 0x0003e80000100800 */
[----:B------:R-:W3:Y:S01]  /*13850*/  LDL.LU R86, [R1+0xc] ;  /* 0x00000c0001567983 */ /* 0x000ee20000300800 */
[----:B0-----:R-:W-:Y:S01]  /*13860*/  IMAD.X R2, R90, 0x1, R9, P5 ;  /* 0x000000015a027824 */ /* 0x001fe200028e0609 */
[----:B------:R-:W-:-:S02]  /*13870*/  IADD3 R11, P6, PT, R20, R6, RZ ;  /* 0x00000006140b7210 */ /* 0x000fc40007fde0ff */
[----:B------:R-:W-:Y:S04]  /*13880*/  STL [R1+0x2080], R90 ;  /* 0x0020805a01007387 */ /* 0x000fe80000100800 */
[----:B------:R0:W-:Y:S01]  /*13890*/  STL [R1+0xcc4], R2 ;  /* 0x000cc40201007387 */ /* 0x0001e20000100800 */
[----:B-1----:R-:W-:-:S03]  /*138a0*/  IMAD.X R3, R91, 0x1, R5, P0 ;  /* 0x000000015b037824 */ /* 0x002fc600000e0605 */
[----:B------:R-:W-:Y:S01]  /*138b0*/  STL [R1+0xd38], R11 ;  /* 0x000d380b01007387 */ /* 0x000fe20000100800 */
[----:B0-----:R-:W-:-:S03]  /*138c0*/  IADD3 R2, P4, PT, R20, R8, RZ ;  /* 0x0000000814027210 */ /* 0x001fc60007f9e0ff */
[----:B------:R-:W-:Y:S01]  /*138d0*/  STL [R1+0x22b4], R11 ;  /* 0x0022b40b01007387 */ /* 0x000fe20000100800 */
[----:B------:R-:W-:-:S03]  /*138e0*/  IMAD.X R13, R91, 0x1, R7, P6 ;  /* 0x000000015b0d7824 */ /* 0x000fc600030e0607 */
[----:B------:R0:W-:Y:S04]  /*138f0*/  STL [R1+0xd40], R2 ;  /* 0x000d400201007387 */ /* 0x0001e80000100800 */
[----:B------:R-:W-:Y:S01]  /*13900*/  STL [R1+0x22c0], R11 ;  /* 0x0022c00b01007387 */ /* 0x000fe20000100800 */
[----:B0-----:R-:W-:-:S03]  /*13910*/  IADD3 R2, P5, PT, R17, R4, RZ ;  /* 0x0000000411027210 */ /* 0x001fc60007fbe0ff */
[----:B------:R0:W-:Y:S04]  /*13920*/  STL [R1+0xd2c], R3 ;  /* 0x000d2c0301007387 */ /* 0x0001e80000100800 */
[----:B------:R1:W-:Y:S01]  /*13930*/  STL [R1+0xd50], R2 ;  /* 0x000d500201007387 */ /* 0x0003e20000100800 */
[----:B0-----:R-:W-:-:S03]  /*13940*/  IADD3 R3, P0, PT, R17, R6, RZ ;  /* 0x0000000611037210 */ /* 0x001fc60007f1e0ff */
[----:B------:R-:W-:Y:S01]  /*13950*/  STL [R1+0xd34], R13 ;  /* 0x000d340d01007387 */ /* 0x000fe20000100800 */
[----:B-1----:R-:W-:-:S03]  /*13960*/  IMAD.X R2, R91, 0x1, R9, P4 ;  /* 0x000000015b027824 */ /* 0x002fc600020e0609 */
[----:B------:R-:W-:Y:S01]  /*13970*/  STL [R1+0x2084], R91 ;  /* 0x0020845b01007387 */ /* 0x000fe20000100800 */
[----:B------:R-:W-:-:S03]  /*13980*/  IADD3 R20, P6, PT, R17, R8, RZ ;  /* 0x0000000811147210 */ /* 0x000fc60007fde0ff */
[----:B------:R0:W-:Y:S01]  /*13990*/  STL [R1+0xd58], R3 ;  /* 0x000d580301007387 */ /* 0x0001e20000100800 */
[----:B------:R-:W-:-:S03]  /*139a0*/  IADD3 R55, P4, PT, R57, R4, RZ ;  /* 0x0000000439377210 */ /* 0x000fc60007f9e0ff */
[----:B------:R1:W-:Y:S01]  /*139b0*/  STL [R1+0xd3c], R2 ;  /* 0x000d3c0201007387 */ /* 0x0003e20000100800 */
[C---:B0-----:R-:W-:Y:S02]  /*139c0*/  IMAD.X R3, R92.reuse, 0x1, R5, P5 ;  /* 0x000000015c037824 */ /* 0x041fe400028e0605 */
[----:B-1----:R-:W-:-:S03]  /*139d0*/  IMAD.X R2, R92, 0x1, R7, P0 ;  /* 0x000000015c027824 */ /* 0x002fc600000e0607 */
[----:B------:R0:W-:Y:S01]  /*139e0*/  STL [R1+0xd4c], R3 ;  /* 0x000d4c0301007387 */ /* 0x0001e20000100800 */
[----:B------:R-:W-:Y:S01]  /*139f0*/  IMAD.X R17, R92, 0x1, R9, P6 ;  /* 0x000000015c117824 */ /* 0x000fe200030e0609 */
[C---:B------:R-:W-:Y:S02]  /*13a00*/  IADD3 R58, P5, PT, R57.reuse, R6, RZ ;  /* 0x00000006393a7210 */ /* 0x040fe40007fbe0ff */
[----:B------:R-:W-:Y:S04]  /*13a10*/  STL [R1+0xd60], R20 ;  /* 0x000d601401007387 */ /* 0x000fe80000100800 */
[----:B------:R1:W-:Y:S01]  /*13a20*/  STL [R1+0xd54], R2 ;  /* 0x000d540201007387 */ /* 0x0003e20000100800 */
[----:B------:R-:W-:-:S03]  /*13a30*/  IADD3 R57, P0, PT, R57, R8, RZ ;  /* 0x0000000839397210 */ /* 0x000fc60007f1e0ff */
[----:B------:R-:W-:Y:S01]  /*13a40*/  STL [R1+0xd70], R55 ;  /* 0x000d703701007387 */ /* 0x000fe20000100800 */
[----:B0-----:R-:W-:-:S03]  /*13a50*/  IMAD.X R3, R75, 0x1, R7, P5 ;  /* 0x000000014b037824 */ /* 0x001fc600028e0607 */
        /* <DEDUP_REMOVED lines=8> */
[C---:B--2---:R-:W-:Y:S02]  /*13ae0*/  IADD3 R61, P6, PT, R79.reuse, R4, RZ ;  /* 0x000000044f3d7210 */ /* 0x044fe40007fde0ff */
[C---:B0-----:R-:W-:Y:S02]  /*13af0*/  IADD3 R2, P4, PT, R79.reuse, R6, RZ ;  /* 0x000000064f027210 */ /* 0x041fe40007f9e0ff */
[----:B-1----:R-:W-:Y:S01]  /*13b00*/  IADD3 R3, P5, PT, R79, R8, RZ ;  /* 0x000000084f037210 */ /* 0x002fe20007fbe0ff */
[----:B------:R-:W-:Y:S04]  /*13b10*/  STL [R1+0xd90], R61 ;  /* 0x000d903d01007387 */ /* 0x000fe80000100800 */
[----:B------:R3:W-:Y:S04]  /*13b20*/  STL [R1+0xd98], R2 ;  /* 0x000d980201007387 */ /* 0x0007e80000100800 */
[----:B------:R-:W-:Y:S04]  /*13b30*/  STL [R1+0xd7c], R75 ;  /* 0x000d7c4b01007387 */ /* 0x000fe80000100800 */
[----:B------:R0:W-:Y:S01]  /*13b40*/  STL [R1+0xda0], R3 ;  /* 0x000da00301007387 */ /* 0x0001e20000100800 */
[----:B---3--:R-:W-:Y:S01]  /*13b50*/  IMAD.X R2, R86, 0x1, R5, P6 ;  /* 0x0000000156027824 */ /* 0x008fe200030e0605 */
[----:B0-----:R-:W-:-:S02]  /*13b60*/  IADD3 R3, P0, PT, R64, R4, RZ ;  /* 0x0000000440037210 */ /* 0x001fc40007f1e0ff */
[----:B------:R-:W-:Y:S02]  /*13b70*/  IADD3 R13, P6, PT, R64, R6, RZ ;  /* 0x00000006400d7210 */ /* 0x000fe40007fde0ff */
[----:B------:R0:W-:Y:S04]  /*13b80*/  STL [R1+0xd8c], R2 ;  /* 0x000d8c0201007387 */ /* 0x0001e80000100800 */
[----:B------:R1:W-:Y:S01]  /*13b90*/  STL [R1+0xdb0], R3 ;  /* 0x000db00301007387 */ /* 0x0003e20000100800 */
[C---:B0-----:R-:W-:Y:S02]  /*13ba0*/  IMAD.X R2, R86.reuse, 0x1, R7, P4 ;  /* 0x0000000156027824 */ /* 0x041fe400020e0607 */
[----:B-1----:R-:W-:-:S03]  /*13bb0*/  IMAD.X R3, R86, 0x1, R9, P5 ;  /* 0x0000000156037824 */ /* 0x002fc600028e0609 */
[----:B------:R0:W-:Y:S04]  /*13bc0*/  STL [R1+0xd94], R2 ;  /* 0x000d940201007387 */ /* 0x0001e80000100800 */
[----:B------:R1:W-:Y:S04]  /*13bd0*/  STL [R1+0xdb8], R13 ;  /* 0x000db80d01007387 */ /* 0x0003e80000100800 */
[----:B------:R-:W2:Y:S01]  /*13be0*/  LDL.LU R68, [R1+0x1e4] ;  /* 0x0001e40001447983 */ /* 0x000ea20000300800 */
[----:B0-----:R-:W-:Y:S01]  /*13bf0*/  IADD3 R2, P4, PT, R64, R8, RZ ;  /* 0x0000000840027210 */ /* 0x001fe20007f9e0ff */
[----:B-1----:R-:W-:-:S02]  /*13c00*/  IMAD.X R13, R60, 0x1, R5, P0 ;  /* 0x000000013c0d7824 */ /* 0x002fc400000e0605 */
[----:B------:R0:W-:Y:S04]  /*13c10*/  STL [R1+0xd9c], R3 ;  /* 0x000d9c0301007387 */ /* 0x0001e80000100800 */
[----:B------:R1:W-:Y:S04]  /*13c20*/  STL [R1+0xdc0], R2 ;  /* 0x000dc00201007387 */ /* 0x0003e80000100800 */
[----:B------:R3:W-:Y:S01]  /*13c30*/  STL [R1+0xdac], R13 ;  /* 0x000dac0d01007387 */ /* 0x0007e20000100800 */
[----:B0-----:R-:W-:Y:S01]  /*13c40*/  IADD3 R3, P5, PT, R22, R4, RZ ;  /* 0x0000000416037210 */ /* 0x001fe20007fbe0ff */
[----:B-1----:R-:W-:-:S04]  /*13c50*/  IMAD.X R2, R60, 0x1, R7, P6 ;  /* 0x000000013c027824 */ /* 0x002fc800030e0607 */
[----:B------:R0:W-:Y:S01]  /*13c60*/  STL [R1+0xdd0], R3 ;  /* 0x000dd00301007387 */ /* 0x0001e20000100800 */
[----:B---3--:R-:W-:-:S03]  /*13c70*/  IADD3 R13, P0, PT, R22, R6, RZ ;  /* 0x00000006160d7210 */ /* 0x008fc60007f1e0ff */
[----:B------:R1:W-:Y:S04]  /*13c80*/  STL [R1+0xdb4], R2 ;  /* 0x000db40201007387 */ /* 0x0003e80000100800 */
[----:B------:R3:W-:Y:S01]  /*13c90*/  STL [R1+0xdd8], R13 ;  /* 0x000dd80d01007387 */ /* 0x0007e20000100800 */
[----:B0-----:R-:W-:-:S03]  /*13ca0*/  IMAD.X R3, R60, 0x1, R9, P4 ;  /* 0x000000013c037824 */ /* 0x001fc600020e0609 */
[----:B------:R-:W4:Y:S01]  /*13cb0*/  LDL.LU R74, [R1+0x50] ;  /* 0x00005000014a7983 */ /* 0x000f220000300800 */
[----:B-1----:R-:W-:-:S03]  /*13cc0*/  IADD3 R2, P6, PT, R22, R8, RZ ;  /* 0x0000000816027210 */ /* 0x002fc60007fde0ff */
[----:B------:R0:W-:Y:S01]  /*13cd0*/  STL [R1+0xdbc], R3 ;  /* 0x000dbc0301007387 */ /* 0x0001e20000100800 */
[----:B---3--:R-:W-:-:S03]  /*13ce0*/  IMAD.X R13, R56, 0x1, R5, P5 ;  /* 0x00000001380d7824 */ /* 0x008fc600028e0605 */
[----:B------:R1:W-:Y:S01]  /*13cf0*/  STL [R1+0xde0], R2 ;  /* 0x000de00201007387 */ /* 0x0003e20000100800 */
[----:B0-----:R-:W-:-:S03]  /*13d00*/  IADD3 R3, P4, PT, R49, R4, RZ ;  /* 0x0000000431037210 */ /* 0x001fc60007f9e0ff */
[----:B------:R-:W-:Y:S01]  /*13d10*/  STL [R1+0xdcc], R13 ;  /* 0x000dcc0d01007387 */ /* 0x000fe20000100800 */
[----:B-1----:R-:W-:-:S03]  /*13d20*/  IMAD.X R2, R56, 0x1, R7, P0 ;  /* 0x0000000138027824 */ /* 0x002fc600000e0607 */
[----:B------:R0:W-:Y:S04]  /*13d30*/  STL [R1+0xdf0], R3 ;  /* 0x000df00301007387 */ /* 0x0001e80000100800 */
[----:B------:R1:W-:Y:S01]  /*13d40*/  STL [R1+0xdd4], R2 ;  /* 0x000dd40201007387 */ /* 0x0003e20000100800 */
[----:B0-----:R-:W-:-:S05]  /*13d50*/  IMAD.X R3, R56, 0x1, R9, P6 ;  /* 0x0000000138037824 */ /* 0x001fca00030e0609 */
[----:B------:R-:W-:Y:S04]  /*13d60*/  STL [R1+0xddc], R3 ;  /* 0x000ddc0301007387 */ /* 0x000fe80000100800 */
[----:B------:R-:W3:Y:S04]  /*13d70*/  LDL.LU R79, [R1+0x5c] ;  /* 0x00005c00014f7983 */ /* 0x000ee80000300800 */
[----:B------:R-:W3:Y:S01]  /*13d80*/  LDL.LU R86, [R1+0x1ec] ;  /* 0x0001ec0001567983 */ /* 0x000ee20000300800 */
[----:B-1----:R-:W-:Y:S01]  /*13d90*/  IMAD.X R2, R19, 0x1, R5, P4 ;  /* 0x0000000113027824 */ /* 0x002fe200020e0605 */
[----:B------:R-:W-:-:S02]  /*13da0*/  IADD3 R22, P5, PT, R49, R6, RZ ;  /* 0x0000000631167210 */ /* 0x000fc40007fbe0ff */
[----:B------:R-:W-:Y:S02]  /*13db0*/  IADD3 R49, P0, PT, R49, R8, RZ ;  /* 0x0000000831317210 */ /* 0x000fe40007f1e0ff */
[----:B------:R0:W-:Y:S01]  /*13dc0*/  STL [R1+0xdec], R2 ;  /* 0x000dec0201007387 */ /* 0x0001e20000100800 */
[----:B------:R-:W-:-:S03]  /*13dd0*/  IADD3 R56, P6, PT, R29, R4, RZ ;  /* 0x000000041d387210 */ /* 0x000fc60007fde0ff */
[----:B------:R-:W-:Y:S04]  /*13de0*/  STL [R1+0xdf8], R22 ;  /* 0x000df81601007387 */ /* 0x000fe80000100800 */
[----:B------:R-:W-:Y:S01]  /*13df0*/  STL [R1+0x2264], R22 ;  /* 0x0022641601007387 */ /* 0x000fe20000100800 */
[----:B0-----:R-:W-:-:S03]  /*13e00*/  IMAD.X R2, R19, 0x1, R7, P5 ;  /* 0x0000000113027824 */ /* 0x001fc600028e0607 */
[----:B------:R-:W-:Y:S01]  /*13e10*/  STL [R1+0x2270], R22 ;  /* 0x0022701601007387 */ /* 0x000fe20000100800 */
[----:B------:R-:W-:Y:S01]  /*13e20*/  IMAD.X R19, R19, 0x1, R9, P0 ;  /* 0x0000000113137824 */ /* 0x000fe200000e0609 */
[C---:B------:R-:W-:Y:S02]  /*13e30*/  IADD3 R60, P4, PT, R29.reuse, R6, RZ ;  /* 0x000000061d3c7210 */ /* 0x040fe40007f9e0ff */
[----:B------:R-:W-:Y:S04]  /*13e40*/  STL [R1+0x227c], R22 ;  /* 0x00227c1601007387 */ /* 0x000fe80000100800 */
[----:B------:R-:W-:Y:S04]  /*13e50*/  STL [R1+0xe00], R49 ;  /* 0x000e003101007387 */ /* 0x000fe80000100800 */
[----:B------:R0:W-:Y:S01]  /*13e60*/  STL [R1+0xdf4], R2 ;  /* 0x000df40201007387 */ /* 0x0001e20000100800 */
[----:B------:R-:W-:Y:S01]  /*13e70*/  IADD3 R64, P5, PT, R29, R8, RZ ;  /* 0x000000081d407210 */ /* 0x000fe20007fbe0ff */
[----:B------:R-:W-:-:S02]  /*13e80*/  IMAD.X R3, R66, 0x1, R7, P4 ;  /* 0x0000000142037824 */ /* 0x000fc400020e0607 */
[----:B------:R-:W-:Y:S01]  /*13e90*/  STL [R1+0xe10], R56 ;  /* 0x000e103801007387 */ /* 0x000fe20000100800 */
[----:B0-----:R-:W-:-:S03]  /*13ea0*/  IMAD.X R2, R66, 0x1, R5, P6 ;  /* 0x0000000142027824 */ /* 0x001fc600030e0605 */
[----:B------:R-:W-:Y:S04]  /*13eb0*/  STL [R1+0xdfc], R19 ;  /* 0x000dfc1301007387 */ /* 0x000fe80000100800 */
[----:B------:R-:W-:Y:S04]  /*13ec0*/  STL [R1+0xe18], R60 ;  /* 0x000e183c01007387 */ /* 0x000fe80000100800 */
[----:B------:R0:W-:Y:S01]  /*13ed0*/  STL [R1+0xe0c], R2 ;  /* 0x000e0c0201007387 */ /* 0x0001e20000100800 */
[----:B------:R-:W-:-:S03]  /*13ee0*/  IMAD.X R66, R66, 0x1, R9, P5 ;  /* 0x0000000142427824 */ /* 0x000fc600028e0609 */
[----:B------:R-:W-:Y:S04]  /*13ef0*/  STL [R1+0xe20], R64 ;  /* 0x000e204001007387 */ /* 0x000fe80000100800 */
[----:B------:R-:W-:Y:S01]  /*13f00*/  STL [R1+0xe14], R3 ;  /* 0x000e140301007387 */ /* 0x000fe20000100800 */
[C---:B--2---:R-:W-:Y:S02]  /*13f10*/  IADD3 R29, P0, PT, R68.reuse, R4, RZ ;  /* 0x00000004441d7210 */ /* 0x044fe40007f1e0ff */
[----:B0-----:R-:W-:-:S03]  /*13f20*/  IADD3 R2, P6, PT, R68, R6, RZ ;  /* 0x0000000644027210 */ /* 0x001fc60007fde0ff */
[----:B------:R-:W-:Y:S04]  /*13f30*/  STL [R1+0xe30], R29 ;  /* 0x000e301d01007387 */ /* 0x000fe80000100800 */
[----:B------:R0:W-:Y:S04]  /*13f40*/  STL [R1+0xe38], R2 ;  /* 0x000e380201007387 */ /* 0x0001e80000100800 */
[----:B------:R-:W-:Y:S01]  /*13f50*/  STL [R1+0xe1c], R66 ;  /* 0x000e1c4201007387 */ /* 0x000fe20000100800 */
[----:B0-----:R-:W-:-:S05]  /*13f60*/  IADD3 R2, P4, PT, R68, R8, RZ ;  /* 0x0000000844027210 */ /* 0x001fca0007f9e0ff */
[----:B------:R0:W-:Y:S01]  /*13f70*/  STL [R1+0xe40], R2 ;  /* 0x000e400201007387 */ /* 0x0001e20000100800 */
[----:B----4-:R-:W-:Y:S01]  /*13f80*/  IMAD.X R3, R74, 0x1, R5, P0 ;  /* 0x000000014a037824 */ /* 0x010fe200000e0605 */
[----:B0-----:R-:W-:-:S04]  /*13f90*/  IADD3 R2, P5, PT, R38, R4, RZ ;  /* 0x0000000426027210 */ /* 0x001fc80007fbe0ff */
[----:B------:R0:W-:Y:S04]  /*13fa0*/  STL [R1+0xe2c], R3 ;  /* 0x000e2c0301007387 */ /* 0x0001e80000100800 */
[----:B------:R-:W2:Y:S01]  /*13fb0*/  LDL.LU R67, [R1+0x70] ;  /* 0x0000700001437983 */ /* 0x000ea20000300800 */
[----:B0-----:R-:W-:-:S03]  /*13fc0*/  IMAD.X R3, R74, 0x1, R7, P6 ;  /* 0x000000014a037824 */ /* 0x001fc600030e0607 */
[----:B------:R0:W-:Y:S04]  /*13fd0*/  STL [R1+0xe50], R2 ;  /* 0x000e500201007387 */ /* 0x0001e80000100800 */
[----:B------:R1:W-:Y:S04]  /*13fe0*/  STL [R1+0xe34], R3 ;  /* 0x000e340301007387 */ /* 0x0003e80000100800 */
[----:B------:R-:W4:Y:S01]  /*13ff0*/  LDL.LU R68, [R1+0x1f8] ;  /* 0x0001f80001447983 */ /* 0x000f220000300800 */
[----:B0-----:R-:W-:Y:S01]  /*14000*/  IADD3 R2, P0, PT, R38, R6, RZ ;  /* 0x0000000626027210 */ /* 0x001fe20007f1e0ff */
[----:B-1----:R-:W-:-:S04]  /*14010*/  IMAD.X R3, R74, 0x1, R9, P4 ;  /* 0x000000014a037824 */ /* 0x002fc800020e0609 */
[----:B------:R0:W-:Y:S04]  /*14020*/  STL [R1+0xe58], R2 ;  /* 0x000e580201007387 */ /* 0x0001e80000100800 */
[----:B------:R1:W-:Y:S01]  /*14030*/  STL [R1+0xe3c], R3 ;  /* 0x000e3c0301007387 */ /* 0x0003e20000100800 */
[----:B---3--:R-:W-:Y:S01]  /*14040*/  IMAD.X R13, R79, 0x1, R5, P5 ;  /* 0x000000014f0d7824 */ /* 0x008fe200028e0605 */
[----:B0-----:R-:W-:-:S05]  /*14050*/  IADD3 R2, P6, PT, R38, R8, RZ ;  /* 0x0000000826027210 */ /* 0x001fca0007fde0ff */
[----:B------:R0:W-:Y:S01]  /*14060*/  STL [R1+0xe60], R2 ;  /* 0x000e600201007387 */ /* 0x0001e20000100800 */
[----:B-1----:R-:W-:-:S03]  /*14070*/  IADD3 R3, P4, PT, R86, R4, RZ ;  /* 0x0000000456037210 */ /* 0x002fc60007f9e0ff */
[----:B------:R1:W-:Y:S04]  /*14080*/  STL [R1+0xe4c], R13 ;  /* 0x000e4c0d01007387 */ /* 0x0003e80000100800 */
[----:B------:R-:W3:Y:S01]  /*14090*/  LDL.LU R74, [R1+0x78] ;  /* 0x00007800014a7983 */ /* 0x000ee20000300800 */
[C---:B0-----:R-:W-:Y:S01]  /*140a0*/  IMAD.X R2, R79.reuse, 0x1, R7, P0 ;  /* 0x000000014f027824 */ /* 0x041fe200000e0607 */
[----:B------:R-:W-:Y:S02]  /*140b0*/  IADD3 R38, P5, PT, R86, R6, RZ ;  /* 0x0000000656267210 */ /* 0x000fe40007fbe0ff */
[----:B------:R0:W-:Y:S01]  /*140c0*/  STL [R1+0xe70], R3 ;  /* 0x000e700301007387 */ /* 0x0001e20000100800 */
[----:B-1----:R-:W-:-:S03]  /*140d0*/  IMAD.X R13, R79, 0x1, R9, P6 ;  /* 0x000000014f0d7824 */ /* 0x002fc600030e0609 */
[----:B------:R1:W-:Y:S01]  /*140e0*/  STL [R1+0xe54], R2 ;  /* 0x000e540201007387 */ /* 0x0003e20000100800 */
[----:B0-----:R-:W-:-:S03]  /*140f0*/  IADD3 R3, P0, PT, R86, R8, RZ ;  /* 0x0000000856037210 */ /* 0x001fc60007f1e0ff */
[----:B------:R-:W-:Y:S01]  /*14100*/  STL [R1+0xe5c], R13 ;  /* 0x000e5c0d01007387 */ /* 0x000fe20000100800 */
[----:B-1----:R-:W-:-:S03]  /*14110*/  IMAD.X R2, R63, 0x1, R5, P4 ;  /* 0x000000013f027824 */ /* 0x002fc600020e0605 */
[----:B------:R-:W-:Y:S04]  /*14120*/  STL [R1+0xe78], R38 ;  /* 0x000e782601007387 */ /* 0x000fe80000100800 */
[----:B------:R-:W-:Y:S04]  /*14130*/  STL [R1+0xe80], R3 ;  /* 0x000e800301007387 */ /* 0x000fe80000100800 */
[----:B------:R-:W-:Y:S04]  /*14140*/  STL [R1+0x222c], R38 ;  /* 0x00222c2601007387 */ /* 0x000fe80000100800 */
[----:B------:R0:W-:Y:S04]  /*14150*/  STL [R1+0xe6c], R2 ;  /* 0x000e6c0201007387 */ /* 0x0001e80000100800 */
[----:B------:R-:W-:Y:S04]  /*14160*/  STL [R1+0x2238], R38 ;  /* 0x0022382601007387 */ /* 0x000fe80000100800 */
[----:B------:R-:W3:Y:S04]  /*14170*/  LDL.LU R86, [R1+0x7c] ;  /* 0x00007c0001567983 */ /* 0x000ee80000300800 */
[----:B------:R-:W3:Y:S01]  /*14180*/  LDL.LU R79, [R1+0x214] ;  /* 0x00021400014f7983 */ /* 0x000ee20000300800 */
[----:B0-----:R-:W-:Y:S01]  /*14190*/  IADD3 R2, P6, PT, R21, R4, RZ ;  /* 0x0000000415027210 */ /* 0x001fe20007fde0ff */
[----:B------:R-:W-:-:S04]  /*141a0*/  IMAD.X R13, R63, 0x1, R7, P5 ;  /* 0x000000013f0d7824 */ /* 0x000fc800028e0607 */
[----:B------:R0:W-:Y:S01]  /*141b0*/  STL [R1+0xe90], R2 ;  /* 0x000e900201007387 */ /* 0x0001e20000100800 */
[----:B------:R-:W-:-:S03]  /*141c0*/  IMAD.X R3, R63, 0x1, R9, P0 ;  /* 0x000000013f037824 */ /* 0x000fc600000e0609 */
[----:B------:R-:W-:Y:S01]  /*141d0*/  STL [R1+0xe74], R13 ;  /* 0x000e740d01007387 */ /* 0x000fe20000100800 */
[----:B0-----:R-:W-:-:S05]  /*141e0*/  IADD3 R2, P4, PT, R21, R6, RZ ;  /* 0x0000000615027210 */ /* 0x001fca0007f9e0ff */
[----:B------:R0:W-:Y:S01]  /*141f0*/  STL [R1+0xe98], R2 ;  /* 0x000e980201007387 */ /* 0x0001e20000100800 */
[----:B------:R-:W-:-:S03]  /*14200*/  IADD3 R21, P5, PT, R21, R8, RZ ;  /* 0x0000000815157210 */ /* 0x000fc60007fbe0ff */
[----:B------:R1:W-:Y:S01]  /*14210*/  STL [R1+0xe7c], R3 ;  /* 0x000e7c0301007387 */ /* 0x0003e20000100800 */
[----:B------:R-:W-:Y:S01]  /*14220*/  IADD3 R63, P0, PT, R93, R4, RZ ;  /* 0x000000045d3f7210 */ /* 0x000fe20007f1e0ff */
[C---:B0-----:R-:W-:Y:S02]  /*14230*/  IMAD.X R2, R23.reuse, 0x1, R5, P6 ;  /* 0x0000000117027824 */ /* 0x041fe400030e0605 */
[----:B-1----:R-:W-:-:S03]  /*14240*/  IMAD.X R3, R23, 0x1, R7, P4 ;  /* 0x0000000117037824 */ /* 0x002fc600020e0607 */
[----:B------:R0:W-:Y:S01]  /*14250*/  STL [R1+0xe8c], R2 ;  /* 0x000e8c0201007387 */ /* 0x0001e20000100800 */
[----:B------:R-:W-:-:S03]  /*14260*/  IMAD.X R23, R23, 0x1, R9, P5 ;  /* 0x0000000117177824 */ /* 0x000fc600028e0609 */
[----:B------:R-:W-:Y:S01]  /*14270*/  STL [R1+0xea0], R21 ;  /* 0x000ea01501007387 */ /* 0x000fe20000100800 */
[----:B0-----:R-:W-:-:S03]  /*14280*/  IADD3 R2, P6, PT, R93, R6, RZ ;  /* 0x000000065d027210 */ /* 0x001fc60007fde0ff */
[----:B------:R-:W-:Y:S04]  /*14290*/  STL [R1+0xe94], R3 ;  /* 0x000e940301007387 */ /* 0x000fe80000100800 */
[----:B------:R-:W-:Y:S04]  /*142a0*/  STL [R1+0xeb0], R63 ;  /* 0x000eb03f01007387 */ /* 0x000fe80000100800 */
[----:B------:R2:W-:Y:S01]  /*142b0*/  STL [R1+0xeb8], R2 ;  /* 0x000eb80201007387 */ /* 0x0005e20000100800 */
[----:B------:R-:W-:-:S03]  /*142c0*/  IADD3 R93, P4, PT, R93, R8, RZ ;  /* 0x000000085d5d7210 */ /* 0x000fc60007f9e0ff */
[----:B------:R-:W-:Y:S01]  /*142d0*/  STL [R1+0xe9c], R23 ;  /* 0x000e9c1701007387 */ /* 0x000fe20000100800 */
[----:B--2---:R-:W-:-:S05]  /*142e0*/  IMAD.X R2, R67, 0x1, R5, P0 ;  /* 0x0000000143027824 */ /* 0x004fca00000e0605 */
[----:B------:R0:W-:Y:S04]  /*142f0*/  STL [R1+0xeac], R2 ;  /* 0x000eac0201007387 */ /* 0x0001e80000100800 */
[----:B------:R-:W-:Y:S01]  /*14300*/  STL [R1+0xec0], R93 ;  /* 0x000ec05d01007387 */ /* 0x000fe20000100800 */
[----:B----4-:R-:W-:Y:S01]  /*14310*/  IADD3 R3, P5, PT, R68, R4, RZ ;  /* 0x0000000444037210 */ /* 0x010fe20007fbe0ff */
[----:B0-----:R-:W-:-:S04]  /*14320*/  IMAD.X R2, R67, 0x1, R7, P6 ;  /* 0x0000000143027824 */ /* 0x001fc800030e0607 */
[----:B------:R0:W-:Y:S04]  /*14330*/  STL [R1+0xed0], R3 ;  /* 0x000ed00301007387 */ /* 0x0001e80000100800 */
[----:B------:R1:W-:Y:S01]  /*14340*/  STL [R1+0xeb4], R2 ;  /* 0x000eb40201007387 */ /* 0x0003e20000100800 */
[C---:B------:R-:W-:Y:S02]  /*14350*/  IADD3 R13, P6, PT, R68.reuse, R8, RZ ;  /* 0x00000008440d7210 */ /* 0x040fe40007fde0ff */
[----:B0-----:R-:W-:Y:S01]  /*14360*/  IADD3 R3, P0, PT, R68, R6, RZ ;  /* 0x0000000644037210 */ /* 0x001fe20007f1e0ff */
[----:B-1----:R-:W-:Y:S02]  /*14370*/  IMAD.X R2, R67, 0x1, R9, P4 ;  /* 0x0000000143027824 */ /* 0x002fe400020e0609 */
[----:B------:R-:W2:Y:S04]  /*14380*/  LDL.LU R67, [R1+0x21c] ;  /* 0x00021c0001437983 */ /* 0x000ea80000300800 */
[----:B------:R0:W-:Y:S04]  /*14390*/  STL [R1+0xed8], R3 ;  /* 0x000ed80301007387 */ /* 0x0001e80000100800 */
[----:B------:R3:W-:Y:S04]  /*143a0*/  STL [R1+0xebc], R2 ;  /* 0x000ebc0201007387 */ /* 0x0007e80000100800 */
[----:B------:R1:W-:Y:S01]  /*143b0*/  STL [R1+0xee0], R13 ;  /* 0x000ee00d01007387 */ /* 0x0003e20000100800 */
[----:B0-----:R-:W-:Y:S01]  /*143c0*/  IADD3 R3, P4, PT, R62, R4, RZ ;  /* 0x000000043e037210 */ /* 0x001fe20007f9e0ff */
[----:B---3--:R-:W-:-:S02]  /*143d0*/  IMAD.X R2, R74, 0x1, R5, P5 ;  /* 0x000000014a027824 */ /* 0x008fc400028e0605 */
[----:B-1----:R-:W-:-:S03]  /*143e0*/  IMAD.X R13, R74, 0x1, R7, P0 ;  /* 0x000000014a0d7824 */ /* 0x002fc600000e0607 */
[----:B------:R0:W-:Y:S04]  /*143f0*/  STL [R1+0xecc], R2 ;  /* 0x000ecc0201007387 */ /* 0x0001e80000100800 */
[----:B------:R1:W-:Y:S01]  /*14400*/  STL [R1+0xef0], R3 ;  /* 0x000ef00301007387 */ /* 0x0003e20000100800 */
[----:B0-----:R-:W-:-:S03]  /*14410*/  IADD3 R2, P5, PT, R62, R6, RZ ;  /* 0x000000063e027210 */ /* 0x001fc60007fbe0ff */
[----:B------:R-:W-:Y:S01]  /*14420*/  STL [R1+0xed4], R13 ;  /* 0x000ed40d01007387 */ /* 0x000fe20000100800 */
[----:B-1----:R-:W-:-:S03]  /*14430*/  IMAD.X R3, R74, 0x1, R9, P6 ;  /* 0x000000014a037824 */ /* 0x002fc600030e0609 */
[----:B------:R-:W3:Y:S04]  /*14440*/  LDL.LU R68, [R1+0x88] ;  /* 0x0000880001447983 */ /* 0x000ee80000300800 */
[----:B------:R0:W-:Y:S04]  /*14450*/  STL [R1+0xef8], R2 ;  /* 0x000ef80201007387 */ /* 0x0001e80000100800 */
[----:B------:R1:W-:Y:S04]  /*14460*/  STL [R1+0xedc], R3 ;  /* 0x000edc0301007387 */ /* 0x0003e80000100800 */
[----:B------:R-:W4:Y:S01]  /*14470*/  LDL.LU R74, [R1+0x220] ;  /* 0x00022000014a7983 */ /* 0x000f220000300800 */
[----:B0-----:R-:W-:Y:S01]  /*14480*/  IADD3 R2, P0, PT, R62, R8, RZ ;  /* 0x000000083e027210 */ /* 0x001fe20007f1e0ff */
[----:B------:R-:W-:-:S04]  /*14490*/  IMAD.X R13, R86, 0x1, R5, P4 ;  /* 0x00000001560d7824 */ /* 0x000fc800020e0605 */
[----:B------:R0:W-:Y:S01]  /*144a0*/  STL [R1+0xf00], R2 ;  /* 0x000f000201007387 */ /* 0x0001e20000100800 */
[----:B-1----:R-:W-:-:S03]  /*144b0*/  IMAD.X R3, R86, 0x1, R7, P5 ;  /* 0x0000000156037824 */ /* 0x002fc600028e0607 */
[----:B------:R-:W-:Y:S01]  /*144c0*/  STL [R1+0xeec], R13 ;  /* 0x000eec0d01007387 */ /* 0x000fe20000100800 */
[----:B0-----:R-:W-:-:S05]  /*144d0*/  IADD3 R2, P6, PT, R79, R4, RZ ;  /* 0x000000044f027210 */ /* 0x001fca0007fde0ff */
[----:B------:R0:W-:Y:S04]  /*144e0*/  STL [R1+0xf10], R2 ;  /* 0x000f100201007387 */ /* 0x0001e80000100800 */
[----:B------:R1:W-:Y:S01]  /*144f0*/  STL [R1+0xef4], R3 ;  /* 0x000ef40301007387 */ /* 0x0003e20000100800 */
[C---:B------:R-:W-:Y:S01]  /*14500*/  IADD3 R62, P4, PT, R79.reuse, R6, RZ ;  /* 0x000000064f3e7210 */ /* 0x040fe20007f9e0ff */
[----:B0-----:R-:W-:Y:S02]  /*14510*/  IMAD.X R2, R86, 0x1, R9, P0 ;  /* 0x0000000156027824 */ /* 0x001fe400000e0609 */
[----:B------:R-:W4:Y:S01]  /*14520*/  LDL.LU R86, [R1+0x8c] ;  /* 0x00008c0001567983 */ /* 0x000f220000300800 */
[----:B-1----:R-:W-:-:S03]  /*14530*/  IADD3 R3, P5, PT, R79, R8, RZ ;  /* 0x000000084f037210 */ /* 0x002fc60007fbe0ff */
[----:B------:R0:W-:Y:S04]  /*14540*/  STL [R1+0xefc], R2 ;  /* 0x000efc0201007387 */ /* 0x0001e80000100800 */
[----:B------:R-:W-:Y:S01]  /*14550*/  STL [R1+0xf18], R62 ;  /* 0x000f183e01007387 */ /* 0x000fe20000100800 */
[----:B0-----:R-:W-:-:S03]  /*14560*/  IMAD.X R2, R84, 0x1, R5, P6 ;  /* 0x0000000154027824 */ /* 0x001fc600030e0605 */
[----:B------:R-:W-:Y:S04]  /*14570*/  STL [R1+0xf20], R3 ;  /* 0x000f200301007387 */ /* 0x000fe80000100800 */
[----:B------:R-:W-:Y:S04]  /*14580*/  STL [R1+0x21ec], R62 ;  /* 0x0021ec3e01007387 */ /* 0x000fe80000100800 */
[----:B------:R0:W-:Y:S04]  /*14590*/  STL [R1+0xf0c], R2 ;  /* 0x000f0c0201007387 */ /* 0x0001e80000100800 */
[----:B------:R-:W-:Y:S04]  /*145a0*/  STL [R1+0x21f8], R62 ;  /* 0x0021f83e01007387 */ /* 0x000fe80000100800 */
[----:B------:R-:W-:Y:S04]  /*145b0*/  STL [R1+0x2204], R62 ;  /* 0x0022043e01007387 */ /* 0x000fe80000100800 */
[----:B0-----:R-:W4:Y:S01]  /*145c0*/  LDL.LU R2, [R1+0x90] ;  /* 0x0000900001027983 */ /* 0x001f220000300800 */
[----:B------:R-:W-:-:S03]  /*145d0*/  IADD3 R3, P0, PT, R40, R4, RZ ;  /* 0x0000000428037210 */ /* 0x000fc60007f1e0ff */
[----:B------:R-:W4:Y:S01]  /*145e0*/  LDL.LU R34, [R1+0x228] ;  /* 0x0002280001227983 */ /* 0x000f220000300800 */
[----:B------:R-:W-:-:S03]  /*145f0*/  IMAD.X R14, R84, 0x1, R7, P4 ;  /* 0x00000001540e7824 */ /* 0x000fc600020e0607 */
[----:B------:R0:W-:Y:S01]  /*14600*/  STL [R1+0xf30], R3 ;  /* 0x000f300301007387 */ /* 0x0001e20000100800 */
[----:B------:R-:W-:-:S03]  /*14610*/  IMAD.X R13, R84, 0x1, R9, P5 ;  /* 0x00000001540d7824 */ /* 0x000fc600028e0609 */
[----:B------:R-:W-:Y:S01]  /*14620*/  STL [R1+0xf14], R14 ;  /* 0x000f140e01007387 */ /* 0x000fe20000100800 */
[----:B0-----:R-:W-:-:S05]  /*14630*/  IADD3 R3, P6, PT, R40, R6, RZ ;  /* 0x0000000628037210 */ /* 0x001fca0007fde0ff */
[----:B------:R0:W-:Y:S04]  /*14640*/  STL [R1+0xf38], R3 ;  /* 0x000f380301007387 */ /* 0x0001e80000100800 */
[----:B------:R1:W-:Y:S04]  /*14650*/  STL [R1+0xf1c], R13 ;  /* 0x000f1c0d01007387 */ /* 0x0003e80000100800 */
[----:B------:R-:W4:Y:S01]  /*14660*/  LDL.LU R79, [R1+0x94] ;  /* 0x00009400014f7983 */ /* 0x000f220000300800 */
[C---:B0-----:R-:W-:Y:S01]  /*14670*/  IMAD.X R3, R89.reuse, 0x1, R5, P0 ;  /* 0x0000000159037824 */ /* 0x041fe200000e0605 */
[----:B------:R-:W-:Y:S01]  /*14680*/  IADD3 R84, P4, PT, R40, R8, RZ ;  /* 0x0000000828547210 */ /* 0x000fe20007f9e0ff */
[----:B-1----:R-:W-:-:S03]  /*14690*/  IMAD.X R13, R89, 0x1, R7, P6 ;  /* 0x00000001590d7824 */ /* 0x002fc600030e0607 */
        /* <DEDUP_REMOVED lines=11> */
[----:B---3--:R-:W-:-:S02]  /*14750*/  IMAD.X R3, R68, 0x1, R5, P5 ;  /* 0x0000000144037824 */ /* 0x008fc400028e0605 */
[----:B0-----:R-:W-:-:S03]  /*14760*/  IMAD.X R13, R68, 0x1, R7, P0 ;  /* 0x00000001440d7824 */ /* 0x001fc600000e0607 */
[----:B------:R0:W-:Y:S01]  /*14770*/  STL [R1+0xf4c], R3 ;  /* 0x000f4c0301007387 */ /* 0x0001e20000100800 */
[C---:B----4-:R-:W-:Y:S02]  /*14780*/  IADD3 R14, P4, PT, R74.reuse, R4, RZ ;  /* 0x000000044a0e7210 */ /* 0x050fe40007f9e0ff */
[----:B0-----:R-:W-:-:S03]  /*14790*/  IADD3 R3, P5, PT, R74, R6, RZ ;  /* 0x000000064a037210 */ /* 0x001fc60007fbe0ff */
[----:B------:R-:W-:Y:S04]  /*147a0*/  STL [R1+0xf70], R14 ;  /* 0x000f700e01007387 */ /* 0x000fe80000100800 */
[----:B------:R-:W2:Y:S04]  /*147b0*/  LDL.LU R31, [R1+0x244] ;  /* 0x00024400011f7983 */ /* 0x000ea80000300800 */
[----:B------:R0:W-:Y:S04]  /*147c0*/  STL [R1+0xf54], R13 ;  /* 0x000f540d01007387 */ /* 0x0001e80000100800 */
[----:B------:R1:W-:Y:S01]  /*147d0*/  STL [R1+0xf78], R3 ;  /* 0x000f780301007387 */ /* 0x0003e20000100800 */
[----:B0-----:R-:W-:Y:S01]  /*147e0*/  IMAD.X R13, R68, 0x1, R9, P6 ;  /* 0x00000001440d7824 */ /* 0x001fe200030e0609 */
[----:B-1----:R-:W-:-:S04]  /*147f0*/  IADD3 R3, P0, PT, R74, R8, RZ ;  /* 0x000000084a037210 */ /* 0x002fc80007f1e0ff */
[----:B------:R0:W-:Y:S01]  /*14800*/  STL [R1+0xf5c], R13 ;  /* 0x000f5c0d01007387 */ /* 0x0001e20000100800 */
[----:B------:R-:W-:-:S03]  /*14810*/  IMAD.X R14, R86, 0x1, R5, P4 ;  /* 0x00000001560e7824 */ /* 0x000fc600020e0605 */
[----:B------:R1:W-:Y:S01]  /*14820*/  STL [R1+0xf80], R3 ;  /* 0x000f800301007387 */ /* 0x0003e20000100800 */
[----:B0-----:R-:W-:-:S03]  /*14830*/  IADD3 R13, P6, PT, R52, R4, RZ ;  /* 0x00000004340d7210 */ /* 0x001fc60007fde0ff */
[----:B------:R0:W-:Y:S04]  /*14840*/  STL [R1+0xf6c], R14 ;  /* 0x000f6c0e01007387 */ /* 0x0001e80000100800 */
[----:B------:R-:W3:Y:S01]  /*14850*/  LDL.LU R67, [R1+0x9c] ;  /* 0x00009c0001437983 */ /* 0x000ee20000300800 */
[----:B-1----:R-:W-:-:S03]  /*14860*/  IMAD.X R3, R86, 0x1, R7, P5 ;  /* 0x0000000156037824 */ /* 0x002fc600028e0607 */
[----:B------:R1:W-:Y:S04]  /*14870*/  STL [R1+0xf90], R13 ;  /* 0x000f900d01007387 */ /* 0x0003e80000100800 */
[----:B------:R-:W4:Y:S01]  /*14880*/  LDL.LU R68, [R1+0x248] ;  /* 0x0002480001447983 */ /* 0x000f220000300800 */
[----:B0-----:R-:W-:-:S03]  /*14890*/  IADD3 R14, P5, PT, R52, R8, RZ ;  /* 0x00000008340e7210 */ /* 0x001fc60007fbe0ff */
[----:B------:R0:W-:Y:S01]  /*148a0*/  STL [R1+0xf74], R3 ;  /* 0x000f740301007387 */ /* 0x0001e20000100800 */
[----:B-1----:R-:W-:-:S05]  /*148b0*/  IADD3 R13, P4, PT, R52, R6, RZ ;  /* 0x00000006340d7210 */ /* 0x002fca0007f9e0ff */
[----:B------:R1:W-:Y:S01]  /*148c0*/  STL [R1+0xf98], R13 ;  /* 0x000f980d01007387 */ /* 0x0003e20000100800 */
[----:B0-----:R-:W-:-:S05]  /*148d0*/  IMAD.X R3, R86, 0x1, R9, P0 ;  /* 0x0000000156037824 */ /* 0x001fca00000e0609 */
[----:B------:R0:W-:Y:S01]  /*148e0*/  STL [R1+0xf7c], R3 ;  /* 0x000f7c0301007387 */ /* 0x0001e20000100800 */
[----:B-1----:R-:W-:-:S03]  /*148f0*/  IMAD.X R13, R2, 0x1, R5, P6 ;  /* 0x00000001020d7824 */ /* 0x002fc600030e0605 */
[----:B------:R-:W-:Y:S04]  /*14900*/  STL [R1+0xfa0], R14 ;  /* 0x000fa00e01007387 */ /* 0x000fe80000100800 */
[----:B------:R-:W4:Y:S01]  /*14910*/  LDL.LU R74, [R1+0xa0] ;  /* 0x0000a000014a7983 */ /* 0x000f220000300800 */
[----:B0-----:R-:W-:-:S03]  /*14920*/  IADD3 R3, P0, PT, R34, R4, RZ ;  /* 0x0000000422037210 */ /* 0x001fc60007f1e0ff */
[----:B------:R0:W-:Y:S04]  /*14930*/  STL [R1+0xf8c], R13 ;  /* 0x000f8c0d01007387 */ /* 0x0001e80000100800 */
[----:B------:R-:W4:Y:S04]  /*14940*/  LDL.LU R86, [R1+0x24c] ;  /* 0x00024c0001567983 */ /* 0x000f280000300800 */
[----:B------:R1:W-:Y:S01]  /*14950*/  STL [R1+0xfb8], R3 ;  /* 0x000fb80301007387 */ /* 0x0003e20000100800 */
[----:B------:R-:W-:Y:S01]  /*14960*/  IADD3 R52, P6, PT, R34, R6, RZ ;  /* 0x0000000622347210 */ /* 0x000fe20007fde0ff */
[----:B0-----:R-:W-:-:S02]  /*14970*/  IMAD.X R13, R2, 0x1, R9, P5 ;  /* 0x00000001020d7824 */ /* 0x001fc400028e0609 */
[----:B-1----:R-:W-:Y:S02]  /*14980*/  IMAD.X R3, R2, 0x1, R7, P4 ;  /* 0x0000000102037824 */ /* 0x002fe400020e0607 */
[----:B------:R-:W-:-:S03]  /*14990*/  IMAD.X R2, R79, 0x1, R5, P0 ;  /* 0x000000014f027824 */ /* 0x000fc600000e0605 */
[----:B------:R0:W-:Y:S04]  /*149a0*/  STL [R1+0xf94], R3 ;  /* 0x000f940301007387 */ /* 0x0001e80000100800 */
[----:B------:R1:W-:Y:S01]  /*149b0*/  STL [R1+0xf9c], R13 ;  /* 0x000f9c0d01007387 */ /* 0x0003e20000100800 */
[----:B0-----:R-:W-:-:S03]  /*149c0*/  IADD3 R3, P4, PT, R34, R8, RZ ;  /* 0x0000000822037210 */ /* 0x001fc60007f9e0ff */
[----:B------:R-:W-:Y:S04]  /*149d0*/  STL [R1+0xfc0], R52 ;  /* 0x000fc03401007387 */ /* 0x000fe80000100800 */
[----:B------:R-:W-:Y:S01]  /*149e0*/  STL [R1+0xfc8], R3 ;  /* 0x000fc80301007387 */ /* 0x000fe20000100800 */
[----:B-1----:R-:W-:-:S03]  /*149f0*/  IMAD.X R13, R79, 0x1, R7, P6 ;  /* 0x000000014f0d7824 */ /* 0x002fc600030e0607 */
[----:B------:R-:W-:Y:S04]  /*14a00*/  STL [R1+0x21ac], R52 ;  /* 0x0021ac3401007387 */ /* 0x000fe80000100800 */
[----:B------:R0:W-:Y:S04]  /*14a10*/  STL [R1+0xfb4], R2 ;  /* 0x000fb40201007387 */ /* 0x0001e80000100800 */
[----:B------:R-:W-:Y:S01]  /*14a20*/  STL [R1+0x21b8], R52 ;  /* 0x0021b83401007387 */ /* 0x000fe20000100800 */
[----:B0-----:R-:W-:-:S03]  /*14a30*/  IADD3 R2, P5, PT, R16, R4, RZ ;  /* 0x0000000410027210 */ /* 0x001fc60007fbe0ff */
[----:B------:R-:W-:Y:S04]  /*14a40*/  STL [R1+0x21c4], R52 ;  /* 0x0021c43401007387 */ /* 0x000fe80000100800 */
[----:B------:R0:W-:Y:S04]  /*14a50*/  STL [R1+0xfd8], R2 ;  /* 0x000fd80201007387 */ /* 0x0001e80000100800 */
[----:B------:R1:W-:Y:S01]  /*14a60*/  STL [R1+0xfbc], R13 ;  /* 0x000fbc0d01007387 */ /* 0x0003e20000100800 */
[----:B0-----:R-:W-:-:S03]  /*14a70*/  IMAD.X R2, R79, 0x1, R9, P4 ;  /* 0x000000014f027824 */ /* 0x001fc600020e0609 */
[----:B------:R-:W4:Y:S01]  /*14a80*/  LDL.LU R79, [R1+0xa8] ;  /* 0x0000a800014f7983 */ /* 0x000f220000300800 */
[----:B------:R-:W-:Y:S01]  /*14a90*/  IADD3 R3, P0, PT, R16, R6, RZ ;  /* 0x0000000610037210 */ /* 0x000fe20007f1e0ff */
[----:B-1----:R-:W-:Y:S01]  /*14aa0*/  IMAD.X R13, R24, 0x1, R5, P5 ;  /* 0x00000001180d7824 */ /* 0x002fe200028e0605 */
[----:B------:R-:W-:-:S03]  /*14ab0*/  IADD3 R16, P6, PT, R16, R8, RZ ;  /* 0x0000000810107210 */ /* 0x000fc60007fde0ff */
[----:B------:R0:W-:Y:S04]  /*14ac0*/  STL [R1+0xfe0], R3 ;  /* 0x000fe00301007387 */ /* 0x0001e80000100800 */
[----:B------:R2:W-:Y:S04]  /*14ad0*/  STL [R1+0xfc4], R2 ;  /* 0x000fc40201007387 */ /* 0x0005e80000100800 */
[----:B------:R1:W-:Y:S01]  /*14ae0*/  STL [R1+0xfd4], R13 ;  /* 0x000fd40d01007387 */ /* 0x0003e20000100800 */
[----:B0-----:R-:W-:-:S03]  /*14af0*/  IMAD.X R3, R24, 0x1, R7, P0 ;  /* 0x0000000118037824 */ /* 0x001fc600000e0607 */
[----:B------:R-:W-:Y:S01]  /*14b00*/  STL [R1+0xfe8], R16 ;  /* 0x000fe81001007387 */ /* 0x000fe20000100800 */
[----:B------:R-:W-:Y:S01]  /*14b10*/  IMAD.X R24, R24, 0x1, R9, P6 ;  /* 0x0000000118187824 */ /* 0x000fe200030e0609 */
[----:B--2---:R-:W-:-:S05]  /*14b20*/  IADD3 R2, P4, PT, R31, R4, RZ ;  /* 0x000000041f027210 */ /* 0x004fca0007f9e0ff */
[----:B------:R0:W-:Y:S01]  /*14b30*/  STL [R1+0xff8], R2 ;  /* 0x000ff80201007387 */ /* 0x0001e20000100800 */
[----:B-1----:R-:W-:-:S03]  /*14b40*/  IADD3 R13, P0, PT, R31, R8, RZ ;  /* 0x000000081f0d7210 */ /* 0x002fc60007f1e0ff */
[----:B------:R-:W-:Y:S01]  /*14b50*/  STL [R1+0xfdc], R3 ;  /* 0x000fdc0301007387 */ /* 0x000fe20000100800 */
[----:B0-----:R-:W-:-:S05]  /*14b60*/  IADD3 R2, P5, PT, R31, R6, RZ ;  /* 0x000000061f027210 */ /* 0x001fca0007fbe0ff */
[----:B------:R3:W-:Y:S04]  /*14b70*/  STL [R1+0x1000], R2 ;  /* 0x0010000201007387 */ /* 0x0007e80000100800 */
[----:B------:R0:W-:Y:S04]  /*14b80*/  STL [R1+0x1008], R13 ;  /* 0x0010080d01007387 */ /* 0x0001e80000100800 */
[----:B------:R-:W-:Y:S01]  /*14b90*/  STL [R1+0xfe4], R24 ;  /* 0x000fe41801007387 */ /* 0x000fe20000100800 */
[----:B---3--:R-:W-:-:S05]  /*14ba0*/  IMAD.X R2, R67, 0x1, R5, P4 ;  /* 0x0000000143027824 */ /* 0x008fca00020e0605 */
[----:B------:R1:W-:Y:S01]  /*14bb0*/  STL [R1+0xff4], R2 ;  /* 0x000ff40201007387 */ /* 0x0003e20000100800 */
[C---:B----4-:R-:W-:Y:S02]  /*14bc0*/  IADD3 R3, P6, PT, R68.reuse, R4, RZ ;  /* 0x0000000444037210 */ /* 0x050fe40007fde0ff */
[----:B0-----:R-:W-:-:S03]  /*14bd0*/  IADD3 R13, P4, PT, R68, R6, RZ ;  /* 0x00000006440d7210 */ /* 0x001fc60007f9e0ff */
[----:B------:R0:W-:Y:S01]  /*14be0*/  STL [R1+0x1018], R3 ;  /* 0x0010180301007387 */ /* 0x0001e20000100800 */
[----:B-1----:R-:W-:-:S05]  /*14bf0*/  IMAD.X R2, R67, 0x1, R7, P5 ;  /* 0x0000000143027824 */ /* 0x002fca00028e0607 */
[----:B------:R1:W-:Y:S01]  /*14c00*/  STL [R1+0xffc], R2 ;  /* 0x000ffc0201007387 */ /* 0x0003e20000100800 */
[----:B0-----:R-:W-:-:S03]  /*14c10*/  IMAD.X R3, R67, 0x1, R9, P0 ;  /* 0x0000000143037824 */ /* 0x001fc600000e0609 */
[----:B------:R0:W-:Y:S04]  /*14c20*/  STL [R1+0x1020], R13 ;  /* 0x0010200d01007387 */ /* 0x0001e80000100800 */
[----:B------:R2:W-:Y:S01]  /*14c30*/  STL [R1+0x1004], R3 ;  /* 0x0010040301007387 */ /* 0x0005e20000100800 */
[----:B-1----:R-:W-:Y:S01]  /*14c40*/  IADD3 R2, P5, PT, R68, R8, RZ ;  /* 0x0000000844027210 */ /* 0x002fe20007fbe0ff */
[----:B0-----:R-:W-:-:S04]  /*14c50*/  IMAD.X R13, R74, 0x1, R5, P6 ;  /* 0x000000014a0d7824 */ /* 0x001fc800030e0605 */
[----:B------:R0:W-:Y:S04]  /*14c60*/  STL [R1+0x1028], R2 ;  /* 0x0010280201007387 */ /* 0x0001e80000100800 */
[----:B------:R1:W-:Y:S01]  /*14c70*/  STL [R1+0x1014], R13 ;  /* 0x0010140d01007387 */ /* 0x0003e20000100800 */
[----:B--2---:R-:W-:Y:S01]  /*14c80*/  IADD3 R3, P0, PT, R86, R4, RZ ;  /* 0x0000000456037210 */ /* 0x004fe20007f1e0ff */
[----:B0-----:R-:W-:-:S04]  /*14c90*/  IMAD.X R2, R74, 0x1, R7, P4 ;  /* 0x000000014a027824 */ /* 0x001fc800020e0607 */
[----:B------:R0:W-:Y:S01]  /*14ca0*/  STL [R1+0x1038], R3 ;  /* 0x0010380301007387 */ /* 0x0001e20000100800 */
[----:B-1----:R-:W-:-:S03]  /*14cb0*/  IADD3 R13, P6, PT, R86, R6, RZ ;  /* 0x00000006560d7210 */ /* 0x002fc60007fde0ff */
[----:B------:R1:W-:Y:S01]  /*14cc0*/  STL [R1+0x101c], R2 ;  /* 0x00101c0201007387 */ /* 0x0003e20000100800 */
[----:B0-----:R-:W-:-:S03]  /*14cd0*/  IMAD.X R3, R74, 0x1, R9, P5 ;  /* 0x000000014a037824 */ /* 0x001fc600028e0609 */
[----:B------:R0:W-:Y:S01]  /*14ce0*/  STL [R1+0x1040], R13 ;  /* 0x0010400d01007387 */ /* 0x0001e20000100800 */
[----:B-1----:R-:W-:-:S03]  /*14cf0*/  IADD3 R2, P4, PT, R86, R8, RZ ;  /* 0x0000000856027210 */ /* 0x002fc60007f9e0ff */
[----:B------:R-:W2:Y:S04]  /*14d00*/  LDL.LU R34, [R1+0x258] ;  /* 0x0002580001227983 */ /* 0x000ea80000300800 */
[----:B------:R1:W-:Y:S01]  /*14d10*/  STL [R1+0x1024], R3 ;  /* 0x0010240301007387 */ /* 0x0003e20000100800 */
[----:B0-----:R-:W-:-:S03]  /*14d20*/  IMAD.X R13, R88, 0x1, R7, P6 ;  /* 0x00000001580d7824 */ /* 0x001fc600030e0607 */
[----:B------:R0:W-:Y:S01]  /*14d30*/  STL [R1+0x1048], R2 ;  /* 0x0010480201007387 */ /* 0x0001e20000100800 */
[----:B-1----:R-:W-:Y:S01]  /*14d40*/  IMAD.X R3, R88, 0x1, R5, P0 ;  /* 0x0000000158037824 */ /* 0x002fe200000e0605 */
[----:B0-----:R-:W-:-:S04]  /*14d50*/  IADD3 R2, P5, PT, R87, R4, RZ ;  /* 0x0000000457027210 */ /* 0x001fc80007fbe0ff */
[----:B------:R0:W-:Y:S04]  /*14d60*/  STL [R1+0x1034], R3 ;  /* 0x0010340301007387 */ /* 0x0001e80000100800 */
[----:B------:R1:W-:Y:S01]  /*14d70*/  STL [R1+0x10b4], R2 ;  /* 0x0010b40201007387 */ /* 0x0003e20000100800 */
[----:B0-----:R-:W-:-:S03]  /*14d80*/  IADD3 R3, P0, PT, R87, R6, RZ ;  /* 0x0000000657037210 */ /* 0x001fc60007f1e0ff */
[----:B------:R-:W-:Y:S01]  /*14d90*/  STL [R1+0x103c], R13 ;  /* 0x00103c0d01007387 */ /* 0x000fe20000100800 */
[----:B-1----:R-:W-:-:S03]  /*14da0*/  IMAD.X R2, R88, 0x1, R9, P4 ;  /* 0x0000000158027824 */ /* 0x002fc600020e0609 */
[----:B------:R-:W3:Y:S04]  /*14db0*/  LDL.LU R31, [R1+0xb4] ;  /* 0x0000b400011f7983 */ /* 0x000ee80000300800 */
[----:B------:R0:W-:Y:S04]  /*14dc0*/  STL [R1+0x10bc], R3 ;  /* 0x0010bc0301007387 */ /* 0x0001e80000100800 */
[----:B------:R-:W4:Y:S04]  /*14dd0*/  LDL.LU R67, [R1+0x25c] ;  /* 0x00025c0001437983 */ /* 0x000f280000300800 */
[----:B------:R1:W-:Y:S01]  /*14de0*/  STL [R1+0x1044], R2 ;  /* 0x0010440201007387 */ /* 0x0003e20000100800 */
[----:B0-----:R-:W-:Y:S01]  /*14df0*/  IMAD.X R3, R79, 0x1, R5, P5 ;  /* 0x000000014f037824 */ /* 0x001fe200028e0605 */
[----:B-1----:R-:W-:-:S05]  /*14e00*/  IADD3 R2, P6, PT, R87, R8, RZ ;  /* 0x0000000857027210 */ /* 0x002fca0007fde0ff */
[----:B------:R0:W-:Y:S04]  /*14e10*/  STL [R1+0x10c4], R2 ;  /* 0x0010c40201007387 */ /* 0x0001e80000100800 */
[----:B------:R-:W-:Y:S04]  /*14e20*/  STL [R1+0x10b0], R3 ;  /* 0x0010b00301007387 */ /* 0x000fe80000100800 */
[----:B------:R-:W4:Y:S04]  /*14e30*/  LDL.LU R74, [R1+0xc0] ;  /* 0x0000c000014a7983 */ /* 0x000f280000300800 */
[----:B------:R-:W4:Y:S01]  /*14e40*/  LDL.LU R86, [R1+0x260] ;  /* 0x0002600001567983 */ /* 0x000f220000300800 */
[----:B0-----:R-:W-:-:S05]  /*14e50*/  IMAD.X R2, R79, 0x1, R7, P0 ;  /* 0x000000014f027824 */ /* 0x001fca00000e0607 */
[----:B------:R0:W-:Y:S02]  /*14e60*/  STL [R1+0x10b8], R2 ;  /* 0x0010b80201007387 */ /* 0x0001e40000100800 */
[----:B0-----:R-:W-:Y:S02]  /*14e70*/  IMAD.X R2, R79, 0x1, R9, P6 ;  /* 0x000000014f027824 */ /* 0x001fe400030e0609 */
[----:B------:R-:W4:Y:S01]  /*14e80*/  LDL.LU R79, [R1+0xc4] ;  /* 0x0000c400014f7983 */ /* 0x000f220000300800 */
[----:B------:R-:W-:-:S05]  /*14e90*/  IADD3 R88, P4, PT, R81, R4, RZ ;  /* 0x0000000451587210 */ /* 0x000fca0007f9e0ff */
        /* <DEDUP_REMOVED lines=8> */
[----:B------:R-:W4:Y:S01]  /*14f20*/  LDL.LU R68, [R1+0xc8] ;  /* 0x0000c80001447983 */ /* 0x000f220000300800 */
[----:B------:R-:W-:Y:S01]  /*14f30*/  IADD3 R87, P5, PT, R81, R6, RZ ;  /* 0x0000000651577210 */ /* 0x000fe20007fbe0ff */
[----:B0-----:R-:W-:Y:S01]  /*14f40*/  IMAD.X R2, R83, 0x1, R5, P4 ;  /* 0x0000000153027824 */ /* 0x001fe200020e0605 */
[----:B------:R-:W-:-:S03]  /*14f50*/  IADD3 R81, P0, PT, R81, R8, RZ ;  /* 0x0000000851517210 */ /* 0x000fc60007f1e0ff */
[----:B------:R-:W-:Y:S04]  /*14f60*/  STL [R1+0x10dc], R87 ;  /* 0x0010dc5701007387 */ /* 0x000fe80000100800 */
[----:B------:R2:W-:Y:S01]  /*14f70*/  STL [R1+0x10d0], R2 ;  /* 0x0010d00201007387 */ /* 0x0005e20000100800 */
[----:B------:R-:W-:-:S03]  /*14f80*/  IMAD.X R3, R83, 0x1, R7, P5 ;  /* 0x0000000153037824 */ /* 0x000fc600028e0607 */
[----:B------:R-:W-:Y:S04]  /*14f90*/  STL [R1+0x2170], R87 ;  /* 0x0021705701007387 */ /* 0x000fe80000100800 */
[----:B------:R-:W-:Y:S04]  /*14fa0*/  STL [R1+0x217c], R87 ;  /* 0x00217c5701007387 */ /* 0x000fe80000100800 */
[----:B------:R-:W-:Y:S04]  /*14fb0*/  STL [R1+0x2188], R87 ;  /* 0x0021885701007387 */ /* 0x000fe80000100800 */
[----:B------:R-:W-:Y:S01]  /*14fc0*/  STL [R1+0x10e4], R81 ;  /* 0x0010e45101007387 */ /* 0x000fe20000100800 */
[----:B------:R-:W-:Y:S01]  /*14fd0*/  IMAD.X R83, R83, 0x1, R9, P0 ;  /* 0x0000000153537824 */ /* 0x000fe200000e0609 */
[----:B--2---:R-:W-:-:S02]  /*14fe0*/  IADD3 R2, P6, PT, R34, R4, RZ ;  /* 0x0000000422027210 */ /* 0x004fc40007fde0ff */
[----:B------:R-:W-:-:S03]  /*14ff0*/  IADD3 R13, P5, PT, R34, R8, RZ ;  /* 0x00000008220d7210 */ /* 0x000fc60007fbe0ff */
[----:B------:R0:W-:Y:S04]  /*15000*/  STL [R1+0x10f4], R2 ;  /* 0x0010f40201007387 */ /* 0x0001e80000100800 */
[----:B------:R3:W-:Y:S01]  /*15010*/  STL [R1+0x10d8], R3 ;  /* 0x0010d80301007387 */ /* 0x0007e20000100800 */
[----:B0-----:R-:W-:-:S05]  /*15020*/  IADD3 R2, P4, PT, R34, R6, RZ ;  /* 0x0000000622027210 */ /* 0x001fca0007f9e0ff */
[----:B------:R-:W-:Y:S04]  /*15030*/  STL [R1+0x10fc], R2 ;  /* 0x0010fc0201007387 */ /* 0x000fe80000100800 */
[----:B------:R0:W-:Y:S04]  /*15040*/  STL [R1+0x1104], R13 ;  /* 0x0011040d01007387 */ /* 0x0001e80000100800 */
[----:B------:R-:W-:Y:S01]  /*15050*/  STL [R1+0x10e0], R83 ;  /* 0x0010e05301007387 */ /* 0x000fe20000100800 */
[C---:B---3--:R-:W-:Y:S02]  /*15060*/  IMAD.X R3, R31.reuse, 0x1, R5, P6 ;  /* 0x000000011f037824 */ /* 0x048fe400030e0605 */
[----:B0-----:R-:W-:-:S03]  /*15070*/  IMAD.X R13, R31, 0x1, R7, P4 ;  /* 0x000000011f0d7824 */ /* 0x001fc600020e0607 */
[----:B------:R0:W-:Y:S01]  /*15080*/  STL [R1+0x10f0], R3 ;  /* 0x0010f00301007387 */ /* 0x0001e20000100800 */
[----:B----4-:R-:W-:-:S05]  /*15090*/  IADD3 R2, P0, PT, R67, R4, RZ ;  /* 0x0000000443027210 */ /* 0x010fca0007f1e0ff */
[----:B------:R1:W-:Y:S01]  /*150a0*/  STL [R1+0x1114], R2 ;  /* 0x0011140201007387 */ /* 0x0003e20000100800 */
[----:B0-----:R-:W-:-:S03]  /*150b0*/  IADD3 R3, P6, PT, R67, R6, RZ ;  /* 0x0000000643037210 */ /* 0x001fc60007fde0ff */
[----:B------:R0:W-:Y:S01]  /*150c0*/  STL [R1+0x10f8], R13 ;  /* 0x0010f80d01007387 */ /* 0x0001e20000100800 */
[----:B-1----:R-:W-:-:S03]  /*150d0*/  IMAD.X R2, R31, 0x1, R9, P5 ;  /* 0x000000011f027824 */ /* 0x002fc600028e0609 */
[----:B------:R1:W-:Y:S01]  /*150e0*/  STL [R1+0x111c], R3 ;  /* 0x00111c0301007387 */ /* 0x0003e20000100800 */
[----:B0-----:R-:W-:-:S03]  /*150f0*/  IADD3 R13, P4, PT, R67, R8, RZ ;  /* 0x00000008430d7210 */ /* 0x001fc60007f9e0ff */
[----:B------:R0:W-:Y:S04]  /*15100*/  STL [R1+0x1100], R2 ;  /* 0x0011000201007387 */ /* 0x0001e80000100800 */
[----:B------:R2:W-:Y:S01]  /*15110*/  STL [R1+0x1124], R13 ;  /* 0x0011240d01007387 */ /* 0x0005e20000100800 */
[----:B-1----:R-:W-:Y:S01]  /*15120*/  IMAD.X R3, R74, 0x1, R5, P0 ;  /* 0x000000014a037824 */ /* 0x002fe200000e0605 */
[----:B0-----:R-:W-:-:S04]  /*15130*/  IADD3 R2, P5, PT, R86, R4, RZ ;  /* 0x0000000456027210 */ /* 0x001fc80007fbe0ff */
[----:B------:R0:W-:Y:S01]  /*15140*/  STL [R1+0x1110], R3 ;  /* 0x0011100301007387 */ /* 0x0001e20000100800 */
[----:B--2---:R-:W-:-:S03]  /*15150*/  IMAD.X R13, R74, 0x1, R7, P6 ;  /* 0x000000014a0d7824 */ /* 0x004fc600030e0607 */
[----:B------:R1:W-:Y:S01]  /*15160*/  STL [R1+0x1134], R2 ;  /* 0x0011340201007387 */ /* 0x0003e20000100800 */
[----:B0-----:R-:W-:-:S03]  /*15170*/  IADD3 R3, P0, PT, R86, R6, RZ ;  /* 0x0000000656037210 */ /* 0x001fc60007f1e0ff */
[----:B-1----:R-:W2:Y:S04]  /*15180*/  LDL.LU R2, [R1+0x26c] ;  /* 0x00026c0001027983 */ /* 0x002ea80000300800 */
[----:B------:R0:W-:Y:S01]  /*15190*/  STL [R1+0x1118], R13 ;  /* 0x0011180d01007387 */ /* 0x0001e20000100800 */
[----:B------:R-:W-:-:S03]  /*151a0*/  IMAD.X R14, R79, 0x1, R5, P5 ;  /* 0x000000014f0e7824 */ /* 0x000fc600028e0605 */
[----:B------:R1:W-:Y:S01]  /*151b0*/  STL [R1+0x113c], R3 ;  /* 0x00113c0301007387 */ /* 0x0003e20000100800 */
[----:B0-----:R-:W-:Y:S01]  /*151c0*/  IMAD.X R13, R74, 0x1, R9, P4 ;  /* 0x000000014a0d7824 */ /* 0x001fe200020e0609 */
[----:B-1----:R-:W-:-:S04]  /*151d0*/  IADD3 R3, P6, PT, R86, R8, RZ ;  /* 0x0000000856037210 */ /* 0x002fc80007fde0ff */
[----:B------:R0:W-:Y:S04]  /*151e0*/  STL [R1+0x1120], R13 ;  /* 0x0011200d01007387 */ /* 0x0001e80000100800 */
[----:B------:R1:W-:Y:S04]  /*151f0*/  STL [R1+0x1144], R3 ;  /* 0x0011440301007387 */ /* 0x0003e80000100800 */
[----:B------:R3:W-:Y:S01]  /*15200*/  STL [R1+0x1130], R14 ;  /* 0x0011300e01007387 */ /* 0x0007e20000100800 */
[----:B0-----:R-:W-:-:S03]  /*15210*/  IADD3 R13, P4, PT, R85, R4, RZ ;  /* 0x00000004550d7210 */ /* 0x001fc60007f9e0ff */
[----:B------:R-:W4:Y:S04]  /*15220*/  LDL.LU R34, [R1+0xd0] ;  /* 0x0000d00001227983 */ /* 0x000f280000300800 */
[----:B------:R0:W-:Y:S04]  /*15230*/  STL [R1+0x11b4], R13 ;  /* 0x0011b40d01007387 */ /* 0x0001e80000100800 */
[----:B------:R-:W4:Y:S01]  /*15240*/  LDL.LU R31, [R1+0x270] ;  /* 0x00027000011f7983 */ /* 0x000f220000300800 */
[C---:B-1----:R-:W-:Y:S02]  /*15250*/  IMAD.X R3, R79.reuse, 0x1, R7, P0 ;  /* 0x000000014f037824 */ /* 0x042fe400000e0607 */
[----:B---3--:R-:W-:Y:S01]  /*15260*/  IMAD.X R14, R79, 0x1, R9, P6 ;  /* 0x000000014f0e7824 */ /* 0x008fe200030e0609 */
[----:B0-----:R-:W-:-:S02]  /*15270*/  IADD3 R13, P0, PT, R85, R8, RZ ;  /* 0x00000008550d7210 */ /* 0x001fc40007f1e0ff */
[----:B------:R0:W-:Y:S04]  /*15280*/  STL [R1+0x1138], R3 ;  /* 0x0011380301007387 */ /* 0x0001e80000100800 */
[----:B------:R-:W-:Y:S04]  /*15290*/  STL [R1+0x1140], R14 ;  /* 0x0011400e01007387 */ /* 0x000fe80000100800 */
[----:B------:R-:W3:Y:S04]  /*152a0*/  LDL.LU R67, [R1+0xd4] ;  /* 0x0000d40001437983 */ /* 0x000ee80000300800 */
[----:B------:R1:W-:Y:S04]  /*152b0*/  STL [R1+0x11c4], R13 ;  /* 0x0011c40d01007387 */ /* 0x0003e80000100800 */
[----:B------:R-:W3:Y:S01]  /*152c0*/  LDL.LU R79, [R1+0x274] ;  /* 0x00027400014f7983 */ /* 0x000ee20000300800 */
[----:B0-----:R-:W-:Y:S01]  /*152d0*/  IMAD.X R3, R68, 0x1, R5, P4 ;  /* 0x0000000144037824 */ /* 0x001fe200020e0605 */
[----:B------:R-:W-:-:S04]  /*152e0*/  IADD3 R86, P5, PT, R85, R6, RZ ;  /* 0x0000000655567210 */ /* 0x000fc80007fbe0ff */
[----:B------:R0:W-:Y:S04]  /*152f0*/  STL [R1+0x11b0], R3 ;  /* 0x0011b00301007387 */ /* 0x0001e80000100800 */
[----:B------:R-:W3:Y:S01]  /*15300*/  LDL.LU R74, [R1+0xd8] ;  /* 0x0000d800014a7983 */ /* 0x000ee20000300800 */
[----:B-1----:R-:W-:-:S03]  /*15310*/  IADD3 R13, P6, PT, R78, R4, RZ ;  /* 0x000000044e0d7210 */ /* 0x002fc60007fde0ff */
[----:B------:R-:W-:Y:S04]  /*15320*/  STL [R1+0x11bc], R86 ;  /* 0x0011bc5601007387 */ /* 0x000fe80000100800 */
[----:B------:R-:W-:Y:S04]  /*15330*/  STL [R1+0x2140], R86 ;  /* 0x0021405601007387 */ /* 0x000fe80000100800 */
[----:B------:R-:W-:Y:S01]  /*15340*/  STL [R1+0x2144], R86 ;  /* 0x0021445601007387 */ /* 0x000fe20000100800 */
[----:B0-----:R-:W-:-:S03]  /*15350*/  IMAD.X R3, R68, 0x1, R7, P5 ;  /* 0x0000000144037824 */ /* 0x001fc600028e0607 */
[----:B------:R-:W-:Y:S04]  /*15360*/  STL [R1+0x214c], R86 ;  /* 0x00214c5601007387 */ /* 0x000fe80000100800 */
[----:B------:R-:W-:Y:S04]  /*15370*/  STL [R1+0x2150], R86 ;  /* 0x0021505601007387 */ /* 0x000fe80000100800 */
[----:B------:R-:W-:Y:S04]  /*15380*/  STL [R1+0x2158], R86 ;  /* 0x0021585601007387 */ /* 0x000fe80000100800 */
[----:B------:R0:W-:Y:S04]  /*15390*/  STL [R1+0x11d4], R13 ;  /* 0x0011d40d01007387 */ /* 0x0001e80000100800 */
[----:B------:R1:W-:Y:S01]  /*153a0*/  STL [R1+0x11b8], R3 ;  /* 0x0011b80301007387 */ /* 0x0003e20000100800 */
[----:B0-----:R-:W-:-:S05]  /*153b0*/  IMAD.X R13, R68, 0x1, R9, P0 ;  /* 0x00000001440d7824 */ /* 0x001fca00000e0609 */
[----:B------:R0:W-:Y:S04]  /*153c0*/  STL [R1+0x11c0], R13 ;  /* 0x0011c00d01007387 */ /* 0x0001e80000100800 */
[----:B------:R-:W3:Y:S01]  /*153d0*/  LDL.LU R68, [R1+0xe0] ;  /* 0x0000e00001447983 */ /* 0x000ee20000300800 */
[C---:B------:R-:W-:Y:S01]  /*153e0*/  IADD3 R85, P4, PT, R78.reuse, R6, RZ ;  /* 0x000000064e557210 */ /* 0x040fe20007f9e0ff */
[----:B-1----:R-:W-:Y:S01]  /*153f0*/  IMAD.X R3, R77, 0x1, R5, P6 ;  /* 0x000000014d037824 */ /* 0x002fe200030e0605 */
[----:B------:R-:W-:-:S03]  /*15400*/  IADD3 R78, P5, PT, R78, R8, RZ ;  /* 0x000000084e4e7210 */ /* 0x000fc60007fbe0ff */
[----:B------:R-:W-:Y:S01]  /*15410*/  STL [R1+0x11dc], R85 ;  /* 0x0011dc5501007387 */ /* 0x000fe20000100800 */
[----:B0-----:R-:W-:-:S03]  /*15420*/  IMAD.X R13, R77, 0x1, R7, P4 ;  /* 0x000000014d0d7824 */ /* 0x001fc600020e0607 */
[----:B------:R2:W-:Y:S04]  /*15430*/  STL [R1+0x11d0], R3 ;  /* 0x0011d00301007387 */ /* 0x0005e80000100800 */
[----:B------:R-:W-:Y:S04]  /*15440*/  STL [R1+0x2148], R85 ;  /* 0x0021485501007387 */ /* 0x000fe80000100800 */
[----:B------:R-:W-:Y:S04]  /*15450*/  STL [R1+0x2154], R85 ;  /* 0x0021545501007387 */ /* 0x000fe80000100800 */
[----:B------:R-:W-:Y:S01]  /*15460*/  STL [R1+0x11e4], R78 ;  /* 0x0011e44e01007387 */ /* 0x000fe20000100800 */
[----:B------:R-:W-:Y:S01]  /*15470*/  IMAD.X R77, R77, 0x1, R9, P5 ;  /* 0x000000014d4d7824 */ /* 0x000fe200028e0609 */
[----:B--2---:R-:W-:-:S05]  /*15480*/  IADD3 R3, P0, PT, R2, R4, RZ ;  /* 0x0000000402037210 */ /* 0x004fca0007f1e0ff */
[----:B------:R0:W-:Y:S04]  /*15490*/  STL [R1+0x11f4], R3 ;  /* 0x0011f40301007387 */ /* 0x0001e80000100800 */
[----:B------:R1:W-:Y:S01]  /*154a0*/  STL [R1+0x11d8], R13 ;  /* 0x0011d80d01007387 */ /* 0x0003e20000100800 */
[C---:B0-----:R-:W-:Y:S02]  /*154b0*/  IADD3 R3, P6, PT, R2.reuse, R6, RZ ;  /* 0x0000000602037210 */ /* 0x041fe40007fde0ff */
[----:B-1----:R-:W-:-:S03]  /*154c0*/  IADD3 R13, P4, PT, R2, R8, RZ ;  /* 0x00000008020d7210 */ /* 0x002fc60007f9e0ff */
[----:B------:R0:W-:Y:S04]  /*154d0*/  STL [R1+0x11fc], R3 ;  /* 0x0011fc0301007387 */ /* 0x0001e80000100800 */
[----:B------:R1:W-:Y:S01]  /*154e0*/  STL [R1+0x1204], R13 ;  /* 0x0012040d01007387 */ /* 0x0003e20000100800 */
[----:B----4-:R-:W-:-:S03]  /*154f0*/  IMAD.X R2, R34, 0x1, R5, P0 ;  /* 0x0000000122027824 */ /* 0x010fc600000e0605 */
[----:B------:R-:W-:Y:S04]  /*15500*/  STL [R1+0x11e0], R77 ;  /* 0x0011e04d01007387 */ /* 0x000fe80000100800 */
[----:B------:R2:W-:Y:S01]  /*15510*/  STL [R1+0x11f0], R2 ;  /* 0x0011f00201007387 */ /* 0x0005e20000100800 */
[----:B0-----:R-:W-:Y:S01]  /*15520*/  IADD3 R3, P5, PT, R31, R4, RZ ;  /* 0x000000041f037210 */ /* 0x001fe20007fbe0ff */
[----:B-1----:R-:W-:-:S04]  /*15530*/  IMAD.X R13, R34, 0x1, R9, P4 ;  /* 0x00000001220d7824 */ /* 0x002fc800020e0609 */
[----:B------:R0:W-:Y:S01]  /*15540*/  STL [R1+0x1214], R3 ;  /* 0x0012140301007387 */ /* 0x0001e20000100800 */
[----:B--2---:R-:W-:-:S05]  /*15550*/  IMAD.X R2, R34, 0x1, R7, P6 ;  /* 0x0000000122027824 */ /* 0x004fca00030e0607 */
[----:B------:R1:W-:Y:S01]  /*15560*/  STL [R1+0x11f8], R2 ;  /* 0x0011f80201007387 */ /* 0x0003e20000100800 */
[----:B0-----:R-:W-:-:S05]  /*15570*/  IADD3 R3, P0, PT, R31, R6, RZ ;  /* 0x000000061f037210 */ /* 0x001fca0007f1e0ff */
[----:B------:R3:W-:Y:S01]  /*15580*/  STL [R1+0x121c], R3 ;  /* 0x00121c0301007387 */ /* 0x0007e20000100800 */
[----:B-1----:R-:W-:-:S03]  /*15590*/  IADD3 R2, P6, PT, R31, R8, RZ ;  /* 0x000000081f027210 */ /* 0x002fc60007fde0ff */
[----:B------:R0:W-:Y:S04]  /*155a0*/  STL [R1+0x1200], R13 ;  /* 0x0012000d01007387 */ /* 0x0001e80000100800 */
[----:B------:R-:W2:Y:S01]  /*155b0*/  LDL.LU R32, [R1+0x280] ;  /* 0x0002800001207983 */ /* 0x000ea20000300800 */
[----:B---3--:R-:W-:-:S03]  /*155c0*/  IMAD.X R3, R67, 0x1, R5, P5 ;  /* 0x0000000143037824 */ /* 0x008fc600028e0605 */
[----:B------:R1:W-:Y:S01]  /*155d0*/  STL [R1+0x1224], R2 ;  /* 0x0012240201007387 */ /* 0x0003e20000100800 */
[----:B0-----:R-:W-:-:S03]  /*155e0*/  IMAD.X R13, R67, 0x1, R7, P0 ;  /* 0x00000001430d7824 */ /* 0x001fc600000e0607 */
[----:B------:R0:W-:Y:S01]  /*155f0*/  STL [R1+0x1210], R3 ;  /* 0x0012100301007387 */ /* 0x0001e20000100800 */
[C---:B-1----:R-:W-:Y:S02]  /*15600*/  IADD3 R2, P4, PT, R79.reuse, R4, RZ ;  /* 0x000000044f027210 */ /* 0x042fe40007f9e0ff */
[----:B0-----:R-:W-:-:S03]  /*15610*/  IADD3 R3, P5, PT, R79, R6, RZ ;  /* 0x000000064f037210 */ /* 0x001fc60007fbe0ff */
[----:B------:R0:W-:Y:S04]  /*15620*/  STL [R1+0x1234], R2 ;  /* 0x0012340201007387 */ /* 0x0001e80000100800 */
[----:B------:R1:W-:Y:S01]  /*15630*/  STL [R1+0x1218], R13 ;  /* 0x0012180d01007387 */ /* 0x0003e20000100800 */
[----:B0-----:R-:W-:-:S03]  /*15640*/  IMAD.X R2, R67, 0x1, R9, P6 ;  /* 0x0000000143027824 */ /* 0x001fc600030e0609 */
[----:B------:R0:W-:Y:S01]  /*15650*/  STL [R1+0x123c], R3 ;  /* 0x00123c0301007387 */ /* 0x0001e20000100800 */
[----:B-1----:R-:W-:-:S03]  /*15660*/  IADD3 R13, P0, PT, R79, R8, RZ ;  /* 0x000000084f0d7210 */ /* 0x002fc60007f1e0ff */
[----:B------:R1:W-:Y:S01]  /*15670*/  STL [R1+0x1220], R2 ;  /* 0x0012200201007387 */ /* 0x0003e20000100800 */
[----:B0-----:R-:W-:-:S03]  /*15680*/  IMAD.X R3, R74, 0x1, R5, P4 ;  /* 0x000000014a037824 */ /* 0x001fc600020e0605 */
[----:B-1----:R-:W3:Y:S04]  /*15690*/  LDL.LU R2, [R1+0xe8] ;  /* 0x0000e80001027983 */ /* 0x002ee80000300800 */
[----:B------:R0:W-:Y:S04]  /*156a0*/  STL [R1+0x1244], R13 ;  /* 0x0012440d01007387 */ /* 0x0001e80000100800 */
[----:B------:R-:W4:Y:S01]  /*156b0*/  LDL.LU R34, [R1+0x284] ;  /* 0x0002840001227983 */ /* 0x000f220000300800 */
[----:B------:R-:W-:-:S03]  /*156c0*/  IMAD.X R14, R74, 0x1, R9, P0 ;  /* 0x000000014a0e7824 */ /* 0x000fc600000e0609 */
[----:B------:R1:W-:Y:S01]  /*156d0*/  STL [R1+0x1230], R3 ;  /* 0x0012300301007387 */ /* 0x0003e20000100800 */
[----:B0-----:R-:W-:-:S05]  /*156e0*/  IADD3 R13, P6, PT, R80, R4, RZ ;  /* 0x00000004500d7210 */ /* 0x001fca0007fde0ff */
[----:B------:R0:W-:Y:S01]  /*156f0*/  STL [R1+0x12b4], R13 ;  /* 0x0012b40d01007387 */ /* 0x0001e20000100800 */
[----:B-1----:R-:W-:-:S05]  /*15700*/  IMAD.X R3, R74, 0x1, R7, P5 ;  /* 0x000000014a037824 */ /* 0x002fca00028e0607 */
[----:B------:R1:W-:Y:S01]  /*15710*/  STL [R1+0x1238], R3 ;  /* 0x0012380301007387 */ /* 0x0003e20000100800 */
[----:B0-----:R-:W-:-:S03]  /*15720*/  IADD3 R13, P5, PT, R80, R8, RZ ;  /* 0x00000008500d7210 */ /* 0x001fc60007fbe0ff */
[----:B------:R-:W-:Y:S04]  /*15730*/  STL [R1+0x1240], R14 ;  /* 0x0012400e01007387 */ /* 0x000fe80000100800 */
[----:B------:R-:W4:Y:S04]  /*15740*/  LDL.LU R31, [R1+0xf0] ;  /* 0x0000f000011f7983 */ /* 0x000f280000300800 */
[----:B------:R0:W-:Y:S04]  /*15750*/  STL [R1+0x12c4], R13 ;  /* 0x0012c40d01007387 */ /* 0x0001e80000100800 */
[----:B------:R-:W4:Y:S01]  /*15760*/  LDL.LU R74, [R1+0x288] ;  /* 0x00028800014a7983 */ /* 0x000f220000300800 */
[----:B-1----:R-:W-:Y:S01]  /*15770*/  IMAD.X R3, R68, 0x1, R5, P6 ;  /* 0x0000000144037824 */ /* 0x002fe200030e0605 */
[----:B------:R-:W-:-:S04]  /*15780*/  IADD3 R79, P4, PT, R80, R6, RZ ;  /* 0x00000006504f7210 */ /* 0x000fc80007f9e0ff */
[----:B------:R1:W-:Y:S04]  /*15790*/  STL [R1+0x12b0], R3 ;  /* 0x0012b00301007387 */ /* 0x0003e80000100800 */
[----:B------:R-:W-:Y:S04]  /*157a0*/  STL [R1+0x12bc], R79 ;  /* 0x0012bc4f01007387 */ /* 0x000fe80000100800 */
[----:B------:R-:W-:Y:S04]  /*157b0*/  STL [R1+0x2118], R79 ;  /* 0x0021184f01007387 */ /* 0x000fe80000100800 */
[----:B------:R-:W-:Y:S04]  /*157c0*/  STL [R1+0x211c], R79 ;  /* 0x00211c4f01007387 */ /* 0x000fe80000100800 */
[----:B------:R-:W-:Y:S04]  /*157d0*/  STL [R1+0x2124], R79 ;  /* 0x0021244f01007387 */ /* 0x000fe80000100800 */
[----:B------:R-:W4:Y:S01]  /*157e0*/  LDL.LU R67, [R1+0xf8] ;  /* 0x0000f80001437983 */ /* 0x000f220000300800 */
[C---:B0-----:R-:W-:Y:S01]  /*157f0*/  IADD3 R13, P0, PT, R73.reuse, R4, RZ ;  /* 0x00000004490d7210 */ /* 0x041fe20007f1e0ff */
[----:B-1----:R-:W-:Y:S01]  /*15800*/  IMAD.X R3, R68, 0x1, R7, P4 ;  /* 0x0000000144037824 */ /* 0x002fe200020e0607 */
[----:B------:R-:W-:-:S03]  /*15810*/  IADD3 R80, P6, PT, R73, R6, RZ ;  /* 0x0000000649507210 */ /* 0x000fc60007fde0ff */
[----:B------:R0:W-:Y:S04]  /*15820*/  STL [R1+0x12d4], R13 ;  /* 0x0012d40d01007387 */ /* 0x0001e80000100800 */
[----:B------:R1:W-:Y:S01]  /*15830*/  STL [R1+0x12b8], R3 ;  /* 0x0012b80301007387 */ /* 0x0003e20000100800 */
[----:B0-----:R-:W-:Y:S02]  /*15840*/  IMAD.X R13, R68, 0x1, R9, P5 ;  /* 0x00000001440d7824 */ /* 0x001fe400028e0609 */
[----:B-1----:R-:W-:-:S03]  /*15850*/  IMAD.X R3, R76, 0x1, R5, P0 ;  /* 0x000000014c037824 */ /* 0x002fc600000e0605 */
[----:B------:R0:W-:Y:S04]  /*15860*/  STL [R1+0x12c0], R13 ;  /* 0x0012c00d01007387 */ /* 0x0001e80000100800 */
[----:B------:R-:W-:Y:S04]  /*15870*/  STL [R1+0x12dc], R80 ;  /* 0x0012dc5001007387 */ /* 0x000fe80000100800 */
[----:B------:R-:W-:Y:S04]  /*15880*/  STL [R1+0x2120], R80 ;  /* 0x0021205001007387 */ /* 0x000fe80000100800 */
[----:B------:R2:W-:Y:S01]  /*15890*/  STL [R1+0x12d0], R3 ;  /* 0x0012d00301007387 */ /* 0x0005e20000100800 */
[----:B------:R-:W-:Y:S01]  /*158a0*/  IADD3 R73, P4, PT, R73, R8, RZ ;  /* 0x0000000849497210 */ /* 0x000fe20007f9e0ff */
[----:B0-----:R-:W-:-:S02]  /*158b0*/  IMAD.X R13, R76, 0x1, R7, P6 ;  /* 0x000000014c0d7824 */ /* 0x001fc400030e0607 */
[----:B------:R-:W-:Y:S04]  /*158c0*/  STL [R1+0x2128], R80 ;  /* 0x0021285001007387 */ /* 0x000fe80000100800 */
[----:B------:R-:W4:Y:S01]  /*158d0*/  LDL.LU R68, [R1+0xfc] ;  /* 0x0000fc0001447983 */ /* 0x000f220000300800 */
[----:B------:R-:W-:Y:S01]  /*158e0*/  IMAD.X R76, R76, 0x1, R9, P4 ;  /* 0x000000014c4c7824 */ /* 0x000fe200020e0609 */
[----:B--2---:R-:W-:-:S05]  /*158f0*/  IADD3 R3, P5, PT, R32, R4, RZ ;  /* 0x0000000420037210 */ /* 0x004fca0007fbe0ff */
[----:B------:R0:W-:Y:S01]  /*15900*/  STL [R1+0x12f4], R3 ;  /* 0x0012f40301007387 */ /* 0x0001e20000100800 */
[----:B------:R-:W-:-:S03]  /*15910*/  IADD3 R14, P6, PT, R32, R8, RZ ;  /* 0x00000008200e7210 */ /* 0x000fc60007fde0ff */
[----:B------:R-:W-:Y:S01]  /*15920*/  STL [R1+0x12e4], R73 ;  /* 0x0012e44901007387 */ /* 0x000fe20000100800 */
[----:B0-----:R-:W-:-:S03]  /*15930*/  IADD3 R3, P0, PT, R32, R6, RZ ;  /* 0x0000000620037210 */ /* 0x001fc60007f1e0ff */
[----:B------:R3:W-:Y:S04]  /*15940*/  STL [R1+0x12d8], R13 ;  /* 0x0012d80d01007387 */ /* 0x0007e80000100800 */
[----:B------:R-:W-:Y:S04]  /*15950*/  STL [R1+0x12fc], R3 ;  /* 0x0012fc0301007387 */ /* 0x000fe80000100800 */
[----:B------:R0:W-:Y:S04]  /*15960*/  STL [R1+0x1304], R14 ;  /* 0x0013040e01007387 */ /* 0x0001e80000100800 */
[----:B------:R-:W-:Y:S01]  /*15970*/  STL [R1+0x12e0], R76 ;  /* 0x0012e04c01007387 */ /* 0x000fe20000100800 */
[----:B---3--:R-:W-:-:S02]  /*15980*/  IMAD.X R13, R2, 0x1, R5, P5 ;  /* 0x00000001020d7824 */ /* 0x008fc400028e0605 */
[----:B0-----:R-:W-:Y:S01]  /*15990*/  IMAD.X R14, R2, 0x1, R7, P0 ;  /* 0x00000001020e7824 */ /* 0x001fe200000e0607 */
[C---:B----4-:R-:W-:Y:S02]  /*159a0*/  IADD3 R3, P4, PT, R34.reuse, R4, RZ ;  /* 0x0000000422037210 */ /* 0x050fe40007f9e0ff */
[----:B------:R0:W-:Y:S04]  /*159b0*/  STL [R1+0x12f0], R13 ;  /* 0x0012f00d01007387 */ /* 0x0001e80000100800 */
[----:B------:R1:W-:Y:S01]  /*159c0*/  STL [R1+0x1314], R3 ;  /* 0x0013140301007387 */ /* 0x0003e20000100800 */
[----:B0-----:R-:W-:-:S03]  /*159d0*/  IADD3 R13, P5, PT, R34, R6, RZ ;  /* 0x00000006220d7210 */ /* 0x001fc60007fbe0ff */
[----:B------:R-:W-:Y:S01]  /*159e0*/  STL [R1+0x12f8], R14 ;  /* 0x0012f80e01007387 */ /* 0x000fe20000100800 */
[----:B-1----:R-:W-:-:S03]  /*159f0*/  IMAD.X R3, R2, 0x1, R9, P6 ;  /* 0x0000000102037824 */ /* 0x002fc600030e0609 */
[----:B------:R-:W2:Y:S01]  /*15a00*/  LDL.LU R71, [R1+0x100] ;  /* 0x0001000001477983 */ /* 0x000ea20000300800 */
[----:B------:R-:W-:-:S03]  /*15a10*/  IADD3 R2, P0, PT, R34, R8, RZ ;  /* 0x0000000822027210 */ /* 0x000fc60007f1e0ff */
[----:B------:R0:W-:Y:S04]  /*15a20*/  STL [R1+0x131c], R13 ;  /* 0x00131c0d01007387 */ /* 0x0001e80000100800 */
[----:B------:R1:W-:Y:S04]  /*15a30*/  STL [R1+0x1300], R3 ;  /* 0x0013000301007387 */ /* 0x0003e80000100800 */
[----:B------:R-:W3:Y:S01]  /*15a40*/  LDL.LU R46, [R1+0x294] ;  /* 0x00029400012e7983 */ /* 0x000ee20000300800 */
[----:B0-----:R-:W-:-:S03]  /*15a50*/  IMAD.X R13, R31, 0x1, R5, P4 ;  /* 0x000000011f0d7824 */ /* 0x001fc600020e0605 */
[----:B------:R0:W-:Y:S01]  /*15a60*/  STL [R1+0x1324], R2 ;  /* 0x0013240201007387 */ /* 0x0001e20000100800 */
[----:B-1----:R-:W-:-:S03]  /*15a70*/  IMAD.X R3, R31, 0x1, R7, P5 ;  /* 0x000000011f037824 */ /* 0x002fc600028e0607 */
[----:B------:R1:W-:Y:S01]  /*15a80*/  STL [R1+0x1310], R13 ;  /* 0x0013100d01007387 */ /* 0x0003e20000100800 */
[C---:B0-----:R-:W-:Y:S02]  /*15a90*/  IADD3 R2, P6, PT, R74.reuse, R4, RZ ;  /* 0x000000044a027210 */ /* 0x041fe40007fde0ff */
[----:B-1----:R-:W-:-:S03]  /*15aa0*/  IADD3 R13, P4, PT, R74, R6, RZ ;  /* 0x000000064a0d7210 */ /* 0x002fc60007f9e0ff */
[----:B------:R0:W-:Y:S04]  /*15ab0*/  STL [R1+0x1334], R2 ;  /* 0x0013340201007387 */ /* 0x0001e80000100800 */
[----:B------:R1:W-:Y:S01]  /*15ac0*/  STL [R1+0x1318], R3 ;  /* 0x0013180301007387 */ /* 0x0003e20000100800 */
[----:B0-----:R-:W-:-:S03]  /*15ad0*/  IMAD.X R2, R31, 0x1, R9, P0 ;  /* 0x000000011f027824 */ /* 0x001fc600000e0609 */
[----:B------:R0:W-:Y:S01]  /*15ae0*/  STL [R1+0x133c], R13 ;  /* 0x00133c0d01007387 */ /* 0x0001e20000100800 */
[----:B-1----:R-:W-:-:S03]  /*15af0*/  IADD3 R3, P5, PT, R74, R8, RZ ;  /* 0x000000084a037210 */ /* 0x002fc60007fbe0ff */
[----:B------:R-:W4:Y:S01]  /*15b00*/  LDL.LU R32, [R1+0x104] ;  /* 0x0001040001207983 */ /* 0x000f220000300800 */
[----:B------:R-:W-:-:S03]  /*15b10*/  IMAD.X R14, R67, 0x1, R5, P6 ;  /* 0x00000001430e7824 */ /* 0x000fc600030e0605 */
[----:B------:R1:W-:Y:S01]  /*15b20*/  STL [R1+0x1320], R2 ;  /* 0x0013200201007387 */ /* 0x0003e20000100800 */
[----:B0-----:R-:W-:-:S03]  /*15b30*/  IADD3 R13, P0, PT, R72, R4, RZ ;  /* 0x00000004480d7210 */ /* 0x001fc60007f1e0ff */
[----:B-1----:R-:W4:Y:S04]  /*15b40*/  LDL.LU R2, [R1+0x298] ;  /* 0x0002980001027983 */ /* 0x002f280000300800 */
[----:B------:R0:W-:Y:S04]  /*15b50*/  STL [R1+0x1344], R3 ;  /* 0x0013440301007387 */ /* 0x0001e80000100800 */
[----:B------:R-:W-:Y:S04]  /*15b60*/  STL [R1+0x1330], R14 ;  /* 0x0013300e01007387 */ /* 0x000fe80000100800 */
[----:B------:R-:W4:Y:S01]  /*15b70*/  LDL.LU R34, [R1+0x108] ;  /* 0x0001080001227983 */ /* 0x000f220000300800 */
[----:B0-----:R-:W-:-:S03]  /*15b80*/  IMAD.X R3, R67, 0x1, R7, P4 ;  /* 0x0000000143037824 */ /* 0x001fc600020e0607 */
[----:B------:R-:W-:Y:S04]  /*15b90*/  STL [R1+0x13b4], R13 ;  /* 0x0013b40d01007387 */ /* 0x000fe80000100800 */
[----:B------:R0:W-:Y:S02]  /*15ba0*/  STL [R1+0x1338], R3 ;  /* 0x0013380301007387 */ /* 0x0001e40000100800 */
[----:B0-----:R-:W-:Y:S02]  /*15bb0*/  IMAD.X R3, R67, 0x1, R9, P5 ;  /* 0x0000000143037824 */ /* 0x001fe400028e0609 */
[----:B------:R-:W4:Y:S04]  /*15bc0*/  LDL.LU R67, [R1+0x2a0] ;  /* 0x0002a00001437983 */ /* 0x000f280000300800 */
[----:B------:R0:W-:Y:S04]  /*15bd0*/  STL [R1+0x1340], R3 ;  /* 0x0013400301007387 */ /* 0x0001e80000100800 */
[----:B------:R-:W4:Y:S01]  /*15be0*/  LDL.LU R31, [R1+0x10c] ;  /* 0x00010c00011f7983 */ /* 0x000f220000300800 */
[----:B------:R-:W-:-:S02]  /*15bf0*/  IADD3 R13, P4, PT, R72, R8, RZ ;  /* 0x00000008480d7210 */ /* 0x000fc40007f9e0ff */
[----:B------:R-:W-:Y:S01]  /*15c00*/  IADD3 R74, P6, PT, R72, R6, RZ ;  /* 0x00000006484a7210 */ /* 0x000fe20007fde0ff */
[----:B0-----:R-:W-:Y:S02]  /*15c10*/  IMAD.X R3, R68, 0x1, R5, P0 ;  /* 0x0000000144037824 */ /* 0x001fe400000e0605 */
[----:B------:R0:W-:Y:S04]  /*15c20*/  STL [R1+0x13c4], R13 ;  /* 0x0013c40d01007387 */ /* 0x0001e80000100800 */
[----:B------:R-:W-:Y:S04]  /*15c30*/  STL [R1+0x13bc], R74 ;  /* 0x0013bc4a01007387 */ /* 0x000fe80000100800 */
[----:B------:R1:W-:Y:S01]  /*15c40*/  STL [R1+0x13b0], R3 ;  /* 0x0013b00301007387 */ /* 0x0003e20000100800 */
[----:B0-----:R-:W-:-:S03]  /*15c50*/  IADD3 R13, P5, PT, R69, R4, RZ ;  /* 0x00000004450d7210 */ /* 0x001fc60007fbe0ff */
[----:B------:R-:W-:Y:S04]  /*15c60*/  STL [R1+0x20f8], R74 ;  /* 0x0020f84a01007387 */ /* 0x000fe80000100800 */
[----:B------:R-:W-:Y:S01]  /*15c70*/  STL [R1+0x20fc], R74 ;  /* 0x0020fc4a01007387 */ /* 0x000fe20000100800 */
[----:B-1----:R-:W-:-:S03]  /*15c80*/  IMAD.X R3, R68, 0x1, R7, P6 ;  /* 0x0000000144037824 */ /* 0x002fc600030e0607 */
[----:B------:R-:W-:Y:S04]  /*15c90*/  STL [R1+0x2100], R74 ;  /* 0x0021004a01007387 */ /* 0x000fe80000100800 */
[----:B------:R0:W-:Y:S01]  /*15ca0*/  STL [R1+0x13d4], R13 ;  /* 0x0013d40d01007387 */ /* 0x0001e20000100800 */
[----:B------:R-:W-:-:S03]  /*15cb0*/  IADD3 R72, P0, PT, R69, R6, RZ ;  /* 0x0000000645487210 */ /* 0x000fc60007f1e0ff */
[----:B------:R1:W-:Y:S01]  /*15cc0*/  STL [R1+0x13b8], R3 ;  /* 0x0013b80301007387 */ /* 0x0003e20000100800 */
[----:B------:R-:W-:Y:S01]  /*15cd0*/  IADD3 R69, P6, PT, R69, R8, RZ ;  /* 0x0000000845457210 */ /* 0x000fe20007fde0ff */
[----:B0-----:R-:W-:Y:S02]  /*15ce0*/  IMAD.X R13, R68, 0x1, R9, P4 ;  /* 0x00000001440d7824 */ /* 0x001fe400020e0609 */
[----:B-1----:R-:W4:Y:S04]  /*15cf0*/  LDL.LU R3, [R1+0x110] ;  /* 0x0001100001037983 */ /* 0x002f280000300800 */
[----:B------:R3:W-:Y:S04]  /*15d00*/  STL [R1+0x13c0], R13 ;  /* 0x0013c00d01007387 */ /* 0x0007e80000100800 */
[----:B------:R-:W-:Y:S01]  /*15d10*/  STL [R1+0x13dc], R72 ;  /* 0x0013dc4801007387 */ /* 0x000fe20000100800 */
[----:B--2---:R-:W-:-:S02]  /*15d20*/  IMAD.X R14, R71, 0x1, R5, P5 ;  /* 0x00000001470e7824 */ /* 0x004fc400028e0605 */
[----:B------:R-:W-:-:S03]  /*15d30*/  IMAD.X R68, R71, 0x1, R7, P0 ;  /* 0x0000000147447824 */ /* 0x000fc600000e0607 */
[----:B------:R0:W-:Y:S01]  /*15d40*/  STL [R1+0x13d0], R14 ;  /* 0x0013d00e01007387 */ /* 0x0001e20000100800 */
[----:B---3--:R-:W-:-:S03]  /*15d50*/  IADD3 R13, P4, PT, R46, R4, RZ ;  /* 0x000000042e0d7210 */ /* 0x008fc60007f9e0ff */
[----:B------:R-:W-:Y:S04]  /*15d60*/  STL [R1+0x13e4], R69 ;  /* 0x0013e44501007387 */ /* 0x000fe80000100800 */
[----:B------:R1:W-:Y:S01]  /*15d70*/  STL [R1+0x13f4], R13 ;  /* 0x0013f40d01007387 */ /* 0x0003e20000100800 */
[----:B0-----:R-:W-:-:S03]  /*15d80*/  IMAD.X R14, R71, 0x1, R9, P6 ;  /* 0x00000001470e7824 */ /* 0x001fc600030e0609 */
[----:B------:R-:W-:Y:S01]  /*15d90*/  STL [R1+0x13d8], R68 ;  /* 0x0013d84401007387 */ /* 0x000fe20000100800 */
[----:B-1----:R-:W-:-:S05]  /*15da0*/  IADD3 R13, P5, PT, R46, R6, RZ ;  /* 0x000000062e0d7210 */ /* 0x002fca0007fbe0ff */
[----:B------:R0:W-:Y:S04]  /*15db0*/  STL [R1+0x13fc], R13 ;  /* 0x0013fc0d01007387 */ /* 0x0001e80000100800 */
[----:B------:R-:W-:Y:S01]  /*15dc0*/  STL [R1+0x13e0], R14 ;  /* 0x0013e00e01007387 */ /* 0x000fe20000100800 */
[----:B0-----:R-:W-:Y:S01]  /*15dd0*/  IADD3 R13, P0, PT, R46, R8, RZ ;  /* 0x000000082e0d7210 */ /* 0x001fe20007f1e0ff */
[----:B----4-:R-:W-:-:S04]  /*15de0*/  IMAD.X R15, R32, 0x1, R5, P4 ;  /* 0x00000001200f7824 */ /* 0x010fc800020e0605 */
[----:B------:R0:W-:Y:S04]  /*15df0*/  STL [R1+0x1404], R13 ;  /* 0x0014040d01007387 */ /* 0x0001e80000100800 */
[----:B------:R1:W-:Y:S01]  /*15e00*/  STL [R1+0x13f0], R15 ;  /* 0x0013f00f01007387 */ /* 0x0003e20000100800 */
[----:B0-----:R-:W-:Y:S01]  /*15e10*/  IMAD.X R13, R32, 0x1, R7, P5 ;  /* 0x00000001200d7824 */ /* 0x001fe200028e0607 */
[C---:B------:R-:W-:Y:S02]  /*15e20*/  IADD3 R14, P6, PT, R2.reuse, R4, RZ ;  /* 0x00000004020e7210 */ /* 0x040fe40007fde0ff */
[----:B-1----:R-:W-:-:S03]  /*15e30*/  IADD3 R15, P4, PT, R2, R6, RZ ;  /* 0x00000006020f7210 */ /* 0x002fc60007f9e0ff */
[----:B------:R0:W-:Y:S04]  /*15e40*/  STL [R1+0x1414], R14 ;  /* 0x0014140e01007387 */ /* 0x0001e80000100800 */
[----:B------:R1:W-:Y:S01]  /*15e50*/  STL [R1+0x13f8], R13 ;  /* 0x0013f80d01007387 */ /* 0x0003e20000100800 */
[----:B0-----:R-:W-:-:S03]  /*15e60*/  IMAD.X R14, R32, 0x1, R9, P0 ;  /* 0x00000001200e7824 */ /* 0x001fc600000e0609 */
[----:B------:R-:W-:Y:S01]  /*15e70*/  STL [R1+0x141c], R15 ;  /* 0x00141c0f01007387 */ /* 0x000fe20000100800 */
[----:B-1----:R-:W-:Y:S01]  /*15e80*/  IADD3 R13, P5, PT, R2, R8, RZ ;  /* 0x00000008020d7210 */ /* 0x002fe20007fbe0ff */
[----:B------:R-:W-:Y:S02]  /*15e90*/  IMAD.X R2, R34, 0x1, R5, P6 ;  /* 0x0000000122027824 */ /* 0x000fe400030e0605 */
[----:B------:R0:W-:Y:S04]  /*15ea0*/  STL [R1+0x1400], R14 ;  /* 0x0014000e01007387 */ /* 0x0001e80000100800 */
[----:B------:R-:W2:Y:S04]  /*15eb0*/  LDL.LU R32, [R1+0x2ac] ;  /* 0x0002ac0001207983 */ /* 0x000ea80000300800 */
[----:B------:R1:W-:Y:S01]  /*15ec0*/  STL [R1+0x1424], R13 ;  /* 0x0014240d01007387 */ /* 0x0003e20000100800 */
[----:B0-----:R-:W-:-:S03]  /*15ed0*/  IADD3 R14, P0, PT, R67, R4, RZ ;  /* 0x00000004430e7210 */ /* 0x001fc60007f1e0ff */
[----:B------:R0:W-:Y:S01]  /*15ee0*/  STL [R1+0x1410], R2 ;  /* 0x0014100201007387 */ /* 0x0001e20000100800 */
[----:B-1----:R-:W-:-:S03]  /*15ef0*/  IMAD.X R13, R34, 0x1, R7, P4 ;  /* 0x00000001220d7824 */ /* 0x002fc600020e0607 */
[----:B------:R1:W-:Y:S01]  /*15f00*/  STL [R1+0x1434], R14 ;  /* 0x0014340e01007387 */ /* 0x0003e20000100800 */
[----:B0-----:R-:W-:-:S03]  /*15f10*/  IADD3 R2, P6, PT, R67, R6, RZ ;  /* 0x0000000643027210 */ /* 0x001fc60007fde0ff */
[----:B------:R0:W-:Y:S01]  /*15f20*/  STL [R1+0x1418], R13 ;  /* 0x0014180d01007387 */ /* 0x0001e20000100800 */
[----:B------:R-:W-:-:S03]  /*15f30*/  IMAD.X R15, R31, 0x1, R5, P0 ;  /* 0x000000011f0f7824 */ /* 0x000fc600000e0605 */
[----:B------:R3:W-:Y:S01]  /*15f40*/  STL [R1+0x143c], R2 ;  /* 0x00143c0201007387 */ /* 0x0007e20000100800 */
[----:B-1----:R-:W-:Y:S01]  /*15f50*/  IMAD.X R14, R34, 0x1, R9, P5 ;  /* 0x00000001220e7824 */ /* 0x002fe200028e0609 */
[----:B0-----:R-:W-:Y:S02]  /*15f60*/  IADD3 R13, P4, PT, R67, R8, RZ ;  /* 0x00000008430d7210 */ /* 0x001fe40007f9e0ff */
[----:B---3--:R-:W3:Y:S04]  /*15f70*/  LDL.LU R2, [R1+0x118] ;  /* 0x0001180001027983 */ /* 0x008ee80000300800 */
[----:B------:R0:W-:Y:S04]  /*15f80*/  STL [R1+0x1420], R14 ;  /* 0x0014200e01007387 */ /* 0x0001e80000100800 */
[----:B------:R-:W4:Y:S04]  /*15f90*/  LDL.LU R34, [R1+0x2b0] ;  /* 0x0002b00001227983 */ /* 0x000f280000300800 */
[----:B------:R1:W-:Y:S01]  /*15fa0*/  STL [R1+0x1444], R13 ;  /* 0x0014440d01007387 */ /* 0x0003e20000100800 */
[----:B0-----:R-:W-:-:S03]  /*15fb0*/  IADD3 R14, P5, PT, R65, R4, RZ ;  /* 0x00000004410e7210 */ /* 0x001fc60007fbe0ff */
[----:B------:R0:W-:Y:S04]  /*15fc0*/  STL [R1+0x1430], R15 ;  /* 0x0014300f01007387 */ /* 0x0001e80000100800 */
[----:B------:R0:W-:Y:S01]  /*15fd0*/  STL [R1+0x14b4], R14 ;  /* 0x0014b40e01007387 */ /* 0x0001e20000100800 */
[C---:B-1----:R-:W-:Y:S02]  /*15fe0*/  IMAD.X R13, R31.reuse, 0x1, R7, P6 ;  /* 0x000000011f0d7824 */ /* 0x042fe400030e0607 */
[----:B0-----:R-:W-:-:S03]  /*15ff0*/  IMAD.X R15, R31, 0x1, R9, P4 ;  /* 0x000000011f0f7824 */ /* 0x001fc600020e0609 */
[----:B------:R0:W-:Y:S01]  /*16000*/  STL [R1+0x1438], R13 ;  /* 0x0014380d01007387 */ /* 0x0001e20000100800 */
[----:B------:R-:W-:-:S03]  /*16010*/  IADD3 R14, P6, PT, R65, R8, RZ ;  /* 0x00000008410e7210 */ /* 0x000fc60007fde0ff */
[----:B------:R-:W-:Y:S04]  /*16020*/  STL [R1+0x1440], R15 ;  /* 0x0014400f01007387 */ /* 0x000fe80000100800 */
[----:B------:R-:W4:Y:S04]  /*16030*/  LDL.LU R71, [R1+0x124] ;  /* 0x0001240001477983 */ /* 0x000f280000300800 */
[----:B------:R1:W-:Y:S04]  /*16040*/  STL [R1+0x14c4], R14 ;  /* 0x0014c40e01007387 */ /* 0x0003e80000100800 */
[----:B------:R-:W4:Y:S01]  /*16050*/  LDL.LU R31, [R1+0x2b4] ;  /* 0x0002b400011f7983 */ /* 0x000f220000300800 */
[----:B0-----:R-:W-:Y:S01]  /*16060*/  IMAD.X R13, R3, 0x1, R5, P5 ;  /* 0x00000001030d7824 */ /* 0x001fe200028e0605 */
[----:B------:R-:W-:-:S04]  /*16070*/  IADD3 R67, P0, PT, R65, R6, RZ ;  /* 0x0000000641437210 */ /* 0x000fc80007f1e0ff */
[----:B------:R0:W-:Y:S01]  /*16080*/  STL [R1+0x14b0], R13 ;  /* 0x0014b00d01007387 */ /* 0x0001e20000100800 */
[----:B-1----:R-:W-:-:S03]  /*16090*/  IADD3 R14, P4, PT, R27, R4, RZ ;  /* 0x000000041b0e7210 */ /* 0x002fc60007f9e0ff */
[----:B------:R-:W-:Y:S04]  /*160a0*/  STL [R1+0x14bc], R67 ;  /* 0x0014bc4301007387 */ /* 0x000fe80000100800 */
[----:B------:R-:W-:Y:S01]  /*160b0*/  STL [R1+0x20cc], R67 ;  /* 0x0020cc4301007387 */ /* 0x000fe20000100800 */
[----:B0-----:R-:W-:-:S03]  /*160c0*/  IMAD.X R13, R3, 0x1, R7, P0 ;  /* 0x00000001030d7824 */ /* 0x001fc600000e0607 */
[----:B------:R-:W-:Y:S04]  /*160d0*/  STL [R1+0x20d0], R67 ;  /* 0x0020d04301007387 */ /* 0x000fe80000100800 */
[----:B------:R-:W-:Y:S04]  /*160e0*/  STL [R1+0x20d8], R67 ;  /* 0x0020d84301007387 */ /* 0x000fe80000100800 */
[----:B------:R-:W4:Y:S01]  /*160f0*/  LDL.LU R46, [R1+0x128] ;  /* 0x00012800012e7983 */ /* 0x000f220000300800 */
[----:B------:R-:W-:-:S03]  /*16100*/  IADD3 R65, P5, PT, R27, R6, RZ ;  /* 0x000000061b417210 */ /* 0x000fc60007fbe0ff */
[----:B------:R-:W-:Y:S04]  /*16110*/  STL [R1+0x14d4], R14 ;  /* 0x0014d40e01007387 */ /* 0x000fe80000100800 */
[----:B------:R0:W-:Y:S01]  /*16120*/  STL [R1+0x14b8], R13 ;  /* 0x0014b80d01007387 */ /* 0x0001e20000100800 */
[----:B------:R-:W-:Y:S01]  /*16130*/  IADD3 R27, P0, PT, R27, R8, RZ ;  /* 0x000000081b1b7210 */ /* 0x000fe20007f1e0ff */
[----:B0-----:R-:W-:Y:S02]  /*16140*/  IMAD.X R13, R3, 0x1, R9, P6 ;  /* 0x00000001030d7824 */ /* 0x001fe400030e0609 */
[----:B------:R-:W-:-:S03]  /*16150*/  IMAD.X R3, R26, 0x1, R5, P4 ;  /* 0x000000011a037824 */ /* 0x000fc600020e0605 */
[----:B------:R-:W-:Y:S04]  /*16160*/  STL [R1+0x14c0], R13 ;  /* 0x0014c00d01007387 */ /* 0x000fe80000100800 */
[----:B------:R-:W-:Y:S04]  /*16170*/  STL [R1+0x14dc], R65 ;  /* 0x0014dc4101007387 */ /* 0x000fe80000100800 */
[----:B------:R-:W-:Y:S04]  /*16180*/  STL [R1+0x20d4], R65 ;  /* 0x0020d44101007387 */ /* 0x000fe80000100800 */
[----:B------:R0:W-:Y:S04]  /*16190*/  STL [R1+0x14d0], R3 ;  /* 0x0014d00301007387 */ /* 0x0001e80000100800 */
[----:B------:R-:W-:Y:S01]  /*161a0*/  STL [R1+0x20dc], R65 ;  /* 0x0020dc4101007387 */ /* 0x000fe20000100800 */
[----:B0-----:R-:W-:-:S03]  /*161b0*/  IMAD.X R3, R26, 0x1, R7, P5 ;  /* 0x000000011a037824 */ /* 0x001fc600028e0607 */
[----:B------:R-:W-:Y:S01]  /*161c0*/  STL [R1+0x14e4], R27 ;  /* 0x0014e41b01007387 */ /* 0x000fe20000100800 */
[----:B------:R-:W-:Y:S01]  /*161d0*/  IMAD.X R26, R26, 0x1, R9, P0 ;  /* 0x000000011a1a7824 */ /* 0x000fe200000e0609 */
[----:B--2---:R-:W-:-:S05]  /*161e0*/  IADD3 R13, P6, PT, R32, R4, RZ ;  /* 0x00000004200d7210 */ /* 0x004fca0007fde0ff */
[----:B------:R0:W-:Y:S04]  /*161f0*/  STL [R1+0x14f4], R13 ;  /* 0x0014f40d01007387 */ /* 0x0001e80000100800 */
[----:B------:R1:W-:Y:S01]  /*16200*/  STL [R1+0x14d8], R3 ;  /* 0x0014d80301007387 */ /* 0x0003e20000100800 */
[C---:B0-----:R-:W-:Y:S02]  /*16210*/  IADD3 R13, P4, PT, R32.reuse, R6, RZ ;  /* 0x00000006200d7210 */ /* 0x041fe40007f9e0ff */
[----:B-1----:R-:W-:-:S03]  /*16220*/  IADD3 R3, P5, PT, R32, R8, RZ ;  /* 0x0000000820037210 */ /* 0x002fc60007fbe0ff */
[----:B------:R-:W-:Y:S04]  /*16230*/  STL [R1+0x14fc], R13 ;  /* 0x0014fc0d01007387 */ /* 0x000fe80000100800 */
[----:B------:R0:W-:Y:S01]  /*16240*/  STL [R1+0x1504], R3 ;  /* 0x0015040301007387 */ /* 0x0001e20000100800 */
[----:B---3--:R-:W-:-:S03]  /*16250*/  IMAD.X R14, R2, 0x1, R5, P6 ;  /* 0x00000001020e7824 */ /* 0x008fc600030e0605 */
[----:B0-----:R-:W2:Y:S04]  /*16260*/  LDL.LU R3, [R1+0x130] ;  /* 0x0001300001037983 */ /* 0x001ea80000300800 */
[----:B------:R0:W-:Y:S01]  /*16270*/  STL [R1+0x14f0], R14 ;  /* 0x0014f00e01007387 */ /* 0x0001e20000100800 */
[----:B----4-:R-:W-:-:S03]  /*16280*/  IADD3 R13, P0, PT, R34, R4, RZ ;  /* 0x00000004220d7210 */ /* 0x010fc60007f1e0ff */
[----:B------:R-:W-:Y:S04]  /*16290*/  STL [R1+0x14e0], R26 ;  /* 0x0014e01a01007387 */ /* 0x000fe80000100800 */
[----:B------:R1:W-:Y:S01]  /*162a0*/  STL [R1+0x1514], R13 ;  /* 0x0015140d01007387 */ /* 0x0003e20000100800 */
[----:B0-----:R-:W-:-:S03]  /*162b0*/  IMAD.X R14, R2, 0x1, R7, P4 ;  /* 0x00000001020e7824 */ /* 0x001fc600020e0607 */
[----:B------:R-:W3:Y:S01]  /*162c0*/  LDL.LU R32, [R1+0x2c0] ;  /* 0x0002c00001207983 */ /* 0x000ee20000300800 */
[----:B------:R-:W-:-:S03]  /*162d0*/  IMAD.X R2, R2, 0x1, R9, P5 ;  /* 0x0000000102027824 */ /* 0x000fc600028e0609 */
[----:B------:R0:W-:Y:S01]  /*162e0*/  STL [R1+0x14f8], R14 ;  /* 0x0014f80e01007387 */ /* 0x0001e20000100800 */
[----:B-1----:R-:W-:-:S05]  /*162f0*/  IADD3 R13, P6, PT, R34, R6, RZ ;  /* 0x00000006220d7210 */ /* 0x002fca0007fde0ff */
[----:B------:R1:W-:Y:S01]  /*16300*/  STL [R1+0x151c], R13 ;  /* 0x00151c0d01007387 */ /* 0x0003e20000100800 */
[----:B0-----:R-:W-:-:S03]  /*16310*/  IADD3 R14, P4, PT, R34, R8, RZ ;  /* 0x00000008220e7210 */ /* 0x001fc60007f9e0ff */
[----:B------:R0:W-:Y:S04]  /*16320*/  STL [R1+0x1500], R2 ;  /* 0x0015000201007387 */ /* 0x0001e80000100800 */
[----:B------:R4:W-:Y:S01]  /*16330*/  STL [R1+0x1524], R14 ;  /* 0x0015240e01007387 */ /* 0x0009e20000100800 */
[----:B-1----:R-:W-:Y:S01]  /*16340*/  IMAD.X R13, R71, 0x1, R5, P0 ;  /* 0x00000001470d7824 */ /* 0x002fe200000e0605 */
[----:B0-----:R-:W-:-:S04]  /*16350*/  IADD3 R2, P5, PT, R31, R4, RZ ;  /* 0x000000041f027210 */ /* 0x001fc80007fbe0ff */
[----:B------:R-:W-:Y:S01]  /*16360*/  STL [R1+0x1510], R13 ;  /* 0x0015100d01007387 */ /* 0x000fe20000100800 */
[----:B----4-:R-:W-:-:S03]  /*16370*/  IMAD.X R14, R71, 0x1, R7, P6 ;  /* 0x00000001470e7824 */ /* 0x010fc600030e0607 */
[----:B------:R0:W-:Y:S04]  /*16380*/  STL [R1+0x1534], R2 ;  /* 0x0015340201007387 */ /* 0x0001e80000100800 */
[----:B0-----:R-:W4:Y:S04]  /*16390*/  LDL.LU R2, [R1+0x134] ;  /* 0x0001340001027983 */ /* 0x001f280000300800 */
[----:B------:R0:W-:Y:S04]  /*163a0*/  STL [R1+0x1518], R14 ;  /* 0x0015180e01007387 */ /* 0x0001e80000100800 */
[----:B------:R-:W4:Y:S01]  /*163b0*/  LDL.LU R34, [R1+0x2c4] ;  /* 0x0002c40001227983 */ /* 0x000f220000300800 */
[----:B------:R-:W-:Y:S01]  /*163c0*/  IADD3 R13, P0, PT, R31, R6, RZ ;  /* 0x000000061f0d7210 */ /* 0x000fe20007f1e0ff */
[----:B0-----:R-:W-:-:S04]  /*163d0*/  IMAD.X R14, R71, 0x1, R9, P4 ;  /* 0x00000001470e7824 */ /* 0x001fc800020e0609 */
[----:B------:R0:W-:Y:S01]  /*163e0*/  STL [R1+0x153c], R13 ;  /* 0x00153c0d01007387 */ /* 0x0001e20000100800 */
[----:B------:R-:W-:-:S03]  /*163f0*/  IMAD.X R15, R46, 0x1, R5, P5 ;  /* 0x000000012e0f7824 */ /* 0x000fc600028e0605 */
[----:B------:R1:W-:Y:S01]  /*16400*/  STL [R1+0x1520], R14 ;  /* 0x0015200e01007387 */ /* 0x0003e20000100800 */
[----:B0-----:R-:W-:Y:S02]  /*16410*/  IADD3 R13, P6, PT, R31, R8, RZ ;  /* 0x000000081f0d7210 */ /* 0x001fe40007fde0ff */
[----:B-1----:R-:W-:-:S03]  /*16420*/  IADD3 R14, P4, PT, R25, R4, RZ ;  /* 0x00000004190e7210 */ /* 0x002fc60007f9e0ff */
[----:B------:R0:W-:Y:S01]  /*16430*/  STL [R1+0x1544], R13 ;  /* 0x0015440d01007387 */ /* 0x0001e20000100800 */
[----:B------:R-:W-:-:S03]  /*16440*/  IADD3 R31, P5, PT, R25, R6, RZ ;  /* 0x00000006191f7210 */ /* 0x000fc60007fbe0ff */
[----:B------:R1:W-:Y:S01]  /*16450*/  STL [R1+0x1530], R15 ;  /* 0x0015300f01007387 */ /* 0x0003e20000100800 */
[----:B0-----:R-:W-:-:S03]  /*16460*/  IMAD.X R13, R46, 0x1, R7, P0 ;  /* 0x000000012e0d7824 */ /* 0x001fc600000e0607 */
[----:B------:R0:W-:Y:S01]  /*16470*/  STL [R1+0x15b4], R14 ;  /* 0x0015b40e01007387 */ /* 0x0001e20000100800 */
[----:B-1----:R-:W-:-:S03]  /*16480*/  IMAD.X R15, R46, 0x1, R9, P6 ;  /* 0x000000012e0f7824 */ /* 0x002fc600030e0609 */
[----:B------:R1:W-:Y:S01]  /*16490*/  STL [R1+0x1538], R13 ;  /* 0x0015380d01007387 */ /* 0x0003e20000100800 */
[----:B0-----:R-:W-:-:S03]  /*164a0*/  IADD3 R14, P0, PT, R25, R8, RZ ;  /* 0x00000008190e7210 */ /* 0x001fc60007f1e0ff */
[----:B------:R-:W-:Y:S01]  /*164b0*/  STL [R1+0x1540], R15 ;  /* 0x0015400f01007387 */ /* 0x000fe20000100800 */
[----:B-1----:R-:W-:-:S03]  /*164c0*/  IMAD.X R13, R30, 0x1, R5, P4 ;  /* 0x000000011e0d7824 */ /* 0x002fc600020e0605 */
[----:B------:R-:W-:Y:S04]  /*164d0*/  STL [R1+0x15bc], R31 ;  /* 0x0015bc1f01007387 */ /* 0x000fe80000100800 */
[----:B------:R0:W-:Y:S04]  /*164e0*/  STL [R1+0x15c4], R14 ;  /* 0x0015c40e01007387 */ /* 0x0001e80000100800 */
[----:B------:R-:W-:Y:S04]  /*164f0*/  STL [R1+0x20a4], R31 ;  /* 0x0020a41f01007387 */ /* 0x000fe80000100800 */
[----:B------:R1:W-:Y:S01]  /*16500*/  STL [R1+0x15b0], R13 ;  /* 0x0015b00d01007387 */ /* 0x0003e20000100800 */
[----:B0-----:R-:W-:-:S03]  /*16510*/  IADD3 R14, P6, PT, R28, R4, RZ ;  /* 0x000000041c0e7210 */ /* 0x001fc60007fde0ff */
[----:B------:R-:W-:Y:S04]  /*16520*/  STL [R1+0x20a8], R31 ;  /* 0x0020a81f01007387 */ /* 0x000fe80000100800 */
[----:B------:R-:W-:Y:S01]  /*16530*/  STL [R1+0x20b0], R31 ;  /* 0x0020b01f01007387 */ /* 0x000fe20000100800 */
[----:B-1----:R-:W-:-:S03]  /*16540*/  IMAD.X R13, R30, 0x1, R7, P5 ;  /* 0x000000011e0d7824 */ /* 0x002fc600028e0607 */
[----:B------:R-:W-:Y:S01]  /*16550*/  STL [R1+0x20b4], R31 ;  /* 0x0020b41f01007387 */ /* 0x000fe20000100800 */
[----:B------:R-:W-:-:S03]  /*16560*/  IADD3 R25, P4, PT, R28, R6, RZ ;  /* 0x000000061c197210 */ /* 0x000fc60007f9e0ff */
[----:B------:R0:W-:Y:S04]  /*16570*/  STL [R1+0x15d4], R14 ;  /* 0x0015d40e01007387 */ /* 0x0001e80000100800 */
[----:B------:R2:W-:Y:S01]  /*16580*/  STL [R1+0x15b8], R13 ;  /* 0x0015b80d01007387 */ /* 0x0005e20000100800 */
[----:B0-----:R-:W-:Y:S01]  /*16590*/  IMAD.X R14, R30, 0x1, R9, P0 ;  /* 0x000000011e0e7824 */ /* 0x001fe200000e0609 */
[----:B------:R-:W-:-:S04]  /*165a0*/  IADD3 R28, P5, PT, R28, R8, RZ ;  /* 0x000000081c1c7210 */ /* 0x000fc80007fbe0ff */
[----:B------:R-:W-:Y:S04]  /*165b0*/  STL [R1+0x15c0], R14 ;  /* 0x0015c00e01007387 */ /* 0x000fe80000100800 */
[----:B------:R-:W-:Y:S04]  /*165c0*/  STL [R1+0x15dc], R25 ;  /* 0x0015dc1901007387 */ /* 0x000fe80000100800 */
[----:B------:R-:W-:Y:S01]  /*165d0*/  STL [R1+0x20ac], R25 ;  /* 0x0020ac1901007387 */ /* 0x000fe20000100800 */
[----:B--2---:R-:W-:-:S05]  /*165e0*/  IMAD.X R13, R3, 0x1, R5, P6 ;  /* 0x00000001030d7824 */ /* 0x004fca00030e0605 */
[----:B------:R3:W-:Y:S01]  /*165f0*/  STL [R1+0x15d0], R13 ;  /* 0x0015d00d01007387 */ /* 0x0007e20000100800 */
[----:B------:R-:W-:-:S03]  /*16600*/  IMAD.X R30, R3, 0x1, R7, P4 ;  /* 0x00000001031e7824 */ /* 0x000fc600020e0607 */
[----:B------:R-:W-:Y:S01]  /*16610*/  STL [R1+0x15e4], R28 ;  /* 0x0015e41c01007387 */ /* 0x000fe20000100800 */
[C---:B---3--:R-:W-:Y:S02]  /*16620*/  IADD3 R13, P0, PT, R32.reuse, R4, RZ ;  /* 0x00000004200d7210 */ /* 0x048fe40007f1e0ff */
[----:B------:R-:W-:-:S03]  /*16630*/  IADD3 R14, P6, PT, R32, R6, RZ ;  /* 0x00000006200e7210 */ /* 0x000fc60007fde0ff */
[----:B------:R0:W-:Y:S04]  /*16640*/  STL [R1+0x15f4], R13 ;  /* 0x0015f40d01007387 */ /* 0x0001e80000100800 */
[----:B------:R-:W-:Y:S01]  /*16650*/  STL [R1+0x15d8], R30 ;  /* 0x0015d81e01007387 */ /* 0x000fe20000100800 */
[----:B0-----:R-:W-:Y:S01]  /*16660*/  IMAD.X R13, R3, 0x1, R9, P5 ;  /* 0x00000001030d7824 */ /* 0x001fe200028e0609 */
[----:B------:R-:W-:Y:S02]  /*16670*/  IADD3 R3, P4, PT, R32, R8, RZ ;  /* 0x0000000820037210 */ /* 0x000fe40007f9e0ff */
[----:B------:R-:W-:Y:S04]  /*16680*/  STL [R1+0x15fc], R14 ;  /* 0x0015fc0e01007387 */ /* 0x000fe80000100800 */
[----:B------:R4:W-:Y:S04]  /*16690*/  STL [R1+0x15e0], R13 ;  /* 0x0015e00d01007387 */ /* 0x0009e80000100800 */
[----:B------:R0:W-:Y:S01]  /*166a0*/  STL [R1+0x1604], R3 ;  /* 0x0016040301007387 */ /* 0x0001e20000100800 */
[----:B----4-:R-:W-:-:S02]  /*166b0*/  IMAD.X R13, R2, 0x1, R5, P0 ;  /* 0x00000001020d7824 */ /* 0x010fc400000e0605 */
[----:B0-----:R-:W-:Y:S01]  /*166c0*/  IMAD.X R3, R2, 0x1, R7, P6 ;  /* 0x0000000102037824 */ /* 0x001fe200030e0607 */
[----:B------:R-:W-:Y:S02]  /*166d0*/  IADD3 R14, P5, PT, R34, R4, RZ ;  /* 0x00000004220e7210 */ /* 0x000fe40007fbe0ff */
[----:B------:R0:W-:Y:S01]  /*166e0*/  STL [R1+0x15f0], R13 ;  /* 0x0015f00d01007387 */ /* 0x0001e20000100800 */
[----:B------:R-:W-:-:S03]  /*166f0*/  IMAD.X R2, R2, 0x1, R9, P4 ;  /* 0x0000000102027824 */ /* 0x000fc600020e0609 */
[----:B------:R-:W-:Y:S04]  /*16700*/  STL [R1+0x1614], R14 ;  /* 0x0016140e01007387 */ /* 0x000fe80000100800 */
[----:B------:R1:W-:Y:S01]  /*16710*/  STL [R1+0x15f8], R3 ;  /* 0x0015f80301007387 */ /* 0x0003e20000100800 */
[----:B0-----:R-:W-:-:S05]  /*16720*/  IADD3 R13, P0, PT, R34, R6, RZ ;  /* 0x00000006220d7210 */ /* 0x001fca0007f1e0ff */
[----:B------:R0:W-:Y:S01]  /*16730*/  STL [R1+0x161c], R13 ;  /* 0x00161c0d01007387 */ /* 0x0001e20000100800 */
[----:B-1----:R-:W-:-:S03]  /*16740*/  IADD3 R3, P6, PT, R34, R8, RZ ;  /* 0x0000000822037210 */ /* 0x002fc60007fde0ff */
[----:B------:R1:W-:Y:S04]  /*16750*/  STL [R1+0x1600], R2 ;  /* 0x0016000201007387 */ /* 0x0003e80000100800 */
[----:B------:R2:W-:Y:S01]  /*16760*/  STL [R1+0x1624], R3 ;  /* 0x0016240301007387 */ /* 0x0005e20000100800 */
[----:B0-----:R-:W-:Y:S01]  /*16770*/  IMAD.X R13, R39, 0x1, R5, P5 ;  /* 0x00000001270d7824 */ /* 0x001fe200028e0605 */
[----:B-1----:R-:W-:-:S04]  /*16780*/  IADD3 R2, P4, PT, R0, R4, RZ ;  /* 0x0000000400027210 */ /* 0x002fc80007f9e0ff */
[----:B------:R-:W-:Y:S01]  /*16790*/  STL [R1+0x1610], R13 ;  /* 0x0016100d01007387 */ /* 0x000fe20000100800 */
[----:B--2---:R-:W-:-:S03]  /*167a0*/  IMAD.X R3, R39, 0x1, R7, P0 ;  /* 0x0000000127037824 */ /* 0x004fc600000e0607 */
[----:B------:R0:W-:Y:S04]  /*167b0*/  STL [R1+0x1634], R2 ;  /* 0x0016340201007387 */ /* 0x0001e80000100800 */
[----:B------:R-:W-:Y:S01]  /*167c0*/  STL [R1+0x1618], R3 ;  /* 0x0016180301007387 */ /* 0x000fe20000100800 */
[----:B0-----:R-:W-:-:S03]  /*167d0*/  IMAD.X R2, R39, 0x1, R9, P6 ;  /* 0x0000000127027824 */ /* 0x001fc600030e0609 */
[----:B------:R-:W2:Y:S01]  /*167e0*/  LDL.LU R39, [R1+0x2318] ;  /* 0x0023180001277983 */ /* 0x000ea20000300800 */
[C---:B------:R-:W-:Y:S02]  /*167f0*/  IADD3 R91, P5, PT, R0.reuse, R6, RZ ;  /* 0x00000006005b7210 */ /* 0x040fe40007fbe0ff */
[----:B------:R-:W-:Y:S02]  /*16800*/  IADD3 R90, P0, PT, R0, R8, RZ ;  /* 0x00000008005a7210 */ /* 0x000fe40007f1e0ff */
[----:B------:R-:W3:Y:S04]  /*16810*/  LDL.LU R0, [R1+0x2314] ;  /* 0x0023140001007983 */ /* 0x000ee80000300800 */
[----:B------:R0:W-:Y:S01]  /*16820*/  STL [R1+0x1620], R2 ;  /* 0x0016200201007387 */ /* 0x0001e20000100800 */
[----:B------:R-:W-:Y:S01]  /*16830*/  IMAD.X R92, R44, 0x1, R7, P5 ;  /* 0x000000012c5c7824 */ /* 0x000fe200028e0607 */
[----:B------:R-:W-:-:S02]  /*16840*/  IADD3 R34, P6, PT, R33, R4, RZ ;  /* 0x0000000421227210 */ /* 0x000fc40007fde0ff */
[----:B------:R-:W-:Y:S01]  /*16850*/  STL [R1+0x163c], R91 ;  /* 0x00163c5b01007387 */ /* 0x000fe20000100800 */
[C---:B0-----:R-:W-:Y:S01]  /*16860*/  IMAD.X R2, R44.reuse, 0x1, R5, P4 ;  /* 0x000000012c027824 */ /* 0x041fe200020e0605 */
[----:B------:R-:W-:Y:S02]  /*16870*/  IADD3 R3, P4, PT, R33, R6, RZ ;  /* 0x0000000621037210 */ /* 0x000fe40007f9e0ff */
[----:B------:R-:W-:Y:S04]  /*16880*/  STL [R1+0x208c], R91 ;  /* 0x00208c5b01007387 */ /* 0x000fe80000100800 */
[----:B------:R0:W-:Y:S04]  /*16890*/  STL [R1+0x1630], R2 ;  /* 0x0016300201007387 */ /* 0x0001e80000100800 */
[----:B------:R-:W-:Y:S01]  /*168a0*/  STL [R1+0x1644], R90 ;  /* 0x0016445a01007387 */ /* 0x000fe20000100800 */
[----:B0-----:R-:W-:-:S03]  /*168b0*/  IMAD.X R2, R44, 0x1, R9, P0 ;  /* 0x000000012c027824 */ /* 0x001fc600000e0609 */
[----:B------:R-:W4:Y:S04]  /*168c0*/  LDL.LU R44, [R1+0x2310] ;  /* 0x00231000012c7983 */ /* 0x000f280000300800 */
[----:B------:R0:W-:Y:S04]  /*168d0*/  STL [R1+0x16bc], R3 ;  /* 0x0016bc0301007387 */ /* 0x0001e80000100800 */
[----:B------:R-:W-:Y:S04]  /*168e0*/  STL [R1+0x1638], R92 ;  /* 0x0016385c01007387 */ /* 0x000fe80000100800 */
[----:B------:R-:W-:Y:S01]  /*168f0*/  STL [R1+0x16b4], R34 ;  /* 0x0016b42201007387 */ /* 0x000fe20000100800 */
[----:B0-----:R-:W-:-:S03]  /*16900*/  IADD3 R3, P5, PT, R33, R8, RZ ;  /* 0x0000000821037210 */ /* 0x001fc60007fbe0ff */
[----:B------:R0:W-:Y:S01]  /*16910*/  STL [R1+0x1640], R2 ;  /* 0x0016400201007387 */ /* 0x0001e20000100800 */
[----:B------:R-:W-:-:S03]  /*16920*/  IADD3 R33, P0, PT, R45, R4, RZ ;  /* 0x000000042d217210 */ /* 0x000fc60007f1e0ff */
[----:B------:R1:W-:Y:S01]  /*16930*/  STL [R1+0x16c4], R3 ;  /* 0x0016c40301007387 */ /* 0x0003e20000100800 */
[C---:B0-----:R-:W-:Y:S02]  /*16940*/  IMAD.X R2, R18.reuse, 0x1, R5, P6 ;  /* 0x0000000112027824 */ /* 0x041fe400030e0605 */
[----:B-1----:R-:W-:-:S03]  /*16950*/  IMAD.X R3, R18, 0x1, R7, P4 ;  /* 0x0000000112037824 */ /* 0x002fc600020e0607 */
[----:B------:R0:W-:Y:S01]  /*16960*/  STL [R1+0x16b0], R2 ;  /* 0x0016b00201007387 */ /* 0x0001e20000100800 */
[----:B------:R-:W-:-:S03]  /*16970*/  IADD3 R82, P6, PT, R45, R6, RZ ;  /* 0x000000062d527210 */ /* 0x000fc60007fde0ff */
[----:B------:R-:W-:Y:S01]  /*16980*/  STL [R1+0x16b8], R3 ;  /* 0x0016b80301007387 */ /* 0x000fe20000100800 */
[----:B0-----:R-:W-:-:S03]  /*16990*/  IMAD.X R2, R18, 0x1, R9, P5 ;  /* 0x0000000112027824 */ /* 0x001fc600028e0609 */
[----:B------:R-:W-:Y:S04]  /*169a0*/  STL [R1+0x16d4], R33 ;  /* 0x0016d42101007387 */ /* 0x000fe80000100800 */
[----:B------:R0:W-:Y:S01]  /*169b0*/  STL [R1+0x16c0], R2 ;  /* 0x0016c00201007387 */ /* 0x0001e20000100800 */
[----:B------:R-:W-:-:S03]  /*169c0*/  IADD3 R59, P4, PT, R45, R8, RZ ;  /* 0x000000082d3b7210 */ /* 0x000fc60007f9e0ff */
[----:B------:R-:W-:Y:S01]  /*169d0*/  STL [R1+0x16dc], R82 ;  /* 0x0016dc5201007387 */ /* 0x000fe20000100800 */
[----:B0-----:R-:W-:Y:S01]  /*169e0*/  IMAD.X R2, R43, 0x1, R5, P0 ;  /* 0x000000012b027824 */ /* 0x001fe200000e0605 */
[----:B------:R-:W-:Y:S01]  /*169f0*/  IADD3 R32, P5, PT, R41, R4, RZ ;  /* 0x0000000429207210 */ /* 0x000fe20007fbe0ff */
[----:B------:R-:W-:-:S03]  /*16a00*/  IMAD.X R70, R43, 0x1, R9, P4 ;  /* 0x000000012b467824 */ /* 0x000fc600020e0609 */
[----:B------:R0:W-:Y:S01]  /*16a10*/  STL [R1+0x16d0], R2 ;  /* 0x0016d00201007387 */ /* 0x0001e20000100800 */
[----:B------:R-:W-:-:S03]  /*16a20*/  IADD3 R3, P0, PT, R41, R6, RZ ;  /* 0x0000000629037210 */ /* 0x000fc60007f1e0ff */
[----:B------:R-:W-:Y:S01]  /*16a30*/  STL [R1+0x16e4], R59 ;  /* 0x0016e43b01007387 */ /* 0x000fe20000100800 */
[----:B0-----:R-:W-:Y:S01]  /*16a40*/  IMAD.X R2, R43, 0x1, R7, P6 ;  /* 0x000000012b027824 */ /* 0x001fe200030e0607 */
[----:B------:R-:W-:-:S04]  /*16a50*/  IADD3 R18, P4, PT, R41, R8, RZ ;  /* 0x0000000829127210 */ /* 0x000fc80007f9e0ff */
[----:B------:R0:W-:Y:S01]  /*16a60*/  STL [R1+0x16d8], R2 ;  /* 0x0016d80201007387 */ /* 0x0001e20000100800 */
[----:B------:R-:W-:-:S03]  /*16a70*/  IMAD.X R71, R35, 0x1, R5, P5 ;  /* 0x0000000123477824 */ /* 0x000fc600028e0605 */
[----:B------:R-:W-:Y:S04]  /*16a80*/  STL [R1+0x17b4], R32 ;  /* 0x0017b42001007387 */ /* 0x000fe80000100800 */
[----:B------:R-:W-:Y:S01]  /*16a90*/  STL [R1+0x16e0], R70 ;  /* 0x0016e04601007387 */ /* 0x000fe20000100800 */
[----:B0-----:R-:W-:-:S03]  /*16aa0*/  IMAD.X R2, R35, 0x1, R7, P0 ;  /* 0x0000000123027824 */ /* 0x001fc600000e0607 */
[----:B------:R-:W-:Y:S04]  /*16ab0*/  STL [R1+0x17bc], R3 ;  /* 0x0017bc0301007387 */ /* 0x000fe80000100800 */
[----:B------:R-:W-:Y:S04]  /*16ac0*/  STL [R1+0x2064], R3 ;  /* 0x0020640301007387 */ /* 0x000fe80000100800 */
[----:B------:R-:W4:Y:S04]  /*16ad0*/  LDL.LU R46, [R1+0x174] ;  /* 0x00017400012e7983 */ /* 0x000f280000300800 */
[----:B------:R-:W4:Y:S04]  /*16ae0*/  LDL R15, [R1+0xb70] ;  /* 0x000b7000010f7983 */ /* 0x000f280000100800 */
[----:B------:R0:W-:Y:S04]  /*16af0*/  STL [R1+0x17b8], R2 ;  /* 0x0017b80201007387 */ /* 0x0001e80000100800 */
[----:B------:R-:W-:Y:S01]  /*16b00*/  STL [R1+0x17b0], R71 ;  /* 0x0017b04701007387 */ /* 0x000fe20000100800 */
[----:B0-----:R-:W-:Y:S01]  /*16b10*/  IMAD.X R2, R35, 0x1, R9, P4 ;  /* 0x0000000123027824 */ /* 0x001fe200020e0609 */
[----:B------:R-:W-:-:S02]  /*16b20*/  IADD3 R35, P4, PT, R36, R6, RZ ;  /* 0x0000000624237210 */ /* 0x000fc40007f9e0ff */
[----:B------:R-:W-:Y:S03]  /*16b30*/  STL [R1+0x17c4], R18 ;  /* 0x0017c41201007387 */ /* 0x000fe60000100800 */
[----:B------:R-:W-:Y:S01]  /*16b40*/  IMAD.X R41, R37, 0x1, R7, P4 ;  /* 0x0000000125297824 */ /* 0x000fe200020e0607 */
[----:B--2---:R-:W-:Y:S02]  /*16b50*/  ISETP.GE.U32.AND P5, PT, R39, 0x7fffff7b, PT ;  /* 0x7fffff7b2700780c */ /* 0x004fe40003fa6070 */
[C---:B------:R-:W-:Y:S02]  /*16b60*/  IADD3 R39, P0, PT, R36.reuse, R4, RZ ;  /* 0x0000000424277210 */ /* 0x040fe40007f1e0ff */
[----:B------:R-:W-:-:S03]  /*16b70*/  IADD3 R36, P6, PT, R36, R8, RZ ;  /* 0x0000000824247210 */ /* 0x000fc60007fde0ff */
[C---:B------:R-:W-:Y:S01]  /*16b80*/  IMAD.X R45, R37.reuse, 0x1, R5, P0 ;  /* 0x00000001252d7824 */ /* 0x040fe200000e0605 */
[C---:B------:R-:W-:Y:S01]  /*16b90*/  IADD3 R3, P0, PT, R12.reuse, R4, RZ ;  /* 0x000000040c037210 */ /* 0x040fe20007f1e0ff */
[----:B------:R-:W-:Y:S01]  /*16ba0*/  STL [R1+0x18b4], R39 ;  /* 0x0018b42701007387 */ /* 0x000fe20000100800 */
[----:B------:R-:W-:Y:S01]  /*16bb0*/  IMAD.X R37, R37, 0x1, R9, P6 ;  /* 0x0000000125257824 */ /* 0x000fe200030e0609 */
[----:B------:R-:W-:Y:S02]  /*16bc0*/  IADD3 R43, P6, PT, R12, R6, RZ ;  /* 0x000000060c2b7210 */ /* 0x000fe40007fde0ff */
[----:B------:R-:W-:Y:S01]  /*16bd0*/  STL [R1+0x17c0], R2 ;  /* 0x0017c00201007387 */ /* 0x000fe20000100800 */
[----:B------:R-:W-:-:S03]  /*16be0*/  IMAD.X R12, R42, 0x1, R5, P0 ;  /* 0x000000012a0c7824 */ /* 0x000fc600000e0605 */
[----:B------:R-:W-:Y:S01]  /*16bf0*/  STL [R1+0x18bc], R35 ;  /* 0x0018bc2301007387 */ /* 0x000fe20000100800 */
[----:B---3--:R-:W-:-:S03]  /*16c00*/  VIADD R14, R0, 0xffffff8c ;  /* 0xffffff8c000e7836 */ /* 0x008fc60000000000 */
[----:B------:R-:W-:Y:S04]  /*16c10*/  STL [R1+0x18b0], R45 ;  /* 0x0018b02d01007387 */ /* 0x000fe80000100800 */
[----:B------:R-:W-:Y:S04]  /*16c20*/  STL [R1+0x18c4], R36 ;  /* 0x0018c42401007387 */ /* 0x000fe80000100800 */
[----:B------:R-:W-:Y:S01]  /*16c30*/  STL [R1+0x18b8], R41 ;  /* 0x0018b82901007387 */ /* 0x000fe20000100800 */
[----:B------:R-:W-:-:S03]  /*16c40*/  ISETP.GE.U32.AND P0, PT, R14, 0x7fffff0d, PT ;  /* 0x7fffff0d0e00780c */ /* 0x000fc60003f06070 */
[----:B------:R-:W-:Y:S04]  /*16c50*/  STL [R1+0x16f4], R3 ;  /* 0x0016f40301007387 */ /* 0x000fe80000100800 */
[----:B------:R0:W-:Y:S04]  /*16c60*/  STL [R1+0x16f0], R12 ;  /* 0x0016f00c01007387 */ /* 0x0001e80000100800 */
[----:B------:R-:W-:Y:S04]  /*16c70*/  STL [R1+0x18c0], R37 ;  /* 0x0018c02501007387 */ /* 0x000fe80000100800 */
[----:B------:R-:W-:Y:S04]  /*16c80*/  STL [R1+0x16fc], R43 ;  /* 0x0016fc2b01007387 */ /* 0x000fe80000100800 */
[----:B------:R-:W2:Y:S01]  /*16c90*/  LDL R14, [R1+0xb6c] ;  /* 0x000b6c00010e7983 */ /* 0x000ea20000100800 */
[----:B0-----:R-:W0:Y:S01]  /*16ca0*/  S2R R12, SR_TID.X ;  /* 0x00000000000c7919 */ /* 0x001e220000002100 */
[----:B----4-:R-:W-:-:S02]  /*16cb0*/  PRMT R44, RZ, 0x7610, R44 ;  /* 0x00007610ff2c7816 */ /* 0x010fc4000000002c */
[----:B0-----:R-:W-:-:S04]  /*16cc0*/  LOP3.LUT R12, R12, 0x7f, RZ, 0xc0, !PT ;  /* 0x0000007f0c0c7812 */ /* 0x001fc800078ec0ff */
[----:B------:R-:W-:-:S05]  /*16cd0*/  LOP3.LUT R12, R12, 0x30, RZ, 0x3c, !PT ;  /* 0x000000300c0c7812 */ /* 0x000fca00078e3cff */
[----:B------:R0:W-:Y:S01]  /*16ce0*/  STS.U8 [R12+UR4+0xc580], R46 ;  /* 0x00c5802e0c007988 */ /* 0x0001e20008000004 */
[----:B--2---:R-:W-:-:S04]  /*16cf0*/  @!P5 LOP3.LUT R15, R15, R14, RZ, 0x3c, !PT ;  /* 0x0000000e0f0fd212 */ /* 0x004fc800078e3cff */
[----:B------:R-:W-:-:S04]  /*16d00*/  @!P5 LOP3.LUT R14, R15, R14, RZ, 0x3c, !PT ;  /* 0x0000000e0f0ed212 */ /* 0x000fc800078e3cff */
[----:B------:R-:W-:-:S05]  /*16d10*/  @!P5 LOP3.LUT R15, R15, R14, RZ, 0x3c, !PT ;  /* 0x0000000e0f0fd212 */ /* 0x000fca00078e3cff */
[----:B------:R-:W2:Y:S01]  /*16d20*/  @!P5 LDG.E.U8 R44, desc[UR14][R14.64] ;  /* 0x0000000e0e2cd981 */ /* 0x000ea2000c1e1100 */
[----:B------:R-:W-:-:S05]  /*16d30*/  VIADD R13, R0, 0xffffff84 ;  /* 0xffffff84000d7836 */ /* 0x000fca0000000000 */
[----:B------:R-:W-:Y:S01]  /*16d40*/  ISETP.GE.U32.AND P4, PT, R13, 0x7fffff05, PT ;  /* 0x7fffff050d00780c */ /* 0x000fe20003f86070 */
[----:B------:R-:W-:Y:S02]  /*16d50*/  VIADD R13, R0, 0xfffffff9 ;  /* 0xfffffff9000d7836 */ /* 0x000fe40000000000 */
[----:B------:R-:W-:-:S05]  /*16d60*/  IMAD.X R0, R42, 0x1, R7, P6 ;  /* 0x000000012a007824 */ /* 0x000fca00030e0607 */
[----:B------:R-:W-:Y:S04]  /*16d70*/  STL [R1+0x16f8], R0 ;  /* 0x0016f80001007387 */ /* 0x000fe80000100800 */
[----:B0-----:R-:W3:Y:S04]  /*16d80*/  LDL.LU R46, [R1+0x230c] ;  /* 0x00230c00012e7983 */ /* 0x001ee80000300800 */
        /* <DEDUP_REMOVED lines=11> */
[----:B------:R-:W4:Y:S01]  /*16e40*/  LDL R15, [R1+0xb7c] ;  /* 0x000b7c00010f7983 */ /* 0x000f220000100800 */
[----:B--2---:R-:W-:-:S02]  /*16e50*/  PRMT R44, RZ, 0x7610, R44 ;  /* 0x00007610ff2c7816 */ /* 0x004fc4000000002c */
[----:B------:R-:W-:Y:S02]  /*16e60*/  ISETP.GE.U32.AND P6, PT, R13, 0x7fffff7a, PT ;  /* 0x7fffff7a0d00780c */ /* 0x000fe40003fc6070 */
[----:B------:R-:W-:Y:S01]  /*16e70*/  PRMT R13, RZ, 0x7610, R13 ;  /* 0x00007610ff0d7816 */ /* 0x000fe2000000000d */
[----:B---3--:R-:W-:Y:S02]  /*16e80*/  @!P5 IMAD.MOV.U32 R14, RZ, RZ, R46 ;  /* 0x000000ffff0ed224 */ /* 0x008fe400078e002e */
[----:B------:R-:W2:Y:S04]  /*16e90*/  LDL.LU R46, [R1+0x2300] ;  /* 0x00230000012e7983 */ /* 0x000ea80000300800 */
[----:B----4-:R0:W3:Y:S02]  /*16ea0*/  @!P5 LDG.E.U8 R44, desc[UR14][R14.64] ;  /* 0x0000000e0e2cd981 */ /* 0x0100e4000c1e1100 */
[----:B0-----:R-:W-:-:S02]  /*16eb0*/  @!P5 IMAD.MOV.U32 R14, RZ, RZ, R47 ;  /* 0x000000ffff0ed224 */ /* 0x001fc400078e002f */
[----:B------:R-:W-:-:S05]  /*16ec0*/  @!P5 IMAD.MOV.U32 R15, RZ, RZ, R48 ;  /* 0x000000ffff0fd224 */ /* 0x000fca00078e0030 */
[----:B------:R-:W4:Y:S04]  /*16ed0*/  @!P5 LDG.E.U8 R13, desc[UR14][R14.64] ;  /* 0x0000000e0e0dd981 */ /* 0x000f28000c1e1100 */
[----:B---3--:R0:W-:Y:S04]  /*16ee0*/  STL [R1+0x3d4], R44 ;  /* 0x0003d42c01007387 */ /* 0x0081e80000100800 */
[----:B0-----:R-:W3:Y:S04]  /*16ef0*/  LDL.LU R44, [R1+0x22fc] ;  /* 0x0022fc00012c7983 */ /* 0x001ee80000300800 */
[----:B------:R-:W2:Y:S04]  /*16f00*/  LDL.LU R48, [R1+0x22f8] ;  /* 0x0022f80001307983 */ /* 0x000ea80000300800 */
[----:B------:R-:W2:Y:S04]  /*16f10*/  LDL.LU R47, [R1+0x22f4] ;  /* 0x0022f400012f7983 */ /* 0x000ea80000300800 */
[----:B----4-:R0:W-:Y:S04]  /*16f20*/  STL [R1+0x3d0], R13 ;  /* 0x0003d00d01007387 */ /* 0x0101e80000100800 */
[----:B------:R-:W4:Y:S04]  /*16f30*/  LDL R14, [R1+0xb8c] ;  /* 0x000b8c00010e7983 */ /* 0x000f280000100800 */
[----:B------:R-:W4:Y:S01]  /*16f40*/  LDL R15, [R1+0xb90] ;  /* 0x000b9000010f7983 */ /* 0x000f220000100800 */
[----:B0-----:R-:W0:Y:S01]  /*16f50*/  LDC R13, c[0x0][0x3a0] ;  /* 0x0000e800ff0d7b82 */ /* 0x001e220000000800 */
[----:B---3--:R-:W-:-:S02]  /*16f60*/  PRMT R44, RZ, 0x7610, R44 ;  /* 0x00007610ff2c7816 */ /* 0x008fc4000000002c */
[----:B----4-:R-:W-:-:S04]  /*16f70*/  @!P6 LOP3.LUT R15, R15, R14, RZ, 0x3c, !PT ;  /* 0x0000000e0f0fe212 */ /* 0x010fc800078e3cff */
[----:B------:R-:W-:-:S04]  /*16f80*/  @!P6 LOP3.LUT R14, R15, R14, RZ, 0x3c, !PT ;  /* 0x0000000e0f0ee212 */ /* 0x000fc800078e3cff */
[----:B------:R-:W-:-:S05]  /*16f90*/  @!P6 LOP3.LUT R15, R15, R14, RZ, 0x3c, !PT ;  /* 0x0000000e0f0fe212 */ /* 0x000fca00078e3cff */
[----:B------:R-:W3:Y:S04]  /*16fa0*/  @!P6 LDG.E.U8 R44, desc[UR14][R14.64] ;  /* 0x0000000e0e2ce981 */ /* 0x000ee8000c1e1100 */
[----:B------:R-:W4:Y:S04]  /*16fb0*/  LDL R14, [R1+0xb94] ;  /* 0x000b9400010e7983 */ /* 0x000f280000100800 */
[----:B------:R-:W4:Y:S01]  /*16fc0*/  LDL R15, [R1+0xb98] ;  /* 0x000b9800010f7983 */ /* 0x000f220000100800 */
[----:B0-----:R-:W-:Y:S01]  /*16fd0*/  VIADD R13, R13, 0xfffffff8 ;  /* 0xfffffff80d0d7836 */ /* 0x001fe20000000000 */
[----:B--2---:R-:W-:-:S04]  /*16fe0*/  PRMT R46, RZ, 0x7610, R46 ;  /* 0x00007610ff2e7816 */ /* 0x004fc8000000002e */
[----:B------:R-:W-:Y:S02]  /*16ff0*/  ISETP.GE.U32.AND P5, PT, R13, 0x7fffff79, PT ;  /* 0x7fffff790d00780c */ /* 0x000fe40003fa6070 */
[----:B------:R-:W2:Y:S04]  /*17000*/  LDL R13, [R1+0xba0] ;  /* 0x000ba000010d7983 */ /* 0x000ea80000100800 */
[----:B---3--:R-:W-:Y:S01]  /*17010*/  STL [R1+0x1ea4], R44 ;  /* 0x001ea42c01007387 */ /* 0x008fe20000100800 */
[----:B----4-:R-:W-:-:S04]  /*17020*/  @!P6 LOP3.LUT R15, R15, R14, RZ, 0x3c, !PT ;  /* 0x0000000e0f0fe212 */ /* 0x010fc800078e3cff */
[----:B------:R-:W-:-:S04]  /*17030*/  @!P6 LOP3.LUT R14, R15, R14, RZ, 0x3c, !PT ;  /* 0x0000000e0f0ee212 */ /* 0x000fc800078e3cff */
[----:B------:R-:W-:-:S05]  /*17040*/  @!P6 LOP3.LUT R15, R15, R14, RZ, 0x3c, !PT ;  /* 0x0000000e0f0fe212 */ /* 0x000fca00078e3cff */
[----:B------:R2:W3:Y:S04]  /*17050*/  @!P6 LDG.E.U8 R46, desc[UR14][R14.64] ;  /* 0x0000000e0e2ee981 */ /* 0x0004e8000c1e1100 */
[----:B------:R-:W4:Y:S01]  /*17060*/  LDL R15, [R1+0xb9c] ;  /* 0x000b9c00010f7983 */ /* 0x000f220000100800 */
[----:B------:R-:W-:Y:S01]  /*17070*/  PRMT R47, RZ, 0x7610, R47 ;  /* 0x00007610ff2f7816 */ /* 0x000fe2000000002f */
[----:B--2---:R-:W-:Y:S01]  /*17080*/  @!P6 IMAD.MOV.U32 R14, RZ, RZ, R13 ;  /* 0x000000ffff0ee224 */ /* 0x004fe200078e000d */
[----:B------:R-:W-:Y:S01]  /*17090*/  PRMT R48, RZ, 0x7610, R48 ;  /* 0x00007610ff307816 */ /* 0x000fe20000000030 */
[----:B------:R-:W0:Y:S01]  /*170a0*/  LDC R13, c[0x0][0x3a0] ;  /* 0x0000e800ff0d7b82 */ /* 0x000e220000000800 */
[----:B---3--:R-:W-:Y:S04]  /*170b0*/  STL [R1+0x1ea8], R46 ;  /* 0x001ea82e01007387 */ /* 0x008fe80000100800 */
[----:B----4-:R-:W2:Y:S04]  /*170c0*/  @!P6 LDG.E.U8 R47, desc[UR14][R14.64] ;  /* 0x0000000e0e2fe981 */ /* 0x010ea8000c1e1100 */
[----:B------:R-:W3:Y:S04]  /*170d0*/  LDL R14, [R1+0xba4] ;  /* 0x000ba400010e7983 */ /* 0x000ee80000100800 */
[----:B------:R-:W3:Y:S04]  /*170e0*/  LDL R15, [R1+0xba8] ;  /* 0x000ba800010f7983 */ /* 0x000ee80000100800 */
[----:B--2---:R-:W-:Y:S01]  /*170f0*/  STL [R1+0x1eac], R47 ;  /* 0x001eac2f01007387 */ /* 0x004fe20000100800 */
[----:B---3--:R-:W-:-:S04]  /*17100*/  @!P6 LOP3.LUT R15, R15, R14, RZ, 0x3c, !PT ;  /* 0x0000000e0f0fe212 */ /* 0x008fc800078e3cff */
[----:B------:R-:W-:-:S04]  /*17110*/  @!P6 LOP3.LUT R14, R15, R14, RZ, 0x3c, !PT ;  /* 0x0000000e0f0ee212 */ /* 0x000fc800078e3cff */
[----:B------:R-:W-:-:S05]  /*17120*/  @!P6 LOP3.LUT R15, R15, R14, RZ, 0x3c, !PT ;  /* 0x0000000e0f0fe212 */ /* 0x000fca00078e3cff */
[----:B------:R1:W2:Y:S04]  /*17130*/  @!P6 LDG.E.U8 R48, desc[UR14][R14.64] ;  /* 0x0000000e0e30e981 */ /* 0x0002a8000c1e1100 */
[----:B------:R-:W1:Y:S04]  /*17140*/  LDL R14, [R1+0xbac] ;  /* 0x000bac00010e7983 */ /* 0x000e680000100800 */
[----:B------:R-:W1:Y:S01]  /*17150*/  LDL R15, [R1+0xbb0] ;  /* 0x000bb000010f7983 */ /* 0x000e620000100800 */
[----:B------:R-:W-:Y:S02]  /*17160*/  PRMT R50, RZ, 0x7610, R50 ;  /* 0x00007610ff327816 */ /* 0x000fe40000000032 */
[----:B-1----:R-:W-:-:S04]  /*17170*/  @!P5 LOP3.LUT R15, R15, R14, RZ, 0x3c, !PT ;  /* 0x0000000e0f0fd212 */ /* 0x002fc800078e3cff */
[----:B------:R-:W-:-:S04]  /*17180*/  @!P5 LOP3.LUT R14, R15, R14, RZ, 0x3c, !PT ;  /* 0x0000000e0f0ed212 */ /* 0x000fc800078e3cff */
[----:B------:R-:W-:-:S05]  /*17190*/  @!P5 LOP3.LUT R15, R15, R14, RZ, 0x3c, !PT ;  /* 0x0000000e0f0fd212 */ /* 0x000fca00078e3cff */
[----:B------:R-:W3:Y:S04]  /*171a0*/  @!P5 LDG.E.U8 R50, desc[UR14][R14.64] ;  /* 0x0000000e0e32d981 */ /* 0x000ee8000c1e1100 */
[----:B--2---:R-:W-:Y:S04]  /*171b0*/  STL [R1+0x1eb0], R48 ;  /* 0x001eb03001007387 */ /* 0x004fe80000100800 */
[----:B---3--:R1:W-:Y:S04]  /*171c0*/  STL [R1+0x5b0], R50 ;  /* 0x0005b03201007387 */ /* 0x0083e80000100800 */
[----:B-1----:R-:W2:Y:S04]  /*171d0*/  LDL.LU R50, [R1+0x22f0] ;  /* 0x0022f00001327983 */ /* 0x002ea80000300800 */
        /* <DEDUP_REMOVED lines=8> */
[----:B-1----:R-:W3:Y:S04]  /*17260*/  LDL.LU R51, [R1+0x22ec] ;  /* 0x0022ec0001337983 */ /* 0x002ee80000300800 */
        /* <DEDUP_REMOVED lines=8> */
[----:B-1----:R-:W2:Y:S04]  /*172f0*/  LDL.LU R50, [R1+0x22e8] ;  /* 0x0022e80001327983 */ /* 0x002ea80000300800 */
        /* <DEDUP_REMOVED lines=8> */
[----:B------:R-:W4:Y:S04]  /*17380*/  @!P5 LDG.E.U8 R13, desc[UR14][R14.64] ;  /* 0x0000000e0e0dd981 */ /* 0x000f28000c1e1100 */
[----:B----4-:R0:W-:Y:S04]  /*17390*/  STL [R1+0x5a4], R13 ;  /* 0x0005a40d01007387 */ /* 0x0101e80000100800 */
[----:B------:R-:W4:Y:S04]  /*173a0*/  LDL R14, [R1+0xc4c] ;  /* 0x000c4c00010e7983 */ /* 0x000f280000100800 */
[----:B------:R-:W4:Y:S01]  /*173b0*/  LDL R15, [R1+0xc50] ;  /* 0x000c5000010f7983 */ /* 0x000f220000100800 */
[----:B--2---:R-:W-:Y:S01]  /*173c0*/  PRMT R50, RZ, 0x7610, R50 ;  /* 0x00007610ff327816 */ /* 0x004fe20000000032 */
[----:B0-----:R-:W0:Y:S01]  /*173d0*/  LDC R13, c[0x0][0x3a0] ;  /* 0x0000e800ff0d7b82 */ /* 0x001e220000000800 */
        /* <DEDUP_REMOVED lines=36> */
[----:B0-----:R-:W0:Y:S01]  /*17620*/  LDC R13, c[0x0][0x3a0] ;  /* 0x0000e800ff0d7b82 */ /* 0x001e220000000800 */
[----:B------:R-:W-:Y:S01]  /*17630*/  PRMT R48, RZ, 0x7610, R48 ;  /* 0x00007610ff307816 */ /* 0x000fe20000000030 */
[----:B0-----:R-:W-:-:S05]  /*17640*/  VIADD R13, R13, 0xfffffff1 ;  /* 0xfffffff10d0d7836 */ /* 0x001fca0000000000 */
[----:B------:R-:W-:Y:S02]  /*17650*/  ISETP.GE.U32.AND P6, PT, R13, 0x7fffff72, PT ;  /* 0x7fffff720d00780c */ /* 0x000fe40003fc6070 */
[----:B------:R-:W3:Y:S01]  /*17660*/  LDL R13, [R1+0xc74] ;  /* 0x000c7400010d7983 */ /* 0x000ee20000100800 */
[----:B----4-:R-:W-:-:S04]  /*17670*/  @!P5 LOP3.LUT R15, R15, R14, RZ, 0x3c, !PT ;  /* 0x0000000e0f0fd212 */ /* 0x010fc800078e3cff */
[----:B------:R-:W-:-:S04]  /*17680*/  @!P5 LOP3.LUT R14, R15, R14, RZ, 0x3c, !PT ;  /* 0x0000000e0f0ed212 */ /* 0x000fc800078e3cff */
[----:B------:R-:W-:-:S05]  /*17690*/  @!P5 LOP3.LUT R15, R15, R14, RZ, 0x3c, !PT ;  /* 0x0000000e0f0fd212 */ /* 0x000fca00078e3cff */
[----:B------:R2:W4:Y:S01]  /*176a0*/  @!P5 LDG.E.U8 R48, desc[UR14][R14.64] ;  /* 0x0000000e0e30d981 */ /* 0x000522000c1e1100 */
[----:B------:R-:W-:Y:S01]  /*176b0*/  PRMT R47, RZ, 0x7610, R47 ;  /* 0x00007610ff2f7816 */ /* 0x000fe2000000002f */
[----:B--2---:R-:W-:Y:S02]  /*176c0*/  @!P5 IMAD.MOV.U32 R14, RZ, RZ, R50 ;  /* 0x000000ffff0ed224 */ /* 0x004fe400078e0032 */
[----:B---3--:R-:W-:Y:S01]  /*176d0*/  @!P5 IMAD.MOV.U32 R15, RZ, RZ, R13 ;  /* 0x000000ffff0fd224 */ /* 0x008fe200078e000d */
[----:B------:R-:W-:Y:S01]  /*176e0*/  PRMT R46, RZ, 0x7610, R46 ;  /* 0x00007610ff2e7816 */ /* 0x000fe2000000002e */
[----:B------:R-:W0:Y:S03]  /*176f0*/  LDC R13, c[0x0][0x3a0] ;  /* 0x0000e800ff0d7b82 */ /* 0x000e260000000800 */
[----:B------:R1:W2:Y:S04]  /*17700*/  @!P5 LDG.E.U8 R47, desc[UR14][R14.64] ;  /* 0x0000000e0e2fd981 */ /* 0x0002a8000c1e1100 */
[----:B----4-:R-:W-:Y:S04]  /*17710*/  STL [R1+0x1eb4], R48 ;  /* 0x001eb43001007387 */ /* 0x010fe80000100800 */
[----:B------:R-:W3:Y:S04]  /*17720*/  LDL.LU R50, [R1+0x22d8] ;  /* 0x0022d80001327983 */ /* 0x000ee80000300800 */
[----:B------:R-:W4:Y:S01]  /*17730*/  LDL R15, [R1+0xc7c] ;  /* 0x000c7c00010f7983 */ /* 0x000f220000100800 */
[----:B-1----:R-:W-:Y:S01]  /*17740*/  @!P5 IMAD.MOV.U32 R14, RZ, RZ, R51 ;  /* 0x000000ffff0ed224 */ /* 0x002fe200078e0033 */
[----:B------:R-:W-:-:S04]  /*17750*/  PRMT R44, RZ, 0x7610, R44 ;  /* 0x00007610ff2c7816 */ /* 0x000fc8000000002c */
[----:B----4-:R1:W4:Y:S04]  /*17760*/  @!P5 LDG.E.U8 R46, desc[UR14][R14.64] ;  /* 0x0000000e0e2ed981 */ /* 0x010328000c1e1100 */
[----:B--2---:R-:W-:Y:S04]  /*17770*/  STL [R1+0x1eb8], R47 ;  /* 0x001eb82f01007387 */ /* 0x004fe80000100800 */
[----:B------:R-:W2:Y:S01]  /*17780*/  LDL.LU R51, [R1+0x22d4] ;  /* 0x0022d40001337983 */ /* 0x000ea20000300800 */
[----:B-1----:R-:W-:Y:S02]  /*17790*/  @!P5 IMAD.MOV.U32 R14, RZ, RZ, R53 ;  /* 0x000000ffff0ed224 */ /* 0x002fe400078e0035 */
[----:B------:R-:W-:-:S05]  /*177a0*/  @!P5 IMAD.MOV.U32 R15, RZ, RZ, R54 ;  /* 0x000000ffff0fd224 */ /* 0x000fca00078e0036 */
[----:B------:R-:W2:Y:S04]  /*177b0*/  @!P5 LDG.E.U8 R44, desc[UR14][R14.64] ;  /* 0x0000000e0e2cd981 */ /* 0x000ea8000c1e1100 */
[----:B----4-:R-:W-:Y:S04]  /*177c0*/  STL [R1+0x1ebc], R46 ;  /* 0x001ebc2e01007387 */ /* 0x010fe80000100800 */
[----:B------:R-:W4:Y:S04]  /*177d0*/  LDL.LU R54, [R1+0x22d0] ;  /* 0x0022d00001367983 */ /* 0x000f280000300800 */
[----:B------:R-:W4:Y:S04]  /*177e0*/  LDL.LU R53, [R1+0x22cc] ;  /* 0x0022cc0001357983 */ /* 0x000f280000300800 */
[----:B------:R-:W4:Y:S04]  /*177f0*/  LDL R14, [R1+0xc8c] ;  /* 0x000c8c00010e7983 */ /* 0x000f280000100800 */
[----:B------:R-:W4:Y:S01]  /*17800*/  LDL R15, [R1+0xc90] ;  /* 0x000c9000010f7983 */ /* 0x000f220000100800 */
[----:B---3--:R-:W-:-:S03]  /*17810*/  PRMT R50, RZ, 0x7610, R50 ;  /* 0x00007610ff327816 */ /* 0x008fc60000000032 */
[----:B--2---:R-:W-:Y:S01]  /*17820*/  STL [R1+0x1ec0], R44 ;  /* 0x001ec02c01007387 */ /* 0x004fe20000100800 */
[----:B----4-:R-:W-:-:S04]  /*17830*/  @!P6 LOP3.LUT R15, R15, R14, RZ, 0x3c, !PT ;  /* 0x0000000e0f0fe212 */ /* 0x010fc800078e3cff */
[----:B------:R-:W-:-:S04]  /*17840*/  @!P6 LOP3.LUT R14, R15, R14, RZ, 0x3c, !PT ;  /* 0x0000000e0f0ee212 */ /* 0x000fc800078e3cff */
[----:B------:R-:W-:-:S05]  /*17850*/  @!P6 LOP3.LUT R15, R15, R14, RZ, 0x3c, !PT ;  /* 0x0000000e0f0fe212 */ /* 0x000fca00078e3cff */
[----:B------:R1:W2:Y:S04]  /*17860*/  @!P6 LDG.E.U8 R50, desc[UR14][R14.64] ;  /* 0x0000000e0e32e981 */ /* 0x0002a8000c1e1100 */
[----:B------:R-:W3:Y:S01]  /*17870*/  LDL R15, [R1+0xc94] ;  /* 0x000c9400010f7983 */ /* 0x000ee20000100800 */
[----:B0-----:R-:W-:Y:S01]  /*17880*/  VIADD R13, R13, 0xfffffff0 ;  /* 0xfffffff00d0d7836 */ /* 0x001fe20000000000 */
[----:B------:R-:W-:Y:S01]  /*17890*/  PRMT R51, RZ, 0x7610, R51 ;  /* 0x00007610ff337816 */ /* 0x000fe20000000033 */
[----:B-1----:R-:W-:-:S03]  /*178a0*/  @!P6 IMAD.MOV.U32 R14, RZ, RZ, R10 ;  /* 0x000000ffff0ee224 */ /* 0x002fc600078e000a */
[----:B------:R-:W-:Y:S02]  /*178b0*/  ISETP.GE.U32.AND P5, PT, R13, 0x7fffff71, PT ;  /* 0x7fffff710d00780c */ /* 0x000fe40003fa6070 */
[----:B------:R-:W4:Y:S04]  /*178c0*/  LDL R13, [R1+0xca0] ;  /* 0x000ca000010d7983 */ /* 0x000f280000100800 */
[----:B--2---:R-:W-:Y:S04]  /*178d0*/  STL [R1+0x1ec4], R50 ;  /* 0x001ec43201007387 */ /* 0x004fe80000100800 */
[----:B------:R-:W2:Y:S04]  /*178e0*/  LDL.LU R10, [R1+0x22c8] ;  /* 0x0022c800010a7983 */ /* 0x000ea80000300800 */
[----:B---3--:R4:W3:Y:S04]  /*178f0*/  @!P6 LDG.E.U8 R51, desc[UR14][R14.64] ;  /* 0x0000000e0e33e981 */ /* 0x0088e8000c1e1100 */
[----:B------:R-:W2:Y:S01]  /*17900*/  LDL R15, [R1+0xc9c] ;  /* 0x000c9c00010f7983 */ /* 0x000ea20000100800 */
[----:B------:R-:W-:Y:S01]  /*17910*/  PRMT R53, RZ, 0x7610, R53 ;  /* 0x00007610ff357816 */ /* 0x000fe20000000035 */
[----:B----4-:R-:W-:Y:S01]  /*17920*/  @!P6 IMAD.MOV.U32 R14, RZ, RZ, R13 ;  /* 0x000000ffff0ee224 */ /* 0x010fe200078e000d */
[----:B------:R-:W-:Y:S01]  /*17930*/  PRMT R54, RZ, 0x7610, R54 ;  /* 0x00007610ff367816 */ /* 0x000fe20000000036 */
[----:B------:R-:W0:Y:S01]  /*17940*/  LDC R13, c[0x0][0x3a0] ;  /* 0x0000e800ff0d7b82 */ /* 0x000e220000000800 */
[----:B---3--:R-:W-:Y:S04]  /*17950*/  STL [R1+0x1ec8], R51 ;  /* 0x001ec83301007387 */ /* 0x008fe80000100800 */
[----:B--2---:R-:W2:Y:S04]  /*17960*/  @!P6 LDG.E.U8 R53, desc[UR14][R14.64] ;  /* 0x0000000e0e35e981 */ /* 0x004ea8000c1e1100 */
        /* <DEDUP_REMOVED lines=64> */
[----:B------:R-:W4:Y:S01]  /*17d70*/  LDL R15, [R1+0xd34] ;  /* 0x000d3400010f7983 */ /* 0x000f220000100800 */
[----:B--2---:R-:W-:Y:S01]  /*17d80*/  PRMT R10, RZ, 0x7610, R10 ;  /* 0x00007610ff0a7816 */ /* 0x004fe2000000000a */
[----:B---3--:R-:W-:-:S02]  /*17d90*/  @!P6 IMAD.MOV.U32 R14, RZ, RZ, R11 ;  /* 0x000000ffff0ee224 */ /* 0x008fc400078e000b */
[----:B------:R-:W2:Y:S04]  /*17da0*/  LDL.LU R11, [R1+0x22b0] ;  /* 0x0022b000010b7983 */ /* 0x000ea80000300800 */
[----:B----4-:R-:W3:Y:S04]  /*17db0*/  @!P6 LDG.E.U8 R10, desc[UR14][R14.64] ;  /* 0x0000000e0e0ae981 */ /* 0x010ee8000c1e1100 */
[----:B---3--:R1:W-:Y:S04]  /*17dc0*/  STL [R1+0x10c], R10 ;  /* 0x00010c0a01007387 */ /* 0x0083e80000100800 */
[----:B-1----:R-:W3:Y:S04]  /*17dd0*/  LDL.LU R10, [R1+0x22ac] ;  /* 0x0022ac00010a7983 */ /* 0x002ee80000300800 */
        /* <DEDUP_REMOVED lines=12> */
[----:B---3--:R-:W-:-:S02]  /*17ea0*/  PRMT R10, RZ, 0x7610, R10 ;  /* 0x00007610ff0a7816 */ /* 0x008fc4000000000a */
        /* <DEDUP_REMOVED lines=8> */
[----:B------:R-:W3:Y:S04]  /*17f30*/  LDL R14, [R1+0xd4c] ;  /* 0x000d4c00010e7983 */ /* 0x000ee80000100800 */
[----:B------:R-:W3:Y:S02]  /*17f40*/  LDL R15, [R1+0xd50] ;  /* 0x000d5000010f7983 */ /* 0x000ee40000100800 */
        /* <DEDUP_REMOVED lines=8> */
[----:B0-----:R-:W-:Y:S01]  /*17fd0*/  VIADD R13, R13, 0xffffffea ;  /* 0xffffffea0d0d7836 */ /* 0x001fe20000000000 */
[----:B--2---:R-:W-:-:S04]  /*17fe0*/  PRMT R10, RZ, 0x7610, R10 ;  /* 0x00007610ff0a7816 */ /* 0x004fc8000000000a */
[----:B------:R-:W-:Y:S02]  /*17ff0*/  ISETP.GE.U32.AND P6, PT, R13, 0x7fffff6b, PT ;  /* 0x7fffff6b0d00780c */ /* 0x000fe40003fc6070 */
[----:B------:R-:W-:Y:S02]  /*18000*/  PRMT R13, RZ, 0x7610, R13 ;  /* 0x00007610ff0d7816 */ /* 0x000fe4000000000d */
[----:B----4-:R-:W-:-:S04]  /*18010*/  @!P5 LOP3.LUT R15, R15, R14, RZ, 0x3c, !PT ;  /* 0x0000000e0f0fd212 */ /* 0x010fc800078e3cff */
[----:B------:R-:W-:-:S04]  /*18020*/  @!P5 LOP3.LUT R14, R15, R14, RZ, 0x3c, !PT ;  /* 0x0000000e0f0ed212 */ /* 0x000fc800078e3cff */
[----:B------:R-:W-:-:S05]  /*18030*/  @!P5 LOP3.LUT R15, R15, R14, RZ, 0x3c, !PT ;  /* 0x0000000e0f0fd212 */ /* 0x000fca00078e3cff */
[----:B------:R0:W2:Y:S02]  /*18040*/  @!P5 LDG.E.U8 R10, desc[UR14][R14.64] ;  /* 0x0000000e0e0ad981 */ /* 0x0000a4000c1e1100 */
[----:B0-----:R-:W-:Y:S02]  /*18050*/  @!P5 IMAD.MOV.U32 R14, RZ, RZ, R20 ;  /* 0x000000ffff0ed224 */ /* 0x001fe400078e0014 */
[----:B------:R-:W-:-:S05]  /*18060*/  @!P5 IMAD.MOV.U32 R15, RZ, RZ, R17 ;  /* 0x000000ffff0fd224 */ /* 0x000fca00078e0011 */
[----:B------:R-:W4:Y:S04]  /*18070*/  @!P5 LDG.E.U8 R13, desc[UR14][R14.64] ;  /* 0x0000000e0e0dd981 */ /* 0x000f28000c1e1100 */
[----:B--2---:R0:W-:Y:S04]  /*18080*/  STL [R1+0x290], R10 ;  /* 0x0002900a01007387 */ /* 0x0041e80000100800 */
[----:B0-----:R-:W2:Y:S04]  /*18090*/  LDL.LU R10, [R1+0x22a0] ;  /* 0x0022a000010a7983 */ /* 0x001ea80000300800 */
[----:B------:R-:W2:Y:S04]  /*180a0*/  LDL.LU R17, [R1+0x229c] ;  /* 0x00229c0001117983 */ /* 0x000ea80000300800 */
[----:B------:R-:W2:Y:S04]  /*180b0*/  LDL.LU R20, [R1+0x2298] ;  /* 0x0022980001147983 */ /* 0x000ea80000300800 */
[----:B----4-:R0:W-:Y:S04]  /*180c0*/  STL [R1+0x28c], R13 ;  /* 0x00028c0d01007387 */ /* 0x0101e80000100800 */
[----:B------:R-:W4:Y:S04]  /*180d0*/  LDL R14, [R1+0xd64] ;  /* 0x000d6400010e7983 */ /* 0x000f280000100800 */
[----:B------:R-:W4:Y:S01]  /*180e0*/  LDL R15, [R1+0xd68] ;  /* 0x000d6800010f7983 */ /* 0x000f220000100800 */
[----:B0-----:R-:W0:Y:S01]  /*180f0*/  LDC R13, c[0x0][0x3a0] ;  /* 0x0000e800ff0d7b82 */ /* 0x001e220000000800 */
[----:B---3--:R-:W-:Y:S01]  /*18100*/  PRMT R11, RZ, 0x7610, R11 ;  /* 0x00007610ff0b7816 */ /* 0x008fe2000000000b */
[----:B0-----:R-:W-:-:S05]  /*18110*/  VIADD R13, R13, 0xffffffe9 ;  /* 0xffffffe90d0d7836 */ /* 0x001fca0000000000 */
[----:B------:R-:W-:Y:S02]  /*18120*/  ISETP.GE.U32.AND P5, PT, R13, 0x7fffff6a, PT ;  /* 0x7fffff6a0d00780c */ /* 0x000fe40003fa6070 */
[----:B------:R-:W3:Y:S01]  /*18130*/  LDL R13, [R1+0xd6c] ;  /* 0x000d6c00010d7983 */ /* 0x000ee20000100800 */
[----:B----4-:R-:W-:-:S04]  /*18140*/  @!P6 LOP3.LUT R15, R15, R14, RZ, 0x3c, !PT ;  /* 0x0000000e0f0fe212 */ /* 0x010fc800078e3cff */
[----:B------:R-:W-:-:S04]  /*18150*/  @!P6 LOP3.LUT R14, R15, R14, RZ, 0x3c, !PT ;  /* 0x0000000e0f0ee212 */ /* 0x000fc800078e3cff */
[----:B------:R-:W-:-:S05]  /*18160*/  @!P6 LOP3.LUT R15, R15, R14, RZ, 0x3c, !PT ;  /* 0x0000000e0f0fe212 */ /* 0x000fca00078e3cff */
[----:B------:R0:W4:Y:S01]  /*18170*/  @!P6 LDG.E.U8 R11, desc[UR14][R14.64] ;  /* 0x0000000e0e0be981 */ /* 0x000122000c1e1100 */
[----:B--2---:R-:W-:Y:S01]  /*18180*/  PRMT R10, RZ, 0x7610, R10 ;  /* 0x00007610ff0a7816 */ /* 0x004fe2000000000a */
[----:B0-----:R-:W-:Y:S02]  /*18190*/  @!P6 IMAD.MOV.U32 R14, RZ, RZ, R55 ;  /* 0x000000ffff0ee224 */ /* 0x001fe400078e0037 */
[----:B---3--:R-:W-:Y:S01]  /*181a0*/  @!P6 IMAD.MOV.U32 R15, RZ, RZ, R13 ;  /* 0x000000ffff0fe224 */ /* 0x008fe200078e000d */
[----:B------:R-:W-:Y:S02]  /*181b0*/  PRMT R17, RZ, 0x7610, R17 ;  /* 0x00007610ff117816 */ /* 0x000fe40000000011 */
[----:B------:R-:W-:Y:S01]  /*181c0*/  PRMT R20, RZ, 0x7610, R20 ;  /* 0x00007610ff147816 */ /* 0x000fe20000000014 */
[----:B------:R-:W0:Y:S01]  /*181d0*/  LDC R13, c[0x0][0x3a0] ;  /* 0x0000e800ff0d7b82 */ /* 0x000e220000000800 */
[----:B------:R1:W2:Y:S04]  /*181e0*/  @!P6 LDG.E.U8 R10, desc[UR14][R14.64] ;  /* 0x0000000e0e0ae981 */ /* 0x0002a8000c1e1100 */
[----:B----4-:R-:W-:Y:S04]  /*181f0*/  STL [R1+0x1ed4], R11 ;  /* 0x001ed40b01007387 */ /* 0x010fe80000100800 */
[----:B------:R-:W3:Y:S04]  /*18200*/  LDL.LU R55, [R1+0x2294] ;  /* 0x0022940001377983 */ /* 0x000ee80000300800 */
[----:B------:R-:W4:Y:S01]  /*18210*/  LDL R15, [R1+0xd74] ;  /* 0x000d7400010f7983 */ /* 0x000f220000100800 */
[----:B-1----:R-:W-:-:S05]  /*18220*/  @!P6 IMAD.MOV.U32 R14, RZ, RZ, R58 ;  /* 0x000000ffff0ee224 */ /* 0x002fca00078e003a */
        /* <DEDUP_REMOVED lines=29> */
[----:B------:R-:W-:-:S02]  /*18400*/  PRMT R75, RZ, 0x7610, R75 ;  /* 0x00007610ff4b7816 */ /* 0x000fc4000000004b */
[----:B------:R-:W-:Y:S01]  /*18410*/  PRMT R22, RZ, 0x7610, R22 ;  /* 0x00007610ff167816 */ /* 0x000fe20000000016 */
[----:B------:R-:W0:Y:S01]  /*18420*/  LDC R13, c[0x0][0x3a0] ;  /* 0x0000e800ff0d7b82 */ /* 0x000e220000000800 */
[----:B---3--:R-:W-:Y:S04]  /*18430*/  STL [R1+0x1ee8], R58 ;  /* 0x001ee83a01007387 */ /* 0x008fe80000100800 */
[----:B--2---:R1:W2:Y:S04]  /*18440*/  @!P5 LDG.E.U8 R57, desc[UR14][R14.64] ;  /* 0x0000000e0e39d981 */ /* 0x0042a8000c1e1100 */
[----:B------:R-:W1:Y:S04]  /*18450*/  LDL R14, [R1+0xd9c] ;  /* 0x000d9c00010e7983 */ /* 0x000e680000100800 */
[----:B------:R-:W1:Y:S02]  /*18460*/  LDL R15, [R1+0xda0] ;  /* 0x000da000010f7983 */ /* 0x000e640000100800 */
[----:B-1----:R-:W-:-:S04]  /*18470*/  @!P5 LOP3.LUT R15, R15, R14, RZ, 0x3c, !PT ;  /* 0x0000000e0f0fd212 */ /* 0x002fc800078e3cff */
[----:B------:R-:W-:-:S04]  /*18480*/  @!P5 LOP3.LUT R14, R15, R14, RZ, 0x3c, !PT ;  /* 0x0000000e0f0ed212 */ /* 0x000fc800078e3cff */
[----:B------:R-:W-:Y:S01]  /*18490*/  @!P5 LOP3.LUT R15, R15, R14, RZ, 0x3c, !PT ;  /* 0x0000000e0f0fd212 */ /* 0x000fe200078e3cff */
[----:B--2---:R-:W-:Y:S04]  /*184a0*/  STL [R1+0x1eec], R57 ;  /* 0x001eec3901007387 */ /* 0x004fe80000100800 */
[----:B------:R1:W2:Y:S04]  /*184b0*/  @!P5 LDG.E.U8 R75, desc[UR14][R14.64] ;  /* 0x0000000e0e4bd981 */ /* 0x0002a8000c1e1100 */
[----:B------:R-:W1:Y:S04]  /*184c0*/  LDL R14, [R1+0xda4] ;  /* 0x000da400010e7983 */ /* 0x000e680000100800 */
[----:B------:R-:W1:Y:S01]  /*184d0*/  LDL R15, [R1+0xda8] ;  /* 0x000da800010f7983 */ /* 0x000e620000100800 */
[----:B------:R-:W-:-:S02]  /*184e0*/  PRMT R61, RZ, 0x7610, R61 ;  /* 0x00007610ff3d7816 */ /* 0x000fc4000000003d */
        /* <DEDUP_REMOVED lines=36> */
[----:B--2---:R-:W-:-:S02]  /*18730*/  PRMT R61, RZ, 0x7610, R61 ;  /* 0x00007610ff3d7816 */ /* 0x004fc4000000003d */
[----:B---3--:R-:W-:Y:S01]  /*18740*/  PRMT R22, RZ, 0x7610, R22 ;  /* 0x00007610ff167816 */ /* 0x008fe20000000016 */
        /* <DEDUP_REMOVED lines=53> */
[----:B------:R-:W4:Y:S01]  /*18aa0*/  LDL R15, [R1+0xdf4] ;  /* 0x000df400010f7983 */ /* 0x000f220000100800 */
[----:B0-----:R-:W-:Y:S01]  /*18ab0*/  VIADD R13, R13, 0xffffffe2 ;  /* 0xffffffe20d0d7836 */ /* 0x001fe20000000000 */
[----:B--2---:R-:W-:-:S04]  /*18ac0*/  PRMT R61, RZ, 0x7610, R61 ;  /* 0x00007610ff3d7816 */ /* 0x004fc8000000003d */
        /* <DEDUP_REMOVED lines=15> */
[----:B0-----:R-:W0:Y:S02]  /*18bc0*/  LDC R13, c[0x0][0x3a0] ;  /* 0x0000e800ff0d7b82 */ /* 0x001e240000000800 */
[----:B0-----:R-:W-:-:S05]  /*18bd0*/  VIADD R13, R13, 0xffffffe1 ;  /* 0xffffffe10d0d7836 */ /* 0x001fca0000000000 */
[----:B------:R-:W-:Y:S02]  /*18be0*/  ISETP.GE.U32.AND P6, PT, R13, 0x7fffff62, PT ;  /* 0x7fffff620d00780c */ /* 0x000fe40003fc6070 */
[----:B------:R-:W2:Y:S01]  /*18bf0*/  LDL R13, [R1+0xe0c] ;  /* 0x000e0c00010d7983 */ /* 0x000ea20000100800 */
[----:B---3--:R-:W-:Y:S02]  /*18c00*/  PRMT R61, RZ, 0x7610, R61 ;  /* 0x00007610ff3d7816 */ /* 0x008fe4000000003d */
[----:B----4-:R-:W-:-:S04]  /*18c10*/  @!P5 LOP3.LUT R15, R15, R14, RZ, 0x3c, !PT ;  /* 0x0000000e0f0fd212 */ /* 0x010fc800078e3cff */
[----:B------:R-:W-:-:S04]  /*18c20*/  @!P5 LOP3.LUT R14, R15, R14, RZ, 0x3c, !PT ;  /* 0x0000000e0f0ed212 */ /* 0x000fc800078e3cff */
[----:B------:R-:W-:-:S05]  /*18c30*/  @!P5 LOP3.LUT R15, R15, R14, RZ, 0x3c, !PT ;  /* 0x0000000e0f0fd212 */ /* 0x000fca00078e3cff */
[----:B------:R0:W3:Y:S01]  /*18c40*/  @!P5 LDG.E.U8 R61, desc[UR14][R14.64] ;  /* 0x0000000e0e3dd981 */ /* 0x0000e2000c1e1100 */
[----:B--2---:R-:W-:Y:S01]  /*18c50*/  PRMT R22, RZ, 0x7610, R22 ;  /* 0x00007610ff167816 */ /* 0x004fe20000000016 */
[----:B0-----:R-:W-:Y:S02]  /*18c60*/  @!P5 IMAD.MOV.U32 R14, RZ, RZ, R56 ;  /* 0x000000ffff0ed224 */ /* 0x001fe400078e0038 */
[----:B------:R-:W-:Y:S01]  /*18c70*/  @!P5 IMAD.MOV.U32 R15, RZ, RZ, R13 ;  /* 0x000000ffff0fd224 */ /* 0x000fe200078e000d */
[----:B------:R-:W-:Y:S02]  /*18c80*/  PRMT R19, RZ, 0x7610, R19 ;  /* 0x00007610ff137816 */ /* 0x000fe40000000013 */
[----:B------:R-:W-:Y:S01]  /*18c90*/  PRMT R49, RZ, 0x7610, R49 ;  /* 0x00007610ff317816 */ /* 0x000fe20000000031 */
[----:B------:R-:W0:Y:S01]  /*18ca0*/  LDC R13, c[0x0][0x3a0] ;  /* 0x0000e800ff0d7b82 */ /* 0x000e220000000800 */
[----:B------:R1:W2:Y:S04]  /*18cb0*/  @!P5 LDG.E.U8 R22, desc[UR14][R14.64] ;  /* 0x0000000e0e16d981 */ /* 0x0002a8000c1e1100 */
[----:B---3--:R-:W-:Y:S04]  /*18cc0*/  STL [R1+0x1ef4], R61 ;  /* 0x001ef43d01007387 */ /* 0x008fe80000100800 */
        /* <DEDUP_REMOVED lines=156> */
[----:B---3--:R-:W-:Y:S01]  /*19690*/  PRMT R38, RZ, 0x7610, R38 ;  /* 0x00007610ff267816 */ /* 0x008fe20000000026 */
[----:B0-----:R-:W0:Y:S01]  /*196a0*/  LDC R13, c[0x0][0x3a0] ;  /* 0x0000e800ff0d7b82 */ /* 0x001e220000000800 */
[----:B----4-:R-:W-:-:S04]  /*196b0*/  @!P6 LOP3.LUT R15, R15, R14, RZ, 0x3c, !PT ;  /* 0x0000000e0f0fe212 */ /* 0x010fc800078e3cff */
[----:B------:R-:W-:-:S04]  /*196c0*/  @!P6 LOP3.LUT R14, R15, R14, RZ, 0x3c, !PT ;  /* 0x0000000e0f0ee212 */ /* 0x000fc800078e3cff */
[----:B------:R-:W-:-:S05]  /*196d0*/  @!P6 LOP3.LUT R15, R15, R14, RZ, 0x3c, !PT ;  /* 0x0000000e0f0fe212 */ /* 0x000fca00078e3cff */
[----:B------:R1:W3:Y:S04]  /*196e0*/  @!P6 LDG.E.U8 R38, desc[UR14][R14.64] ;  /* 0x0000000e0e26e981 */ /* 0x0002e8000c1e1100 */
[----:B------:R-:W4:Y:S01]  /*196f0*/  LDL R15, [R1+0xeac] ;  /* 0x000eac00010f7983 */ /* 0x000f220000100800 */
[----:B0-----:R-:W-:Y:S01]  /*19700*/  VIADD R13, R13, 0xffffffd9 ;  /* 0xffffffd90d0d7836 */ /* 0x001fe20000000000 */
[----:B--2---:R-:W-:Y:S01]  /*19710*/  PRMT R29, RZ, 0x7610, R29 ;  /* 0x00007610ff1d7816 */ /* 0x004fe2000000001d */
[----:B-1----:R-:W-:-:S03]  /*19720*/  @!P6 IMAD.MOV.U32 R14, RZ, RZ, R63 ;  /* 0x000000ffff0ee224 */ /* 0x002fc600078e003f */
[----:B------:R-:W-:Y:S02]  /*19730*/  ISETP.GE.U32.AND P5, PT, R13, 0x7fffff5a, PT ;  /* 0x7fffff5a0d00780c */ /* 0x000fe40003fa6070 */
[----:B------:R-:W2:Y:S04]  /*19740*/  LDL R13, [R1+0xeb8] ;  /* 0x000eb800010d7983 */ /* 0x000ea80000100800 */
[----:B---3--:R-:W-:Y:S04]  /*19750*/  STL [R1+0x1f14], R38 ;  /* 0x001f142601007387 */ /* 0x008fe80000100800 */
[----:B------:R-:W3:Y:S04]  /*19760*/  LDL.LU R63, [R1+0x220c] ;  /* 0x00220c00013f7983 */ /* 0x000ee80000300800 */
[----:B----4-:R2:W4:Y:S04]  /*19770*/  @!P6 LDG.E.U8 R29, desc[UR14][R14.64] ;  /* 0x0000000e0e1de981 */ /* 0x010528000c1e1100 */
[----:B------:R-:W3:Y:S01]  /*19780*/  LDL R15, [R1+0xeb4] ;  /* 0x000eb400010f7983 */ /* 0x000ee20000100800 */
[----:B------:R-:W-:Y:S01]  /*19790*/  PRMT R23, RZ, 0x7610, R23 ;  /* 0x00007610ff177816 */ /* 0x000fe20000000017 */
[----:B--2---:R-:W-:Y:S01]  /*197a0*/  @!P6 IMAD.MOV.U32 R14, RZ, RZ, R13 ;  /* 0x000000ffff0ee224 */ /* 0x004fe200078e000d */
[----:B------:R-:W-:-:S02]  /*197b0*/  PRMT R21, RZ, 0x7610, R21 ;  /* 0x00007610ff157816 */ /* 0x000fc40000000015 */
[----:B------:R-:W-:Y:S01]  /*197c0*/  PRMT R62, RZ, 0x7610, R62 ;  /* 0x00007610ff3e7816 */ /* 0x000fe2000000003e */
[----:B------:R-:W0:Y:S01]  /*197d0*/  LDC R13, c[0x0][0x3a0] ;  /* 0x0000e800ff0d7b82 */ /* 0x000e220000000800 */
[----:B----4-:R-:W-:Y:S04]  /*197e0*/  STL [R1+0x1f18], R29 ;  /* 0x001f181d01007387 */ /* 0x010fe80000100800 */
[----:B---3--:R1:W2:Y:S04]  /*197f0*/  @!P6 LDG.E.U8 R23, desc[UR14][R14.64] ;  /* 0x0000000e0e17e981 */ /* 0x0082a8000c1e1100 */
[----:B------:R-:W3:Y:S01]  /*19800*/  LDL R15, [R1+0xebc] ;  /* 0x000ebc00010f7983 */ /* 0x000ee20000100800 */
[----:B-1----:R-:W-:-:S03]  /*19810*/  @!P6 IMAD.MOV.U32 R14, RZ, RZ, R93 ;  /* 0x000000ffff0ee224 */ /* 0x002fc600078e005d */
[----:B--2---:R-:W-:Y:S04]  /*19820*/  STL [R1+0x1f1c], R23 ;  /* 0x001f1c1701007387 */ /* 0x004fe80000100800 */
[----:B------:R-:W2:Y:S04]  /*19830*/  LDL.LU R93, [R1+0x2208] ;  /* 0x00220800015d7983 */ /* 0x000ea80000300800 */
[----:B---3--:R1:W3:Y:S04]  /*19840*/  @!P6 LDG.E.U8 R21, desc[UR14][R14.64] ;  /* 0x0000000e0e15e981 */ /* 0x0082e8000c1e1100 */
[----:B------:R-:W1:Y:S04]  /*19850*/  LDL R14, [R1+0xec4] ;  /* 0x000ec400010e7983 */ /* 0x000e680000100800 */
[----:B------:R-:W1:Y:S01]  /*19860*/  LDL R15, [R1+0xec8] ;  /* 0x000ec800010f7983 */ /* 0x000e620000100800 */
[----:B------:R-:W-:-:S02]  /*19870*/  PRMT R63, RZ, 0x7610, R63 ;  /* 0x00007610ff3f7816 */ /* 0x000fc4000000003f */
[----:B-1----:R-:W-:-:S04]  /*19880*/  @!P5 LOP3.LUT R15, R15, R14, RZ, 0x3c, !PT ;  /* 0x0000000e0f0fd212 */ /* 0x002fc800078e3cff */
[----:B------:R-:W-:-:S04]  /*19890*/  @!P5 LOP3.LUT R14, R15, R14, RZ, 0x3c, !PT ;  /* 0x0000000e0f0ed212 */ /* 0x000fc800078e3cff */
[----:B------:R-:W-:Y:S01]  /*198a0*/  @!P5 LOP3.LUT R15, R15, R14, RZ, 0x3c, !PT ;  /* 0x0000000e0f0fd212 */ /* 0x000fe200078e3cff */
[----:B---3--:R-:W-:Y:S04]  /*198b0*/  STL [R1+0x1f20], R21 ;  /* 0x001f201501007387 */ /* 0x008fe80000100800 */
[----:B------:R1:W3:Y:S04]  /*198c0*/  @!P5 LDG.E.U8 R63, desc[UR14][R14.64] ;  /* 0x0000000e0e3fd981 */ /* 0x0002e8000c1e1100 */
[----:B------:R-:W1:Y:S04]  /*198d0*/  LDL R14, [R1+0xecc] ;  /* 0x000ecc00010e7983 */ /* 0x000e680000100800 */
[----:B------:R-:W1:Y:S02]  /*198e0*/  LDL R15, [R1+0xed0] ;  /* 0x000ed000010f7983 */ /* 0x000e640000100800 */
[----:B-1----:R-:W-:-:S04]  /*198f0*/  @!P5 LOP3.LUT R15, R15, R14, RZ, 0x3c, !PT ;  /* 0x0000000e0f0fd212 */ /* 0x002fc800078e3cff */
[----:B------:R-:W-:-:S04]  /*19900*/  @!P5 LOP3.LUT R14, R15, R14, RZ, 0x3c, !PT ;  /* 0x0000000e0f0ed212 */ /* 0x000fc800078e3cff */
[----:B------:R-:W-:-:S05]  /*19910*/  @!P5 LOP3.LUT R15, R15, R14, RZ, 0x3c, !PT ;  /* 0x0000000e0f0fd212 */ /* 0x000fca00078e3cff */
[----:B------:R-:W4:Y:S04]  /*19920*/  @!P5 LDG.E.U8 R62, desc[UR14][R14.64] ;  /* 0x0000000e0e3ed981 */ /* 0x000f28000c1e1100 */
[----:B---3--:R-:W-:Y:S04]  /*19930*/  STL [R1+0x1f24], R63 ;  /* 0x001f243f01007387 */ /* 0x008fe80000100800 */
[----:B----4-:R1:W-:Y:S04]  /*19940*/  STL [R1+0x570], R62 ;  /* 0x0005703e01007387 */ /* 0x0103e80000100800 */
        /* <DEDUP_REMOVED lines=319> */
[----:B------:R-:W1:Y:S04]  /*1ad40*/  LDL R14, [R1+0xff4] ;  /* 0x000ff400010e7983 */ /* 0x000e680000100800 */
[----:B------:R-:W1:Y:S01]  /*1ad50*/  LDL R15, [R1+0xff8] ;  /* 0x000ff800010f7983 */ /* 0x000e620000100800 */
[----:B0-----:R-:W-:Y:S01]  /*1ad60*/  VIADD R13, R13, 0xffffffc9 ;  /* 0xffffffc90d0d7836 */ /* 0x001fe20000000000 */
[----:B--2---:R-:W-:-:S04]  /*1ad70*/  PRMT R40, RZ, 0x7610, R40 ;  /* 0x00007610ff287816 */ /* 0x004fc80000000028 */
[----:B------:R-:W-:Y:S02]  /*1ad80*/  ISETP.GE.U32.AND P5, PT, R13, 0x7fffff4a, PT ;  /* 0x7fffff4a0d00780c */ /* 0x000fe40003fa6070 */
[----:B------:R-:W2:Y:S01]  /*1ad90*/  LDL R13, [R1+0x1000] ;  /* 0x00100000010d7983 */ /* 0x000ea20000100800 */
[----:B-1----:R-:W-:-:S04]  /*1ada0*/  @!P6 LOP3.LUT R15, R15, R14, RZ, 0x3c, !PT ;  /* 0x0000000e0f0fe212 */ /* 0x002fc800078e3cff */
[----:B------:R-:W-:-:S04]  /*1adb0*/  @!P6 LOP3.LUT R14, R15, R14, RZ, 0x3c, !PT ;  /* 0x0000000e0f0ee212 */ /* 0x000fc800078e3cff */
[----:B------:R-:W-:Y:S01]  /*1adc0*/  @!P6 LOP3.LUT R15, R15, R14, RZ, 0x3c, !PT ;  /* 0x0000000e0f0fe212 */ /* 0x000fe200078e3cff */
[----:B---3--:R-:W-:Y:S04]  /*1add0*/  STL [R1+0x1f38], R52 ;  /* 0x001f383401007387 */ /* 0x008fe80000100800 */
[----:B------:R2:W3:Y:S04]  /*1ade0*/  @!P6 LDG.E.U8 R40, desc[UR14][R14.64] ;  /* 0x0000000e0e28e981 */ /* 0x0004e8000c1e1100 */
[----:B------:R-:W4:Y:S01]  /*1adf0*/  LDL R15, [R1+0xffc] ;  /* 0x000ffc00010f7983 */ /* 0x000f220000100800 */
[----:B------:R-:W-:Y:S01]  /*1ae00*/  PRMT R24, RZ, 0x7610, R24 ;  /* 0x00007610ff187816 */ /* 0x000fe20000000018 */
[----:B--2---:R-:W-:Y:S01]  /*1ae10*/  @!P6 IMAD.MOV.U32 R14, RZ, RZ, R13 ;  /* 0x000000ffff0ee224 */ /* 0x004fe200078e000d */
[----:B------:R-:W-:-:S02]  /*1ae20*/  PRMT R16, RZ, 0x7610, R16 ;  /* 0x00007610ff107816 */ /* 0x000fc40000000010 */
[----:B------:R-:W-:Y:S02]  /*1ae30*/  PRMT R88, RZ, 0x7610, R88 ;  /* 0x00007610ff587816 */ /* 0x000fe40000000058 */
[----:B------:R-:W-:Y:S01]  /*1ae40*/  PRMT R87, RZ, 0x7610, R87 ;  /* 0x00007610ff577816 */ /* 0x000fe20000000057 */
[----:B------:R-:W0:Y:S01]  /*1ae50*/  LDC R13, c[0x0][0x3a0] ;  /* 0x0000e800ff0d7b82 */ /* 0x000e220000000800 */
[----:B---3--:R-:W-:Y:S04]  /*1ae60*/  STL [R1+0x1f3c], R40 ;  /* 0x001f3c2801007387 */ /* 0x008fe80000100800 */
[----:B----4-:R1:W2:Y:S04]  /*1ae70*/  @!P6 LDG.E.U8 R24, desc[UR14][R14.64] ;  /* 0x0000000e0e18e981 */ /* 0x0102a8000c1e1100 */
        /* <DEDUP_REMOVED lines=8> */
[----:B------:R-:W1:Y:S02]  /*1af00*/  LDL R15, [R1+0x1010] ;  /* 0x00101000010f7983 */ /* 0x000e640000100800 */
        /* <DEDUP_REMOVED lines=149> */
[----:B------:R-:W1:Y:S04]  /*1b860*/  LDL R14, [R1+0x10f0] ;  /* 0x0010f000010e7983 */ /* 0x000e680000100800 */
[----:B------:R-:W1:Y:S01]  /*1b870*/  LDL R15, [R1+0x10f4] ;  /* 0x0010f400010f7983 */ /* 0x000e620000100800 */
[----:B0-----:R-:W-:Y:S01]  /*1b880*/  VIADD R13, R13, 0xffffffc1 ;  /* 0xffffffc10d0d7836 */ /* 0x001fe20000000000 */
[----:B------:R-:W-:-:S04]  /*1b890*/  PRMT R87, RZ, 0x7610, R87 ;  /* 0x00007610ff577816 */ /* 0x000fc80000000057 */
[----:B------:R-:W-:Y:S02]  /*1b8a0*/  ISETP.GE.U32.AND P6, PT, R13, 0x7fffff42, PT ;  /* 0x7fffff420d00780c */ /* 0x000fe40003fc6070 */
[----:B------:R-:W3:Y:S01]  /*1b8b0*/  LDL R13, [R1+0x10fc] ;  /* 0x0010fc00010d7983 */ /* 0x000ee20000100800 */
[----:B-1----:R-:W-:-:S04]  /*1b8c0*/  @!P5 LOP3.LUT R15, R15, R14, RZ, 0x3c, !PT ;  /* 0x0000000e0f0fd212 */ /* 0x002fc800078e3cff */
[----:B------:R-:W-:-:S04]  /*1b8d0*/  @!P5 LOP3.LUT R14, R15, R14, RZ, 0x3c, !PT ;  /* 0x0000000e0f0ed212 */ /* 0x000fc800078e3cff */
[----:B------:R-:W-:Y:S01]  /*1b8e0*/  @!P5 LOP3.LUT R15, R15, R14, RZ, 0x3c, !PT ;  /* 0x0000000e0f0fd212 */ /* 0x000fe200078e3cff */
[----:B--2---:R-:W-:Y:S04]  /*1b8f0*/  STL [R1+0x1f58], R88 ;  /* 0x001f585801007387 */ /* 0x004fe80000100800 */
[----:B------:R3:W2:Y:S04]  /*1b900*/  @!P5 LDG.E.U8 R87, desc[UR14][R14.64] ;  /* 0x0000000e0e57d981 */ /* 0x0006a8000c1e1100 */
[----:B------:R-:W4:Y:S01]  /*1b910*/  LDL R15, [R1+0x10f8] ;  /* 0x0010f800010f7983 */ /* 0x000f220000100800 */
[----:B------:R-:W-:Y:S01]  /*1b920*/  PRMT R83, RZ, 0x7610, R83 ;  /* 0x00007610ff537816 */ /* 0x000fe20000000053 */
[----:B---3--:R-:W-:Y:S01]  /*1b930*/  @!P5 IMAD.MOV.U32 R14, RZ, RZ, R13 ;  /* 0x000000ffff0ed224 */ /* 0x008fe200078e000d */
[----:B------:R-:W-:-:S02]  /*1b940*/  PRMT R81, RZ, 0x7610, R81 ;  /* 0x00007610ff517816 */ /* 0x000fc40000000051 */
[----:B------:R-:W-:Y:S02]  /*1b950*/  PRMT R86, RZ, 0x7610, R86 ;  /* 0x00007610ff567816 */ /* 0x000fe40000000056 */
[----:B------:R-:W-:Y:S01]  /*1b960*/  PRMT R85, RZ, 0x7610, R85 ;  /* 0x00007610ff557816 */ /* 0x000fe20000000055 */
[----:B------:R-:W0:Y:S01]  /*1b970*/  LDC R13, c[0x0][0x3a0] ;  /* 0x0000e800ff0d7b82 */ /* 0x000e220000000800 */
[----:B--2---:R-:W-:Y:S04]  /*1b980*/  STL [R1+0x1f5c], R87 ;  /* 0x001f5c5701007387 */ /* 0x004fe80000100800 */
        /* <DEDUP_REMOVED lines=89> */
[----:B------:R-:W2:Y:S01]  /*1bf20*/  @!P6 LDG.E.U8 R86, desc[UR14][R14.64] ;  /* 0x0000000e0e56e981 */ /* 0x000ea2000c1e1100 */
[----:B0-----:R-:W-:-:S05]  /*1bf30*/  VIADD R13, R13, 0xffffffbb ;  /* 0xffffffbb0d0d7836 */ /* 0x001fca0000000000 */
[----:B------:R-:W-:Y:S02]  /*1bf40*/  ISETP.GE.U32.AND P5, PT, R13, 0x7fffff3c, PT ;  /* 0x7fffff3c0d00780c */ /* 0x000fe40003fa6070 */
[----:B------:R-:W4:Y:S04]  /*1bf50*/  LDL R13, [R1+0x11b8] ;  /* 0x0011b800010d7983 */ /* 0x000f280000100800 */
        /* <DEDUP_REMOVED lines=8> */
[----:B------:R0:W2:Y:S01]  /*1bfe0*/  @!P6 LDG.E.U8 R89, desc[UR14][R14.64] ;  /* 0x0000000e0e59e981 */ /* 0x0000a2000c1e1100 */
[----:B------:R-:W-:Y:S01]  /*1bff0*/  PRMT R88, RZ, 0x7610, R88 ;  /* 0x00007610ff587816 */ /* 0x000fe20000000058 */
[----:B0-----:R-:W-:Y:S02]  /*1c000*/  @!P6 IMAD.MOV.U32 R14, RZ, RZ, R86 ;  /* 0x000000ffff0ee224 */ /* 0x001fe400078e0056 */
[----:B----4-:R-:W-:-:S05]  /*1c010*/  @!P6 IMAD.MOV.U32 R15, RZ, RZ, R13 ;  /* 0x000000ffff0fe224 */ /* 0x010fca00078e000d */
[----:B------:R-:W4:Y:S04]  /*1c020*/  @!P6 LDG.E.U8 R88, desc[UR14][R14.64] ;  /* 0x0000000e0e58e981 */ /* 0x000f28000c1e1100 */
[----:B--2---:R0:W-:Y:S04]  /*1c030*/  STL [R1+0x1fa4], R89 ;  /* 0x001fa45901007387 */ /* 0x0041e80000100800 */
[----:B------:R-:W2:Y:S04]  /*1c040*/  LDL.LU R86, [R1+0x213c] ;  /* 0x00213c0001567983 */ /* 0x000ea80000300800 */
[----:B------:R-:W2:Y:S04]  /*1c050*/  LDL R14, [R1+0x11c0] ;  /* 0x0011c000010e7983 */ /* 0x000ea80000100800 */
[----:B------:R-:W2:Y:S01]  /*1c060*/  LDL R15, [R1+0x11c4] ;  /* 0x0011c400010f7983 */ /* 0x000ea20000100800 */
[----:B------:R-:W-:Y:S01]  /*1c070*/  PRMT R87, RZ, 0x7610, R87 ;  /* 0x00007610ff577816 */ /* 0x000fe20000000057 */
[----:B0-----:R-:W0:Y:S02]  /*1c080*/  LDC R89, c[0x0][0x3a0] ;  /* 0x0000e800ff597b82 */ /* 0x001e240000000800 */
[----:B----4-:R-:W-:Y:S01]  /*1c090*/  STL [R1+0x1fa8], R88 ;  /* 0x001fa85801007387 */ /* 0x010fe20000100800 */
[----:B--2---:R-:W-:-:S04]  /*1c0a0*/  @!P6 LOP3.LUT R15, R15, R14, RZ, 0x3c, !PT ;  /* 0x0000000e0f0fe212 */ /* 0x004fc800078e3cff */
[----:B------:R-:W-:-:S04]  /*1c0b0*/  @!P6 LOP3.LUT R14, R15, R14, RZ, 0x3c, !PT ;  /* 0x0000000e0f0ee212 */ /* 0x000fc800078e3cff */
[----:B------:R-:W-:-:S05]  /*1c0c0*/  @!P6 LOP3.LUT R15, R15, R14, RZ, 0x3c, !PT ;  /* 0x0000000e0f0fe212 */ /* 0x000fca00078e3cff */
[----:B------:R1:W2:Y:S04]  /*1c0d0*/  @!P6 LDG.E.U8 R87, desc[UR14][R14.64] ;  /* 0x0000000e0e57e981 */ /* 0x0002a8000c1e1100 */
[----:B------:R-:W4:Y:S01]  /*1c0e0*/  LDL R15, [R1+0x11c8] ;  /* 0x0011c800010f7983 */ /* 0x000f220000100800 */
[----:B0-----:R-:W-:Y:S01]  /*1c0f0*/  VIADD R13, R89, 0xffffffba ;  /* 0xffffffba590d7836 */ /* 0x001fe20000000000 */
[----:B------:R-:W-:Y:S01]  /*1c100*/  PRMT R93, RZ, 0x7610, R93 ;  /* 0x00007610ff5d7816 */ /* 0x000fe2000000005d */
[----:B-1----:R-:W-:-:S03]  /*1c110*/  @!P5 IMAD.MOV.U32 R14, RZ, RZ, R86 ;  /* 0x000000ffff0ed224 */ /* 0x002fc600078e0056 */
[----:B------:R-:W-:Y:S01]  /*1c120*/  ISETP.GE.U32.AND P6, PT, R13, 0x7fffff3b, PT ;  /* 0x7fffff3b0d00780c */ /* 0x000fe20003fc6070 */
[----:B--2---:R-:W-:Y:S04]  /*1c130*/  STL [R1+0x1fac], R87 ;  /* 0x001fac5701007387 */ /* 0x004fe80000100800 */
[----:B------:R-:W2:Y:S04]  /*1c140*/  LDL R13, [R1+0x11d8] ;  /* 0x0011d800010d7983 */ /* 0x000ea80000100800 */
[----:B------:R-:W2:Y:S04]  /*1c150*/  LDL.LU R86, [R1+0x2138] ;  /* 0x0021380001567983 */ /* 0x000ea80000300800 */
[----:B----4-:R0:W4:Y:S04]  /*1c160*/  @!P5 LDG.E.U8 R93, desc[UR14][R14.64] ;  /* 0x0000000e0e5dd981 */ /* 0x010128000c1e1100 */
[----:B------:R-:W0:Y:S04]  /*1c170*/  LDL R14, [R1+0x11d0] ;  /* 0x0011d000010e7983 */ /* 0x000e280000100800 */
[----:B------:R-:W0:Y:S01]  /*1c180*/  LDL R15, [R1+0x11d4] ;  /* 0x0011d400010f7983 */ /* 0x000e220000100800 */
[----:B------:R-:W-:-:S02]  /*1c190*/  PRMT R62, RZ, 0x7610, R62 ;  /* 0x00007610ff3e7816 */ /* 0x000fc4000000003e */
[----:B------:R-:W-:Y:S02]  /*1c1a0*/  PRMT R63, RZ, 0x7610, R63 ;  /* 0x00007610ff3f7816 */ /* 0x000fe4000000003f */
[----:B0-----:R-:W-:-:S04]  /*1c1b0*/  @!P5 LOP3.LUT R15, R15, R14, RZ, 0x3c, !PT ;  /* 0x0000000e0f0fd212 */ /* 0x001fc800078e3cff */
[----:B------:R-:W-:-:S04]  /*1c1c0*/  @!P5 LOP3.LUT R14, R15, R14, RZ, 0x3c, !PT ;  /* 0x0000000e0f0ed212 */ /* 0x000fc800078e3cff */
[----:B------:R-:W-:-:S05]  /*1c1d0*/  @!P5 LOP3.LUT R15, R15, R14, RZ, 0x3c, !PT ;  /* 0x0000000e0f0fd212 */ /* 0x000fca00078e3cff */
[----:B------:R3:W4:Y:S02]  /*1c1e0*/  @!P5 LDG.E.U8 R62, desc[UR14][R14.64] ;  /* 0x0000000e0e3ed981 */ /* 0x000724000c1e1100 */
[----:B---3--:R-:W-:Y:S02]  /*1c1f0*/  @!P5 IMAD.MOV.U32 R14, RZ, RZ, R85 ;  /* 0x000000ffff0ed224 */ /* 0x008fe400078e0055 */
[----:B--2---:R-:W-:-:S05]  /*1c200*/  @!P5 IMAD.MOV.U32 R15, RZ, RZ, R13 ;  /* 0x000000ffff0fd224 */ /* 0x004fca00078e000d */
[----:B------:R0:W2:Y:S04]  /*1c210*/  @!P5 LDG.E.U8 R63, desc[UR14][R14.64] ;  /* 0x0000000e0e3fd981 */ /* 0x0000a8000c1e1100 */
[----:B----4-:R1:W-:Y:S01]  /*1c220*/  STL [R1+0x1f68], R93 ;  /* 0x001f685d01007387 */ /* 0x0103e20000100800 */
[----:B------:R-:W-:Y:S01]  /*1c230*/  PRMT R21, RZ, 0x7610, R21 ;  /* 0x00007610ff157816 */ /* 0x000fe20000000015 */
[----:B0-----:R-:W-:Y:S02]  /*1c240*/  @!P5 IMAD.MOV.U32 R14, RZ, RZ, R78 ;  /* 0x000000ffff0ed224 */ /* 0x001fe400078e004e */
[----:B------:R-:W-:-:S05]  /*1c250*/  @!P5 IMAD.MOV.U32 R15, RZ, RZ, R77 ;  /* 0x000000ffff0fd224 */ /* 0x000fca00078e004d */
[----:B------:R-:W3:Y:S04]  /*1c260*/  @!P5 LDG.E.U8 R21, desc[UR14][R14.64] ;  /* 0x0000000e0e15d981 */ /* 0x000ee8000c1e1100 */
[----:B------:R-:W-:Y:S04]  /*1c270*/  STL [R1+0x1f6c], R62 ;  /* 0x001f6c3e01007387 */ /* 0x000fe80000100800 */
[----:B------:R-:W4:Y:S04]  /*1c280*/  LDL.LU R85, [R1+0x2134] ;  /* 0x0021340001557983 */ /* 0x000f280000300800 */
[----:B-1----:R-:W4:Y:S04]  /*1c290*/  LDL R93, [R1+0x121c] ;  /* 0x00121c00015d7983 */ /* 0x002f280000100800 */
[----:B--2---:R-:W-:Y:S04]  /*1c2a0*/  STL [R1+0x1f70], R63 ;  /* 0x001f703f01007387 */ /* 0x004fe80000100800 */
[----:B------:R-:W2:Y:S04]  /*1c2b0*/  LDL.LU R77, [R1+0x2130] ;  /* 0x00213000014d7983 */ /* 0x000ea80000300800 */
[----:B------:R-:W2:Y:S04]  /*1c2c0*/  LDL.LU R78, [R1+0x212c] ;  /* 0x00212c00014e7983 */ /* 0x000ea80000300800 */
[----:B------:R-:W2:Y:S04]  /*1c2d0*/  LDL R14, [R1+0x11e8] ;  /* 0x0011e800010e7983 */ /* 0x000ea80000100800 */
[----:B------:R-:W2:Y:S01]  /*1c2e0*/  LDL R15, [R1+0x11ec] ;  /* 0x0011ec00010f7983 */ /* 0x000ea20000100800 */
[----:B------:R-:W-:-:S03]  /*1c2f0*/  PRMT R86, RZ, 0x7610, R86 ;  /* 0x00007610ff567816 */ /* 0x000fc60000000056 */
[----:B---3--:R-:W-:Y:S01]  /*1c300*/  STL [R1+0x1f74], R21 ;  /* 0x001f741501007387 */ /* 0x008fe20000100800 */
[----:B--2---:R-:W-:-:S04]  /*1c310*/  @!P6 LOP3.LUT R15, R15, R14, RZ, 0x3c, !PT ;  /* 0x0000000e0f0fe212 */ /* 0x004fc800078e3cff */
[----:B------:R-:W-:-:S04]  /*1c320*/  @!P6 LOP3.LUT R14, R15, R14, RZ, 0x3c, !PT ;  /* 0x0000000e0f0ee212 */ /* 0x000fc800078e3cff */
[----:B------:R-:W-:-:S05]  /*1c330*/  @!P6 LOP3.LUT R15, R15, R14, RZ, 0x3c, !PT ;  /* 0x0000000e0f0fe212 */ /* 0x000fca00078e3cff */
[----:B------:R0:W2:Y:S04]  /*1c340*/  @!P6 LDG.E.U8 R86, desc[UR14][R14.64] ;  /* 0x0000000e0e56e981 */ /* 0x0000a8000c1e1100 */
[----:B------:R-:W0:Y:S04]  /*1c350*/  LDL R14, [R1+0x11f0] ;  /* 0x0011f000010e7983 */ /* 0x000e280000100800 */
[----:B------:R-:W0:Y:S01]  /*1c360*/  LDL R15, [R1+0x11f4] ;  /* 0x0011f400010f7983 */ /* 0x000e220000100800 */
[----:B------:R-:W-:Y:S01]  /*1c370*/  VIADD R13, R89, 0xffffffb9 ;  /* 0xffffffb9590d7836 */ /* 0x000fe20000000000 */
[----:B----4-:R-:W-:-:S04]  /*1c380*/  PRMT R85, RZ, 0x7610, R85 ;  /* 0x00007610ff557816 */ /* 0x010fc80000000055 */
[----:B------:R-:W-:Y:S02]  /*1c390*/  ISETP.GE.U32.AND P5, PT, R13, 0x7fffff3a, PT ;  /* 0x7fffff3a0d00780c */ /* 0x000fe40003fa6070 */
[----:B------:R-:W3:Y:S01]  /*1c3a0*/  LDL R13, [R1+0x11fc] ;  /* 0x0011fc00010d7983 */ /* 0x000ee20000100800 */
[----:B0-----:R-:W-:-:S04]  /*1c3b0*/  @!P6 LOP3.LUT R15, R15, R14, RZ, 0x3c, !PT ;  /* 0x0000000e0f0fe212 */ /* 0x001fc800078e3cff */
[----:B------:R-:W-:-:S04]  /*1c3c0*/  @!P6 LOP3.LUT R14, R15, R14, RZ, 0x3c, !PT ;  /* 0x0000000e0f0ee212 */ /* 0x000fc800078e3cff */
[----:B------:R-:W-:Y:S01]  /*1c3d0*/  @!P6 LOP3.LUT R15, R15, R14, RZ, 0x3c, !PT ;  /* 0x0000000e0f0fe212 */ /* 0x000fe200078e3cff */
[----:B--2---:R-:W-:Y:S04]  /*1c3e0*/  STL [R1+0x1f78], R86 ;  /* 0x001f785601007387 */ /* 0x004fe80000100800 */
[----:B------:R3:W2:Y:S04]  /*1c3f0*/  @!P6 LDG.E.U8 R85, desc[UR14][R14.64] ;  /* 0x0000000e0e55e981 */ /* 0x0006a8000c1e1100 */
[----:B------:R-:W4:Y:S01]  /*1c400*/  LDL R15, [R1+0x11f8] ;  /* 0x0011f800010f7983 */ /* 0x000f220000100800 */
[----:B------:R-:W-:Y:S01]  /*1c410*/  PRMT R77, RZ, 0x7610, R77 ;  /* 0x00007610ff4d7816 */ /* 0x000fe2000000004d */
[----:B---3--:R-:W-:-:S02]  /*1c420*/  @!P6 IMAD.MOV.U32 R14, RZ, RZ, R13 ;  /* 0x000000ffff0ee224 */ /* 0x008fc400078e000d */
[----:B--2---:R-:W-:Y:S04]  /*1c430*/  STL [R1+0x1f7c], R85 ;  /* 0x001f7c5501007387 */ /* 0x004fe80000100800 */
[----:B----4-:R0:W2:Y:S04]  /*1c440*/  @!P6 LDG.E.U8 R77, desc[UR14][R14.64] ;  /* 0x0000000e0e4de981 */ /* 0x0100a8000c1e1100 */
[----:B------:R-:W0:Y:S04]  /*1c450*/  LDL R14, [R1+0x1200] ;  /* 0x00120000010e7983 */ /* 0x000e280000100800 */
[----:B------:R-:W0:Y:S01]  /*1c460*/  LDL R15, [R1+0x1204] ;  /* 0x00120400010f7983 */ /* 0x000e220000100800 */
[----:B------:R-:W-:-:S02]  /*1c470*/  PRMT R78, RZ, 0x7610, R78 ;  /* 0x00007610ff4e7816 */ /* 0x000fc4000000004e */
[----:B0-----:R-:W-:-:S04]  /*1c480*/  @!P6 LOP3.LUT R15, R15, R14, RZ, 0x3c, !PT ;  /* 0x0000000e0f0fe212 */ /* 0x001fc800078e3cff */
[----:B------:R-:W-:-:S04]  /*1c490*/  @!P6 LOP3.LUT R14, R15, R14, RZ, 0x3c, !PT ;  /* 0x0000000e0f0ee212 */ /* 0x000fc800078e3cff */
[----:B------:R-:W-:Y:S01]  /*1c4a0*/  @!P6 LOP3.LUT R15, R15, R14, RZ, 0x3c, !PT ;  /* 0x0000000e0f0fe212 */ /* 0x000fe200078e3cff */
[----:B--2---:R-:W-:Y:S04]  /*1c4b0*/  STL [R1+0x1f80], R77 ;  /* 0x001f804d01007387 */ /* 0x004fe80000100800 */
[----:B------:R0:W2:Y:S04]  /*1c4c0*/  @!P6 LDG.E.U8 R78, desc[UR14][R14.64] ;  /* 0x0000000e0e4ee981 */ /* 0x0000a8000c1e1100 */
[----:B------:R-:W0:Y:S04]  /*1c4d0*/  LDL R14, [R1+0x1208] ;  /* 0x00120800010e7983 */ /* 0x000e280000100800 */
[----:B------:R-:W0:Y:S01]  /*1c4e0*/  LDL R15, [R1+0x120c] ;  /* 0x00120c00010f7983 */ /* 0x000e220000100800 */
[----:B------:R-:W-:-:S02]  /*1c4f0*/  PRMT R80, RZ, 0x7610, R80 ;  /* 0x00007610ff507816 */ /* 0x000fc40000000050 */
        /* <DEDUP_REMOVED lines=13> */
[----:B------:R-:W3:Y:S01]  /*1c5d0*/  @!P5 LDG.E.U8 R79, desc[UR14][R14.64] ;  /* 0x0000000e0e4fd981 */ /* 0x000ee2000c1e1100 */
[----:B------:R-:W-:-:S03]  /*1c5e0*/  VIADD R13, R89, 0xffffffb8 ;  /* 0xffffffb8590d7836 */ /* 0x000fc60000000000 */
[----:B---3--:R0:W-:Y:S04]  /*1c5f0*/  STL [R1+0x4f0], R79 ;  /* 0x0004f04f01007387 */ /* 0x0081e80000100800 */
[----:B0-----:R-:W3:Y:S04]  /*1c600*/  LDL.LU R79, [R1+0x2124] ;  /* 0x00212400014f7983 */ /* 0x001ee80000300800 */
[----:B------:R-:W4:Y:S01]  /*1c610*/  LDL R15, [R1+0x1218] ;  /* 0x00121800010f7983 */ /* 0x000f220000100800 */
[----:B------:R-:W-:Y:S02]  /*1c620*/  ISETP.GE.U32.AND P6, PT, R13, 0x7fffff39, PT ;  /* 0x7fffff390d00780c */ /* 0x000fe40003fc6070 */
[----:B------:R-:W-:Y:S01]  /*1c630*/  PRMT R13, RZ, 0x7610, R13 ;  /* 0x00007610ff0d7816 */ /* 0x000fe2000000000d */
[----:B------:R-:W-:Y:S01]  /*1c640*/  @!P5 IMAD.MOV.U32 R14, RZ, RZ, R93 ;  /* 0x000000ffff0ed224 */ /* 0x000fe200078e005d */
[----:B------:R-:W-:Y:S01]  /*1c650*/  PRMT R88, RZ, 0x7610, R88 ;  /* 0x00007610ff587816 */ /* 0x000fe20000000058 */
[----:B------:R-:W2:Y:S04]  /*1c660*/  LDL R93, [R1+0x12b8] ;  /* 0x0012b800015d7983 */ /* 0x000ea80000100800 */
[----:B----4-:R0:W4:Y:S04]  /*1c670*/  @!P5 LDG.E.U8 R13, desc[UR14][R14.64] ;  /* 0x0000000e0e0dd981 */ /* 0x010128000c1e1100 */
[----:B------:R-:W0:Y:S04]  /*1c680*/  LDL R14, [R1+0x1220] ;  /* 0x00122000010e7983 */ /* 0x000e280000100800 */
[----:B------:R-:W0:Y:S02]  /*1c690*/  LDL R15, [R1+0x1224] ;  /* 0x00122400010f7983 */ /* 0x000e240000100800 */
[----:B0-----:R-:W-:-:S04]  /*1c6a0*/  @!P5 LOP3.LUT R15, R15, R14, RZ, 0x3c, !PT ;  /* 0x0000000e0f0fd212 */ /* 0x001fc800078e3cff */
[----:B------:R-:W-:-:S04]  /*1c6b0*/  @!P5 LOP3.LUT R14, R15, R14, RZ, 0x3c, !PT ;  /* 0x0000000e0f0ed212 */ /* 0x000fc800078e3cff */
[----:B------:R-:W-:Y:S01]  /*1c6c0*/  @!P5 LOP3.LUT R15, R15, R14, RZ, 0x3c, !PT ;  /* 0x0000000e0f0fd212 */ /* 0x000fe200078e3cff */
[----:B----4-:R-:W-:Y:S04]  /*1c6d0*/  STL [R1+0x4ec], R13 ;  /* 0x0004ec0d01007387 */ /* 0x010fe80000100800 */
[----:B------:R0:W4:Y:S04]  /*1c6e0*/  @!P5 LDG.E.U8 R88, desc[UR14][R14.64] ;  /* 0x0000000e0e58d981 */ /* 0x000128000c1e1100 */
[----:B------:R-:W0:Y:S04]  /*1c6f0*/  LDL R14, [R1+0x1228] ;  /* 0x00122800010e7983 */ /* 0x000e280000100800 */
[----:B------:R-:W0:Y:S01]  /*1c700*/  LDL R15, [R1+0x122c] ;  /* 0x00122c00010f7983 */ /* 0x000e220000100800 */
[----:B--2---:R-:W-:-:S02]  /*1c710*/  PRMT R80, RZ, 0x7610, R80 ;  /* 0x00007610ff507816 */ /* 0x004fc40000000050 */
[----:B0-----:R-:W-:-:S04]  /*1c720*/  @!P6 LOP3.LUT R15, R15, R14, RZ, 0x3c, !PT ;  /* 0x0000000e0f0fe212 */ /* 0x001fc800078e3cff */
[----:B------:R-:W-:-:S04]  /*1c730*/  @!P6 LOP3.LUT R14, R15, R14, RZ, 0x3c, !PT ;  /* 0x0000000e0f0ee212 */ /* 0x000fc800078e3cff */
[----:B------:R-:W-:-:S05]  /*1c740*/  @!P6 LOP3.LUT R15, R15, R14, RZ, 0x3c, !PT ;  /* 0x0000000e0f0fe212 */ /* 0x000fca00078e3cff */
[----:B------:R-:W2:Y:S04]  /*1c750*/  @!P6 LDG.E.U8 R80, desc[UR14][R14.64] ;  /* 0x0000000e0e50e981 */ /* 0x000ea8000c1e1100 */
[----:B----4-:R0:W-:Y:S04]  /*1c760*/  STL [R1+0x4e8], R88 ;  /* 0x0004e85801007387 */ /* 0x0101e80000100800 */
[----:B0-----:R-:W4:Y:S04]  /*1c770*/  LDL R88, [R1+0x12c4] ;  /* 0x0012c40001587983 */ /* 0x001f280000100800 */
[----:B--2---:R0:W-:Y:S04]  /*1c780*/  STL [R1+0x4e4], R80 ;  /* 0x0004e45001007387 */ /* 0x0041e80000100800 */
[----:B0-----:R-:W2:Y:S04]  /*1c790*/  LDL.LU R80, [R1+0x2120] ;  /* 0x0021200001507983 */ /* 0x001ea80000300800 */
[----:B------:R-:W2:Y:S04]  /*1c7a0*/  LDL R14, [R1+0x1230] ;  /* 0x00123000010e7983 */ /* 0x000ea80000100800 */
[----:B------:R-:W2:Y:S01]  /*1c7b0*/  LDL R15, [R1+0x1234] ;  /* 0x00123400010f7983 */ /* 0x000ea20000100800 */
[----:B---3--:R-:W-:-:S02]  /*1c7c0*/  PRMT R79, RZ, 0x7610, R79 ;  /* 0x00007610ff4f7816 */ /* 0x008fc4000000004f */
[----:B--2---:R-:W-:-:S04]  /*1c7d0*/  @!P6 LOP3.LUT R15, R15, R14, RZ, 0x3c, !PT ;  /* 0x0000000e0f0fe212 */ /* 0x004fc800078e3cff */
        /* <DEDUP_REMOVED lines=26> */
[----:B------:R-:W-:Y:S01]  /*1c980*/  VIADD R13, R89, 0xffffffb3 ;  /* 0xffffffb3590d7836 */ /* 0x000fe20000000000 */
[----:B------:R-:W-:-:S04]  /*1c990*/  PRMT R85, RZ, 0x7610, R85 ;  /* 0x00007610ff557816 */ /* 0x000fc80000000055 */
[----:B------:R-:W-:Y:S02]  /*1c9a0*/  ISETP.GE.U32.AND P6, PT, R13, 0x7fffff34, PT ;  /* 0x7fffff340d00780c */ /* 0x000fe40003fc6070 */
[----:B------:R-:W2:Y:S01]  /*1c9b0*/  LDL R13, [R1+0x12b4] ;  /* 0x0012b400010d7983 */ /* 0x000ea20000100800 */
[----:B---3--:R-:W-:-:S04]  /*1c9c0*/  @!P5 LOP3.LUT R15, R15, R14, RZ, 0x3c, !PT ;  /* 0x0000000e0f0fd212 */ /* 0x008fc800078e3cff */
[----:B------:R-:W-:-:S04]  /*1c9d0*/  @!P5 LOP3.LUT R14, R15, R14, RZ, 0x3c, !PT ;  /* 0x0000000e0f0ed212 */ /* 0x000fc800078e3cff */
[----:B------:R-:W-:-:S05]  /*1c9e0*/  @!P5 LOP3.LUT R15, R15, R14, RZ, 0x3c, !PT ;  /* 0x0000000e0f0fd212 */ /* 0x000fca00078e3cff */
[----:B------:R2:W3:Y:S04]  /*1c9f0*/  @!P5 LDG.E.U8 R85, desc[UR14][R14.64] ;  /* 0x0000000e0e55d981 */ /* 0x0004e8000c1e1100 */
[----:B------:R-:W3:Y:S01]  /*1ca00*/  LDL R15, [R1+0x12b0] ;  /* 0x0012b000010f7983 */ /* 0x000ee20000100800 */
[----:B------:R-:W-:Y:S01]  /*1ca10*/  PRMT R84, RZ, 0x7610, R84 ;  /* 0x00007610ff547816 */ /* 0x000fe20000000054 */
[----:B--2---:R-:W-:Y:S01]  /*1ca20*/  @!P5 IMAD.MOV.U32 R14, RZ, RZ, R13 ;  /* 0x000000ffff0ed224 */ /* 0x004fe200078e000d */
[----:B------:R-:W-:-:S04]  /*1ca30*/  PRMT R83, RZ, 0x7610, R83 ;  /* 0x00007610ff537816 */ /* 0x000fc80000000053 */
[----:B---3--:R0:W2:Y:S04]  /*1ca40*/  @!P5 LDG.E.U8 R84, desc[UR14][R14.64] ;  /* 0x0000000e0e54d981 */ /* 0x0080a8000c1e1100 */
[----:B------:R-:W-:Y:S01]  /*1ca50*/  STL [R1+0x1fb0], R85 ;  /* 0x001fb05501007387 */ /* 0x000fe20000100800 */
[----:B0-----:R-:W-:Y:S02]  /*1ca60*/  @!P5 IMAD.MOV.U32 R14, RZ, RZ, R79 ;  /* 0x000000ffff0ed224 */ /* 0x001fe400078e004f */
[----:B------:R-:W-:-:S05]  /*1ca70*/  @!P5 IMAD.MOV.U32 R15, RZ, RZ, R93 ;  /* 0x000000ffff0fd224 */ /* 0x000fca00078e005d */
[----:B------:R4:W3:Y:S04]  /*1ca80*/  @!P5 LDG.E.U8 R83, desc[UR14][R14.64] ;  /* 0x0000000e0e53d981 */ /* 0x0008e8000c1e1100 */
[----:B--2---:R0:W-:Y:S04]  /*1ca90*/  STL [R1+0x1fb4], R84 ;  /* 0x001fb45401007387 */ /* 0x0041e80000100800 */
[----:B0-----:R-:W2:Y:S04]  /*1caa0*/  LDL R84, [R1+0x12d8] ;  /* 0x0012d80001547983 */ /* 0x001ea80000100800 */
[----:B------:R-:W2:Y:S04]  /*1cab0*/  LDL.LU R79, [R1+0x2114] ;  /* 0x00211400014f7983 */ /* 0x000ea80000300800 */
[----:B------:R-:W2:Y:S01]  /*1cac0*/  LDL R15, [R1+0x12c0] ;  /* 0x0012c000010f7983 */ /* 0x000ea20000100800 */
[----:B------:R-:W-:Y:S01]  /*1cad0*/  PRMT R81, RZ, 0x7610, R81 ;  /* 0x00007610ff517816 */ /* 0x000fe20000000051 */
[----:B----4-:R-:W-:-:S02]  /*1cae0*/  @!P5 IMAD.MOV.U32 R14, RZ, RZ, R88 ;  /* 0x000000ffff0ed224 */ /* 0x010fc400078e0058 */
[----:B------:R-:W4:Y:S04]  /*1caf0*/  LDL R93, [R1+0x12f4] ;  /* 0x0012f400015d7983 */ /* 0x000f280000100800 */
[----:B---3--:R0:W-:Y:S01]  /*1cb00*/  STL [R1+0x1fb8], R83 ;  /* 0x001fb85301007387 */ /* 0x0081e20000100800 */
[----:B------:R-:W-:Y:S01]  /*1cb10*/  VIADD R13, R89, 0xffffffb2 ;  /* 0xffffffb2590d7836 */ /* 0x000fe20000000000 */
[----:B------:R-:W-:Y:S02]  /*1cb20*/  PRMT R23, RZ, 0x7610, R23 ;  /* 0x00007610ff177816 */ /* 0x000fe40000000017 */
[----:B------:R-:W3:Y:S04]  /*1cb30*/  LDL R88, [R1+0x12fc] ;  /* 0x0012fc0001587983 */ /* 0x000ee80000100800 */
[----:B--2---:R1:W2:Y:S04]  /*1cb40*/  @!P5 LDG.E.U8 R81, desc[UR14][R14.64] ;  /* 0x0000000e0e51d981 */ /* 0x0042a8000c1e1100 */
[----:B------:R-:W3:Y:S01]  /*1cb50*/  LDL R15, [R1+0x12c8] ;  /* 0x0012c800010f7983 */ /* 0x000ee20000100800 */
[----:B------:R-:W-:Y:S01]  /*1cb60*/  ISETP.GE.U32.AND P5, PT, R13, 0x7fffff33, PT ;  /* 0x7fffff330d00780c */ /* 0x000fe20003fa6070 */
[----:B-1----:R-:W-:-:S02]  /*1cb70*/  @!P6 IMAD.MOV.U32 R14, RZ, RZ, R79 ;  /* 0x000000ffff0ee224 */ /* 0x002fc400078e004f */
[----:B--2---:R-:W-:Y:S04]  /*1cb80*/  STL [R1+0x1fbc], R81 ;  /* 0x001fbc5101007387 */ /* 0x004fe80000100800 */
[----:B------:R-:W2:Y:S04]  /*1cb90*/  LDL R13, [R1+0x12d4] ;  /* 0x0012d400010d7983 */ /* 0x000ea80000100800 */
[----:B------:R-:W4:Y:S04]  /*1cba0*/  LDL.LU R79, [R1+0x2110] ;  /* 0x00211000014f7983 */ /* 0x000f280000300800 */
[----:B---3--:R2:W3:Y:S04]  /*1cbb0*/  @!P6 LDG.E.U8 R23, desc[UR14][R14.64] ;  /* 0x0000000e0e17e981 */ /* 0x0084e8000c1e1100 */
[----:B------:R-:W3:Y:S01]  /*1cbc0*/  LDL R15, [R1+0x12d0] ;  /* 0x0012d000010f7983 */ /* 0x000ee20000100800 */
[----:B------:R-:W-:-:S02]  /*1cbd0*/  PRMT R29, RZ, 0x7610, R29 ;  /* 0x00007610ff1d7816 */ /* 0x000fc4000000001d */
[----:B------:R-:W-:Y:S01]  /*1cbe0*/  PRMT R38, RZ, 0x7610, R38 ;  /* 0x00007610ff267816 */ /* 0x000fe20000000026 */
[----:B--2---:R-:W-:-:S05]  /*1cbf0*/  @!P6 IMAD.MOV.U32 R14, RZ, RZ, R13 ;  /* 0x000000ffff0ee224 */ /* 0x004fca00078e000d */
[----:B---3--:R1:W2:Y:S02]  /*1cc00*/  @!P6 LDG.E.U8 R29, desc[UR14][R14.64] ;  /* 0x0000000e0e1de981 */ /* 0x0082a4000c1e1100 */
[----:B-1----:R-:W-:Y:S02]  /*1cc10*/  @!P6 IMAD.MOV.U32 R14, RZ, RZ, R80 ;  /* 0x000000ffff0ee224 */ /* 0x002fe400078e0050 */
[----:B------:R-:W-:-:S05]  /*1cc20*/  @!P6 IMAD.MOV.U32 R15, RZ, RZ, R84 ;  /* 0x000000ffff0fe224 */ /* 0x000fca00078e0054 */
[----:B------:R1:W3:Y:S04]  /*1cc30*/  @!P6 LDG.E.U8 R38, desc[UR14][R14.64] ;  /* 0x0000000e0e26e981 */ /* 0x0002e8000c1e1100 */
[----:B------:R-:W-:Y:S01]  /*1cc40*/  STL [R1+0x1f88], R23 ;  /* 0x001f881701007387 */ /* 0x000fe20000100800 */
[----:B------:R-:W-:Y:S01]  /*1cc50*/  PRMT R64, RZ, 0x7610, R64 ;  /* 0x00007610ff407816 */ /* 0x000fe20000000040 */
[----:B-1----:R-:W-:Y:S02]  /*1cc60*/  @!P6 IMAD.MOV.U32 R14, RZ, RZ, R73 ;  /* 0x000000ffff0ee224 */ /* 0x002fe400078e0049 */
[----:B------:R-:W-:-:S05]  /*1cc70*/  @!P6 IMAD.MOV.U32 R15, RZ, RZ, R76 ;  /* 0x000000ffff0fe224 */ /* 0x000fca00078e004c */
[----:B------:R-:W4:Y:S04]  /*1cc80*/  @!P6 LDG.E.U8 R64, desc[UR14][R14.64] ;  /* 0x0000000e0e40e981 */ /* 0x000f28000c1e1100 */
[----:B--2---:R-:W-:Y:S04]  /*1cc90*/  STL [R1+0x1f8c], R29 ;  /* 0x001f8c1d01007387 */ /* 0x004fe80000100800 */
[----:B------:R-:W2:Y:S04]  /*1cca0*/  LDL.LU R80, [R1+0x210c] ;  /* 0x00210c0001507983 */ /* 0x000ea80000300800 */
[----:B------:R-:W2:Y:S04]  /*1ccb0*/  LDL R84, [R1+0x1314] ;  /* 0x0013140001547983 */ /* 0x000ea80000100800 */
[----:B---3--:R-:W-:Y:S04]  /*1ccc0*/  STL [R1+0x1f90], R38 ;  /* 0x001f902601007387 */ /* 0x008fe80000100800 */
[----:B------:R-:W3:Y:S04]  /*1ccd0*/  LDL.LU R76, [R1+0x2108] ;  /* 0x00210800014c7983 */ /* 0x000ee80000300800 */
[----:B------:R-:W2:Y:S04]  /*1cce0*/  LDL.LU R73, [R1+0x2104] ;  /* 0x0021040001497983 */ /* 0x000ea80000300800 */
[----:B------:R-:W2:Y:S04]  /*1ccf0*/  LDL R14, [R1+0x12e8] ;  /* 0x0012e800010e7983 */ /* 0x000ea80000100800 */
[----:B------:R-:W2:Y:S01]  /*1cd00*/  LDL R15, [R1+0x12ec] ;  /* 0x0012ec00010f7983 */ /* 0x000ea20000100800 */
[----:B----4-:R-:W-:-:S03]  /*1cd10*/  PRMT R79, RZ, 0x7610, R79 ;  /* 0x00007610ff4f7816 */ /* 0x010fc6000000004f */
[----:B------:R-:W-:Y:S01]  /*1cd20*/  STL [R1+0x1f94], R64 ;  /* 0x001f944001007387 */ /* 0x000fe20000100800 */
[----:B--2---:R-:W-:-:S04]  /*1cd30*/  @!P5 LOP3.LUT R15, R15, R14, RZ, 0x3c, !PT ;  /* 0x0000000e0f0fd212 */ /* 0x004fc800078e3cff */
[----:B------:R-:W-:-:S04]  /*1cd40*/  @!P5 LOP3.LUT R14, R15, R14, RZ, 0x3c, !PT ;  /* 0x0000000e0f0ed212 */ /* 0x000fc800078e3cff */
[----:B------:R-:W-:-:S05]  /*1cd50*/  @!P5 LOP3.LUT R15, R15, R14, RZ, 0x3c, !PT ;  /* 0x0000000e0f0fd212 */ /* 0x000fca00078e3cff */
[----:B------:R1:W2:Y:S04]  /*1cd60*/  @!P5 LDG.E.U8 R79, desc[UR14][R14.64] ;  /* 0x0000000e0e4fd981 */ /* 0x0002a8000c1e1100 */
[----:B------:R-:W4:Y:S01]  /*1cd70*/  LDL R15, [R1+0x12f0] ;  /* 0x0012f000010f7983 */ /* 0x000f220000100800 */
[----:B------:R-:W-:Y:S01]  /*1cd80*/  VIADD R13, R89, 0xffffffb1 ;  /* 0xffffffb1590d7836 */ /* 0x000fe20000000000 */
[----:B------:R-:W-:Y:S01]  /*1cd90*/  PRMT R80, RZ, 0x7610, R80 ;  /* 0x00007610ff507816 */ /* 0x000fe20000000050 */
[----:B-1----:R-:W-:-:S03]  /*1cda0*/  @!P5 IMAD.MOV.U32 R14, RZ, RZ, R93 ;  /* 0x000000ffff0ed224 */ /* 0x002fc600078e005d */
[----:B------:R-:W-:Y:S02]  /*1cdb0*/  ISETP.GE.U32.AND P6, PT, R13, 0x7fffff32, PT ;  /* 0x7fffff320d00780c */ /* 0x000fe40003fc6070 */
[----:B------:R-:W2:Y:S04]  /*1cdc0*/  LDL R13, [R1+0x12f8] ;  /* 0x0012f800010d7983 */ /* 0x000ea80000100800 */
[----:B----4-:R1:W4:Y:S01]  /*1cdd0*/  @!P5 LDG.E.U8 R80, desc[UR14][R14.64] ;  /* 0x0000000e0e50d981 */ /* 0x010322000c1e1100 */
[----:B---3--:R-:W-:-:S03]  /*1cde0*/  PRMT R76, RZ, 0x7610, R76 ;  /* 0x00007610ff4c7816 */ /* 0x008fc6000000004c */
[----:B--2---:R-:W-:Y:S04]  /*1cdf0*/  STL [R1+0x1f98], R79 ;  /* 0x001f984f01007387 */ /* 0x004fe80000100800 */
[----:B------:R-:W2:Y:S01]  /*1ce00*/  LDL R93, [R1+0x132c] ;  /* 0x00132c00015d7983 */ /* 0x000ea20000100800 */
[----:B-1----:R-:W-:Y:S02]  /*1ce10*/  @!P5 IMAD.MOV.U32 R14, RZ, RZ, R88 ;  /* 0x000000ffff0ed224 */ /* 0x002fe400078e0058 */
[----:B------:R-:W-:-:S05]  /*1ce20*/  @!P5 IMAD.MOV.U32 R15, RZ, RZ, R13 ;  /* 0x000000ffff0fd224 */ /* 0x000fca00078e000d */
[----:B------:R-:W3:Y:S04]  /*1ce30*/  @!P5 LDG.E.U8 R76, desc[UR14][R14.64] ;  /* 0x0000000e0e4cd981 */ /* 0x000ee8000c1e1100 */
[----:B----4-:R-:W-:Y:S04]  /*1ce40*/  STL [R1+0x1f9c], R80 ;  /* 0x001f9c5001007387 */ /* 0x010fe80000100800 */
[----:B------:R-:W4:Y:S04]  /*1ce50*/  LDL R14, [R1+0x1300] ;  /* 0x00130000010e7983 */ /* 0x000f280000100800 */
[----:B------:R-:W4:Y:S01]  /*1ce60*/  LDL R15, [R1+0x1304] ;  /* 0x00130400010f7983 */ /* 0x000f220000100800 */
[----:B------:R-:W-:-:S03]  /*1ce70*/  PRMT R73, RZ, 0x7610, R73 ;  /* 0x00007610ff497816 */ /* 0x000fc60000000049 */
[----:B------:R-:W2:Y:S04]  /*1ce80*/  LDL R88, [R1+0x133c] ;  /* 0x00133c0001587983 */ /* 0x000ea80000100800 */
[----:B---3--:R-:W-:Y:S01]  /*1ce90*/  STL [R1+0x1fa0], R76 ;  /* 0x001fa04c01007387 */ /* 0x008fe20000100800 */
[----:B----4-:R-:W-:-:S04]  /*1cea0*/  @!P5 LOP3.LUT R15, R15, R14, RZ, 0x3c, !PT ;  /* 0x0000000e0f0fd212 */ /* 0x010fc800078e3cff */
[----:B------:R-:W-:-:S04]  /*1ceb0*/  @!P5 LOP3.LUT R14, R15, R14, RZ, 0x3c, !PT ;  /* 0x0000000e0f0ed212 */ /* 0x000fc800078e3cff */
[----:B------:R-:W-:-:S05]  /*1cec0*/  @!P5 LOP3.LUT R15, R15, R14, RZ, 0x3c, !PT ;  /* 0x0000000e0f0fd212 */ /* 0x000fca00078e3cff */
[----:B------:R1:W3:Y:S04]  /*1ced0*/  @!P5 LDG.E.U8 R73, desc[UR14][R14.64] ;  /* 0x0000000e0e49d981 */ /* 0x0002e8000c1e1100 */
[----:B------:R-:W1:Y:S04]  /*1cee0*/  LDL R14, [R1+0x1308] ;  /* 0x00130800010e7983 */ /* 0x000e680000100800 */
[----:B------:R-:W1:Y:S01]  /*1cef0*/  LDL R15, [R1+0x130c] ;  /* 0x00130c00010f7983 */ /* 0x000e620000100800 */
[----:B------:R-:W-:Y:S02]  /*1cf00*/  PRMT R74, RZ, 0x7610, R74 ;  /* 0x00007610ff4a7816 */ /* 0x000fe4000000004a */
[----:B-1----:R-:W-:-:S04]  /*1cf10*/  @!P6 LOP3.LUT R15, R15, R14, RZ, 0x3c, !PT ;  /* 0x0000000e0f0fe212 */ /* 0x002fc800078e3cff */
[----:B------:R-:W-:-:S04]  /*1cf20*/  @!P6 LOP3.LUT R14, R15, R14, RZ, 0x3c, !PT ;  /* 0x0000000e0f0ee212 */ /* 0x000fc800078e3cff */
[----:B------:R-:W-:-:S05]  /*1cf30*/  @!P6 LOP3.LUT R15, R15, R14, RZ, 0x3c, !PT ;  /* 0x0000000e0f0fe212 */ /* 0x000fca00078e3cff */
[----:B------:R-:W4:Y:S04]  /*1cf40*/  @!P6 LDG.E.U8 R74, desc[UR14][R14.64] ;  /* 0x0000000e0e4ae981 */ /* 0x000f28000c1e1100 */
[----:B---3--:R-:W-:Y:S01]  /*1cf50*/  STL [R1+0x1fc0], R73 ;  /* 0x001fc04901007387 */ /* 0x008fe20000100800 */
[----:B0-----:R-:W-:-:S03]  /*1cf60*/  PRMT R83, RZ, 0x7610, R83 ;  /* 0x00007610ff537816 */ /* 0x001fc60000000053 */
[----:B----4-:R0:W-:Y:S04]  /*1cf70*/  STL [R1+0x4d4], R74 ;  /* 0x0004d44a01007387 */ /* 0x0101e80000100800 */
[----:B0-----:R-:W3:Y:S04]  /*1cf80*/  LDL.LU R74, [R1+0x2100] ;  /* 0x00210000014a7983 */ /* 0x001ee80000300800 */
[----:B------:R-:W4:Y:S01]  /*1cf90*/  LDL R15, [R1+0x1310] ;  /* 0x00131000010f7983 */ /* 0x000f220000100800 */
[----:B------:R-:W-:-:S05]  /*1cfa0*/  @!P6 IMAD.MOV.U32 R14, RZ, RZ, R84 ;  /* 0x000000ffff0ee224 */ /* 0x000fca00078e0054 */
[----:B----4-:R0:W4:Y:S04]  /*1cfb0*/  @!P6 LDG.E.U8 R83, desc[UR14][R14.64] ;  /* 0x0000000e0e53e981 */ /* 0x010128000c1e1100 */
[----:B------:R-:W0:Y:S04]  /*1cfc0*/  LDL R14, [R1+0x1318] ;  /* 0x00131800010e7983 */ /* 0x000e280000100800 */
[----:B------:R-:W0:Y:S01]  /*1cfd0*/  LDL R15, [R1+0x131c] ;  /* 0x00131c00010f7983 */ /* 0x000e220000100800 */
[----:B------:R-:W-:-:S05]  /*1cfe0*/  VIADD R13, R89, 0xffffffb0 ;  /* 0xffffffb0590d7836 */ /* 0x000fca0000000000 */
[----:B------:R-:W-:Y:S02]  /*1cff0*/  ISETP.GE.U32.AND P5, PT, R13, 0x7fffff31, PT ;  /* 0x7fffff310d00780c */ /* 0x000fe40003fa6070 */
[----:B------:R-:W-:Y:S02]  /*1d000*/  PRMT R13, RZ, 0x7610, R13 ;  /* 0x00007610ff0d7816 */ /* 0x000fe4000000000d */
[----:B0-----:R-:W-:-:S04]  /*1d010*/  @!P6 LOP3.LUT R15, R15, R14, RZ, 0x3c, !PT ;  /* 0x0000000e0f0fe212 */ /* 0x001fc800078e3cff */
[----:B------:R-:W-:-:S04]  /*1d020*/  @!P6 LOP3.LUT R14, R15, R14, RZ, 0x3c, !PT ;  /* 0x0000000e0f0ee212 */ /* 0x000fc800078e3cff */
[----:B------:R-:W-:Y:S01]  /*1d030*/  @!P6 LOP3.LUT R15, R15, R14, RZ, 0x3c, !PT ;  /* 0x0000000e0f0fe212 */ /* 0x000fe200078e3cff */
[----:B----4-:R0:W-:Y:S01]  /*1d040*/  STL [R1+0x4d0], R83 ;  /* 0x0004d05301007387 */ /* 0x0101e20000100800 */
[----:B------:R-:W-:-:S03]  /*1d050*/  PRMT R85, RZ, 0x7610, R85 ;  /* 0x00007610ff557816 */ /* 0x000fc60000000055 */
[----:B------:R-:W4:Y:S04]  /*1d060*/  LDL R84, [R1+0x13b4] ;  /* 0x0013b40001547983 */ /* 0x000f280000100800 */
[----:B------:R1:W2:Y:S04]  /*1d070*/  @!P6 LDG.E.U8 R13, desc[UR14][R14.64] ;  /* 0x0000000e0e0de981 */ /* 0x0002a8000c1e1100 */
[----:B0-----:R-:W2:Y:S04]  /*1d080*/  LDL R83, [R1+0x13b0] ;  /* 0x0013b00001537983 */ /* 0x001ea80000100800 */
[----:B------:R-:W1:Y:S04]  /*1d090*/  LDL R14, [R1+0x1320] ;  /* 0x00132000010e7983 */ /* 0x000e680000100800 */
[----:B------:R-:W1:Y:S02]  /*1d0a0*/  LDL R15, [R1+0x1324] ;  /* 0x00132400010f7983 */ /* 0x000e640000100800 */
[----:B-1----:R-:W-:-:S04]  /*1d0b0*/  @!P6 LOP3.LUT R15, R15, R14, RZ, 0x3c, !PT ;  /* 0x0000000e0f0fe212 */ /* 0x002fc800078e3cff */
[----:B------:R-:W-:-:S04]  /*1d0c0*/  @!P6 LOP3.LUT R14, R15, R14, RZ, 0x3c, !PT ;  /* 0x0000000e0f0ee212 */ /* 0x000fc800078e3cff */
[----:B------:R-:W-:Y:S01]  /*1d0d0*/  @!P6 LOP3.LUT R15, R15, R14, RZ, 0x3c, !PT ;  /* 0x0000000e0f0fe212 */ /* 0x000fe200078e3cff */
[----:B--2---:R-:W-:Y:S04]  /*1d0e0*/  STL [R1+0x4cc], R13 ;  /* 0x0004cc0d01007387 */ /* 0x004fe80000100800 */
[----:B------:R0:W2:Y:S04]  /*1d0f0*/  @!P6 LDG.E.U8 R85, desc[UR14][R14.64] ;  /* 0x0000000e0e55e981 */ /* 0x0000a8000c1e1100 */
[----:B------:R-:W4:Y:S01]  /*1d100*/  LDL R15, [R1+0x1328] ;  /* 0x00132800010f7983 */ /* 0x000f220000100800 */
[----:B------:R-:W-:Y:S01]  /*1d110*/  PRMT R87, RZ, 0x7610, R87 ;  /* 0x00007610ff577816 */ /* 0x000fe20000000057 */
[----:B0-----:R-:W-:-:S02]  /*1d120*/  @!P5 IMAD.MOV.U32 R14, RZ, RZ, R93 ;  /* 0x000000ffff0ed224 */ /* 0x001fc400078e005d */
[----:B--2---:R0:W-:Y:S01]  /*1d130*/  STL [R1+0x4c8], R85 ;  /* 0x0004c85501007387 */ /* 0x0041e20000100800 */
[----:B---3--:R-:W-:-:S03]  /*1d140*/  PRMT R74, RZ, 0x7610, R74 ;  /* 0x00007610ff4a7816 */ /* 0x008fc6000000004a */
[----:B------:R-:W2:Y:S04]  /*1d150*/  LDL R93, [R1+0x13c0] ;  /* 0x0013c000015d7983 */ /* 0x000ea80000100800 */
[----:B----4-:R1:W3:Y:S04]  /*1d160*/  @!P5 LDG.E.U8 R87, desc[UR14][R14.64] ;  /* 0x0000000e0e57d981 */ /* 0x0102e8000c1e1100 */
[----:B0-----:R-:W4:Y:S04]  /*1d170*/  LDL R85, [R1+0x13b8] ;  /* 0x0013b80001557983 */ /* 0x001f280000100800 */
[----:B------:R-:W1:Y:S04]  /*1d180*/  LDL R14, [R1+0x1330] ;  /* 0x00133000010e7983 */ /* 0x000e680000100800 */
[----:B------:R-:W1:Y:S02]  /*1d190*/  LDL R15, [R1+0x1334] ;  /* 0x00133400010f7983 */ /* 0x000e640000100800 */
[----:B-1----:R-:W-:-:S04]  /*1d1a0*/  @!P5 LOP3.LUT R15, R15, R14, RZ, 0x3c, !PT ;  /* 0x0000000e0f0fd212 */ /* 0x002fc800078e3cff */
[----:B------:R-:W-:-:S04]  /*1d1b0*/  @!P5 LOP3.LUT R14, R15, R14, RZ, 0x3c, !PT ;  /* 0x0000000e0f0ed212 */ /* 0x000fc800078e3cff */
[----:B------:R-:W-:-:S05]  /*1d1c0*/  @!P5 LOP3.LUT R15, R15, R14, RZ, 0x3c, !PT ;  /* 0x0000000e0f0fd212 */ /* 0x000fca00078e3cff */
[----:B------:R-:W2:Y:S04]  /*1d1d0*/  @!P5 LDG.E.U8 R74, desc[UR14][R14.64] ;  /* 0x0000000e0e4ad981 */ /* 0x000ea8000c1e1100 */
[----:B---3--:R0:W-:Y:S04]  /*1d1e0*/  STL [R1+0x4c4], R87 ;  /* 0x0004c45701007387 */ /* 0x0081e80000100800 */
[----:B0-----:R-:W3:Y:S04]  /*1d1f0*/  LDL R87, [R1+0x13c4] ;  /* 0x0013c40001577983 */ /* 0x001ee80000100800 */
[----:B--2---:R0:W-:Y:S04]  /*1d200*/  STL [R1+0x4c0], R74 ;  /* 0x0004c04a01007387 */ /* 0x0041e80000100800 */
[----:B0-----:R-:W2:Y:S04]  /*1d210*/  LDL.LU R74, [R1+0x20fc] ;  /* 0x0020fc00014a7983 */ /* 0x001ea80000300800 */
[----:B------:R-:W2:Y:S01]  /*1d220*/  LDL R15, [R1+0x1338] ;  /* 0x00133800010f7983 */ /* 0x000ea20000100800 */
[----:B------:R-:W-:-:S02]  /*1d230*/  VIADD R13, R89, 0xffffffac ;  /* 0xffffffac590d7836 */ /* 0x000fc40000000000 */
[----:B------:R-:W-:Y:S02]  /*1d240*/  @!P5 IMAD.MOV.U32 R14, RZ, RZ, R88 ;  /* 0x000000ffff0ed224 */ /* 0x000fe400078e0058 */
[----:B------:R-:W3:Y:S01]  /*1d250*/  LDL R88, [R1+0x13c8] ;  /* 0x0013c80001587983 */ /* 0x000ee20000100800 */
[----:B------:R-:W-:Y:S02]  /*1d260*/  ISETP.GE.U32.AND P6, PT, R13, 0x7fffff2d, PT ;  /* 0x7fffff2d0d00780c */ /* 0x000fe40003fc6070 */
[----:B------:R-:W-:-:S06]  /*1d270*/  PRMT R13, RZ, 0x7610, R13 ;  /* 0x00007610ff0d7816 */ /* 0x000fcc000000000d */
[----:B--2---:R0:W2:Y:S04]  /*1d280*/  @!P5 LDG.E.U8 R13, desc[UR14][R14.64] ;  /* 0x0000000e0e0dd981 */ /* 0x0040a8000c1e1100 */
        /* <DEDUP_REMOVED lines=13> */
[----:B------:R-:W-:Y:S02]  /*1d360*/  PRMT R78, RZ, 0x7610, R78 ;  /* 0x00007610ff4e7816 */ /* 0x000fe4000000004e */
[----:B------:R-:W-:Y:S02]  /*1d370*/  PRMT R77, RZ, 0x7610, R77 ;  /* 0x00007610ff4d7816 */ /* 0x000fe4000000004d */
[----:B------:R-:W-:Y:S02]  /*1d380*/  PRMT R64, RZ, 0x7610, R64 ;  /* 0x00007610ff407816 */ /* 0x000fe40000000040 */
[----:B---3--:R-:W-:-:S04]  /*1d390*/  @!P6 LOP3.LUT R15, R15, R14, RZ, 0x3c, !PT ;  /* 0x0000000e0f0fe212 */ /* 0x008fc800078e3cff */
[----:B------:R-:W-:-:S04]  /*1d3a0*/  @!P6 LOP3.LUT R14, R15, R14, RZ, 0x3c, !PT ;  /* 0x0000000e0f0ee212 */ /* 0x000fc800078e3cff */
[----:B------:R-:W-:-:S05]  /*1d3b0*/  @!P6 LOP3.LUT R15, R15, R14, RZ, 0x3c, !PT ;  /* 0x0000000e0f0fe212 */ /* 0x000fca00078e3cff */
[----:B------:R0:W3:Y:S02]  /*1d3c0*/  @!P6 LDG.E.U8 R79, desc[UR14][R14.64] ;  /* 0x0000000e0e4fe981 */ /* 0x0000e4000c1e1100 */
[----:B0-----:R-:W-:Y:S02]  /*1d3d0*/  @!P6 IMAD.MOV.U32 R14, RZ, RZ, R84 ;  /* 0x000000ffff0ee224 */ /* 0x001fe400078e0054 */
[----:B------:R-:W-:-:S05]  /*1d3e0*/  @!P6 IMAD.MOV.U32 R15, RZ, RZ, R83 ;  /* 0x000000ffff0fe224 */ /* 0x000fca00078e0053 */
[----:B------:R2:W3:Y:S02]  /*1d3f0*/  @!P6 LDG.E.U8 R78, desc[UR14][R14.64] ;  /* 0x0000000e0e4ee981 */ /* 0x0004e4000c1e1100 */
[----:B--2---:R-:W-:Y:S02]  /*1d400*/  @!P6 IMAD.MOV.U32 R14, RZ, RZ, R74 ;  /* 0x000000ffff0ee224 */ /* 0x004fe400078e004a */
[----:B----4-:R-:W-:-:S05]  /*1d410*/  @!P6 IMAD.MOV.U32 R15, RZ, RZ, R85 ;  /* 0x000000ffff0fe224 */ /* 0x010fca00078e0055 */
[----:B------:R0:W2:Y:S02]  /*1d420*/  @!P6 LDG.E.U8 R77, desc[UR14][R14.64] ;  /* 0x0000000e0e4de981 */ /* 0x0000a4000c1e1100 */
[----:B0-----:R-:W-:Y:S02]  /*1d430*/  @!P6 IMAD.MOV.U32 R14, RZ, RZ, R87 ;  /* 0x000000ffff0ee224 */ /* 0x001fe400078e0057 */
[----:B------:R-:W-:-:S05]  /*1d440*/  @!P6 IMAD.MOV.U32 R15, RZ, RZ, R93 ;  /* 0x000000ffff0fe224 */ /* 0x000fca00078e005d */
[----:B------:R-:W4:Y:S01]  /*1d450*/  @!P6 LDG.E.U8 R64, desc[UR14][R14.64] ;  /* 0x0000000e0e40e981 */ /* 0x000f22000c1e1100 */
[----:B------:R-:W-:-:S05]  /*1d460*/  VIADD R13, R89, 0xffffffab ;  /* 0xffffffab590d7836 */ /* 0x000fca0000000000 */
[----:B------:R-:W-:Y:S01]  /*1d470*/  ISETP.GE.U32.AND P5, PT, R13, 0x7fffff2c, PT ;  /* 0x7fffff2c0d00780c */ /* 0x000fe20003fa6070 */
[----:B------:R-:W-:-:S05]  /*1d480*/  VIADD R13, R89, 0xffffffaa ;  /* 0xffffffaa590d7836 */ /* 0x000fca0000000000 */
[----:B------:R-:W-:Y:S01]  /*1d490*/  ISETP.GE.U32.AND P6, PT, R13, 0x7fffff2b, PT ;  /* 0x7fffff2b0d00780c */ /* 0x000fe20003fc6070 */
[----:B---3--:R-:W-:Y:S04]  /*1d4a0*/  STL [R1+0x1fc4], R79 ;  /* 0x001fc44f01007387 */ /* 0x008fe80000100800 */
[----:B------:R-:W3:Y:S04]  /*1d4b0*/  LDL R83, [R1+0x13e0] ;  /* 0x0013e00001537983 */ /* 0x000ee80000100800 */
[----:B------:R-:W-:Y:S04]  /*1d4c0*/  STL [R1+0x1fc8], R78 ;  /* 0x001fc84e01007387 */ /* 0x000fe80000100800 */
[----:B------:R0:W-:Y:S04]  /*1d4d0*/  STL.64 [R1+0x2020], R78 ;  /* 0x0020204e01007387 */ /* 0x0001e80000100a00 */
[----:B0-----:R-:W3:Y:S04]  /*1d4e0*/  LDL R79, [R1+0x13d4] ;  /* 0x0013d400014f7983 */ /* 0x001ee80000100800 */
[----:B------:R-:W3:Y:S04]  /*1d4f0*/  LDL.LU R74, [R1+0x20f4] ;  /* 0x0020f400014a7983 */ /* 0x000ee80000300800 */
[----:B------:R-:W3:Y:S04]  /*1d500*/  LDL R84, [R1+0x13e8] ;  /* 0x0013e80001547983 */ /* 0x000ee80000100800 */
[----:B--2---:R-:W-:Y:S04]  /*1d510*/  STL [R1+0x1fcc], R77 ;  /* 0x001fcc4d01007387 */ /* 0x004fe80000100800 */
[----:B------:R-:W2:Y:S04]  /*1d520*/  LDL R85, [R1+0x13f0] ;  /* 0x0013f00001557983 */ /* 0x000ea80000100800 */
[----:B------:R-:W2:Y:S04]  /*1d530*/  LDL R93, [R1+0x13f4] ;  /* 0x0013f400015d7983 */ /* 0x000ea80000100800 */
[----:B----4-:R-:W-:Y:S04]  /*1d540*/  STL [R1+0x1fd0], R64 ;  /* 0x001fd04001007387 */ /* 0x010fe80000100800 */
[----:B------:R-:W4:Y:S01]  /*1d550*/  LDL R13, [R1+0x13d0] ;  /* 0x0013d000010d7983 */ /* 0x000f220000100800 */
[----:B------:R-:W-:Y:S01]  /*1d560*/  PRMT R66, RZ, 0x7610, R66 ;  /* 0x00007610ff427816 */ /* 0x000fe20000000042 */
[----:B------:R-:W-:Y:S01]  /*1d570*/  @!P5 IMAD.MOV.U32 R15, RZ, RZ, R88 ;  /* 0x000000ffff0fd224 */ /* 0x000fe200078e0058 */
[----:B------:R-:W-:Y:S01]  /*1d580*/  PRMT R60, RZ, 0x7610, R60 ;  /* 0x00007610ff3c7816 */ /* 0x000fe2000000003c */
[----:B---3--:R-:W-:-:S02]  /*1d590*/  @!P5 IMAD.MOV.U32 R14, RZ, RZ, R74 ;  /* 0x000000ffff0ed224 */ /* 0x008fc400078e004a */
[----:B------:R-:W3:Y:S04]  /*1d5a0*/  LDL.LU R74, [R1+0x20f0] ;  /* 0x0020f000014a7983 */ /* 0x000ee80000300800 */
[----:B------:R0:W2:Y:S04]  /*1d5b0*/  @!P5 LDG.E.U8 R66, desc[UR14][R14.64] ;  /* 0x0000000e0e42d981 */ /* 0x0000a8000c1e1100 */
[----:B------:R-:W3:Y:S04]  /*1d5c0*/  LDL R87, [R1+0x13f8] ;  /* 0x0013f80001577983 */ /* 0x000ee80000100800 */
[----:B------:R-:W3:Y:S01]  /*1d5d0*/  LDL R88, [R1+0x13fc] ;  /* 0x0013fc0001587983 */ /* 0x000ee20000100800 */
[----:B0-----:R-:W-:-:S02]  /*1d5e0*/  @!P5 IMAD.MOV.U32 R14, RZ, RZ, R79 ;  /* 0x000000ffff0ed224 */ /* 0x001fc400078e004f */
[----:B----4-:R-:W-:-:S05]  /*1d5f0*/  @!P5 IMAD.MOV.U32 R15, RZ, RZ, R13 ;  /* 0x000000ffff0fd224 */ /* 0x010fca00078e000d */
[----:B------:R0:W4:Y:S01]  /*1d600*/  @!P5 LDG.E.U8 R60, desc[UR14][R14.64] ;  /* 0x0000000e0e3cd981 */ /* 0x000122000c1e1100 */
[----:B------:R-:W-:Y:S01]  /*1d610*/  PRMT R56, RZ, 0x7610, R56 ;  /* 0x00007610ff387816 */ /* 0x000fe20000000038 */
[----:B0-----:R-:W-:Y:S02]  /*1d620*/  @!P5 IMAD.MOV.U32 R15, RZ, RZ, R68 ;  /* 0x000000ffff0fd224 */ /* 0x001fe400078e0044 */
[----:B------:R-:W-:-:S05]  /*1d630*/  @!P5 IMAD.MOV.U32 R14, RZ, RZ, R72 ;  /* 0x000000ffff0ed224 */ /* 0x000fca00078e0048 */
[----:B------:R0:W3:Y:S04]  /*1d640*/  @!P5 LDG.E.U8 R56, desc[UR14][R14.64] ;  /* 0x0000000e0e38d981 */ /* 0x0000e8000c1e1100 */
[----:B--2---:R-:W-:Y:S04]  /*1d650*/  STL [R1+0x1fd4], R66 ;  /* 0x001fd44201007387 */ /* 0x004fe80000100800 */
[----:B----4-:R-:W-:Y:S04]  /*1d660*/  STL [R1+0x1fd8], R60 ;  /* 0x001fd83c01007387 */ /* 0x010fe80000100800 */
[----:B------:R-:W2:Y:S04]  /*1d670*/  LDL.LU R68, [R1+0x20ec] ;  /* 0x0020ec0001447983 */ /* 0x000ea80000300800 */
[----:B------:R-:W4:Y:S01]  /*1d680*/  LDL.LU R72, [R1+0x20e8] ;  /* 0x0020e80001487983 */ /* 0x000f220000300800 */
[----:B------:R-:W-:Y:S01]  /*1d690*/  PRMT R49, RZ, 0x7610, R49 ;  /* 0x00007610ff317816 */ /* 0x000fe20000000031 */
[----:B0-----:R-:W-:-:S02]  /*1d6a0*/  @!P5 IMAD.MOV.U32 R14, RZ, RZ, R69 ;  /* 0x000000ffff0ed224 */ /* 0x001fc400078e0045 */
[----:B------:R-:W-:Y:S01]  /*1d6b0*/  @!P5 IMAD.MOV.U32 R15, RZ, RZ, R83 ;  /* 0x000000ffff0fd224 */ /* 0x000fe200078e0053 */
[----:B---3--:R-:W-:-:S04]  /*1d6c0*/  PRMT R74, RZ, 0x7610, R74 ;  /* 0x00007610ff4a7816 */ /* 0x008fc8000000004a */
[----:B------:R0:W3:Y:S02]  /*1d6d0*/  @!P5 LDG.E.U8 R49, desc[UR14][R14.64] ;  /* 0x0000000e0e31d981 */ /* 0x0000e4000c1e1100 */
[----:B0-----:R-:W-:Y:S02]  /*1d6e0*/  @!P6 IMAD.MOV.U32 R15, RZ, RZ, R84 ;  /* 0x000000ffff0fe224 */ /* 0x001fe400078e0054 */
[----:B------:R-:W-:Y:S04]  /*1d6f0*/  STL [R1+0x1fdc], R56 ;  /* 0x001fdc3801007387 */ /* 0x000fe80000100800 */
[----:B------:R-:W3:Y:S04]  /*1d700*/  LDL.LU R69, [R1+0x20e4] ;  /* 0x0020e40001457983 */ /* 0x000ee80000300800 */
[----:B------:R-:W3:Y:S04]  /*1d710*/  LDL R79, [R1+0x1418] ;  /* 0x00141800014f7983 */ /* 0x000ee80000100800 */
[----:B------:R-:W3:Y:S01]  /*1d720*/  LDL R83, [R1+0x141c] ;  /* 0x00141c0001537983 */ /* 0x000ee20000100800 */
[----:B--2---:R-:W-:Y:S01]  /*1d730*/  @!P6 IMAD.MOV.U32 R14, RZ, RZ, R68 ;  /* 0x000000ffff0ee224 */ /* 0x004fe200078e0044 */
[----:B----4-:R-:W-:-:S04]  /*1d740*/  PRMT R72, RZ, 0x7610, R72 ;  /* 0x00007610ff487816 */ /* 0x010fc80000000048 */
[----:B------:R0:W2:Y:S02]  /*1d750*/  @!P6 LDG.E.U8 R74, desc[UR14][R14.64] ;  /* 0x0000000e0e4ae981 */ /* 0x0000a4000c1e1100 */
[----:B0-----:R-:W-:Y:S02]  /*1d760*/  @!P6 IMAD.MOV.U32 R14, RZ, RZ, R93 ;  /* 0x000000ffff0ee224 */ /* 0x001fe400078e005d */
[----:B------:R-:W-:-:S05]  /*1d770*/  @!P6 IMAD.MOV.U32 R15, RZ, RZ, R85 ;  /* 0x000000ffff0fe224 */ /* 0x000fca00078e0055 */
[----:B------:R0:W4:Y:S04]  /*1d780*/  @!P6 LDG.E.U8 R72, desc[UR14][R14.64] ;  /* 0x0000000e0e48e981 */ /* 0x000128000c1e1100 */
[----:B---3--:R-:W-:Y:S01]  /*1d790*/  STL [R1+0x1fe0], R49 ;  /* 0x001fe03101007387 */ /* 0x008fe20000100800 */
[----:B------:R-:W-:-:S03]  /*1d7a0*/  PRMT R69, RZ, 0x7610, R69 ;  /* 0x00007610ff457816 */ /* 0x000fc60000000045 */
[----:B------:R-:W-:Y:S04]  /*1d7b0*/  STL.64 [R1+0x2028], R48 ;  /* 0x0020283001007387 */ /* 0x000fe80000100a00 */
[----:B------:R-:W3:Y:S01]  /*1d7c0*/  LDL.LU R68, [R1+0x20e0] ;  /* 0x0020e00001447983 */ /* 0x000ee20000300800 */
[----:B0-----:R-:W-:Y:S02]  /*1d7d0*/  @!P6 IMAD.MOV.U32 R14, RZ, RZ, R88 ;  /* 0x000000ffff0ee224 */ /* 0x001fe400078e0058 */
[----:B------:R-:W-:-:S05]  /*1d7e0*/  @!P6 IMAD.MOV.U32 R15, RZ, RZ, R87 ;  /* 0x000000ffff0fe224 */ /* 0x000fca00078e0057 */
[----:B------:R-:W3:Y:S04]  /*1d7f0*/  @!P6 LDG.E.U8 R69, desc[UR14][R14.64] ;  /* 0x0000000e0e45e981 */ /* 0x000ee8000c1e1100 */
[----:B--2---:R-:W-:Y:S04]  /*1d800*/  STL [R1+0x1fe4], R74 ;  /* 0x001fe44a01007387 */ /* 0x004fe80000100800 */
[----:B------:R-:W2:Y:S04]  /*1d810*/  LDL R84, [R1+0x1424] ;  /* 0x0014240001547983 */ /* 0x000ea80000100800 */
[----:B------:R-:W2:Y:S04]  /*1d820*/  LDL R85, [R1+0x1428] ;  /* 0x0014280001557983 */ /* 0x000ea80000100800 */
[----:B------:R-:W2:Y:S04]  /*1d830*/  LDL R93, [R1+0x142c] ;  /* 0x00142c00015d7983 */ /* 0x000ea80000100800 */
[----:B----4-:R-:W-:Y:S04]  /*1d840*/  STL [R1+0x1fe8], R72 ;  /* 0x001fe84801007387 */ /* 0x010fe80000100800 */
[----:B------:R-:W-:Y:S04]  /*1d850*/  STL.64 [R1+0x2018], R72 ;  /* 0x0020184801007387 */ /* 0x000fe80000100a00 */
[----:B------:R-:W4:Y:S04]  /*1d860*/  LDL R14, [R1+0x1400] ;  /* 0x00140000010e7983 */ /* 0x000f280000100800 */
[----:B------:R-:W4:Y:S01]  /*1d870*/  LDL R15, [R1+0x1404] ;  /* 0x00140400010f7983 */ /* 0x000f220000100800 */
[----:B---3--:R-:W-:-:S03]  /*1d880*/  PRMT R68, RZ, 0x7610, R68 ;  /* 0x00007610ff447816 */ /* 0x008fc60000000044 */
[----:B------:R-:W3:Y:S04]  /*1d890*/  LDL R87, [R1+0x1438] ;  /* 0x0014380001577983 */ /* 0x000ee80000100800 */
[----:B------:R-:W2:Y:S04]  /*1d8a0*/  LDL R88, [R1+0x143c] ;  /* 0x00143c0001587983 */ /* 0x000ea80000100800 */
[----:B------:R-:W-:Y:S01]  /*1d8b0*/  STL [R1+0x1fec], R69 ;  /* 0x001fec4501007387 */ /* 0x000fe20000100800 */
[----:B----4-:R-:W-:-:S04]  /*1d8c0*/  @!P6 LOP3.LUT R15, R15, R14, RZ, 0x3c, !PT ;  /* 0x0000000e0f0fe212 */ /* 0x010fc800078e3cff */
[----:B------:R-:W-:-:S04]  /*1d8d0*/  @!P6 LOP3.LUT R14, R15, R14, RZ, 0x3c, !PT ;  /* 0x0000000e0f0ee212 */ /* 0x000fc800078e3cff */
[----:B------:R-:W-:-:S05]  /*1d8e0*/  @!P6 LOP3.LUT R15, R15, R14, RZ, 0x3c, !PT ;  /* 0x0000000e0f0fe212 */ /* 0x000fca00078e3cff */
[----:B------:R0:W4:Y:S04]  /*1d8f0*/  @!P6 LDG.E.U8 R68, desc[UR14][R14.64] ;  /* 0x0000000e0e44e981 */ /* 0x000128000c1e1100 */
[----:B------:R-:W0:Y:S04]  /*1d900*/  LDL R14, [R1+0x1408] ;  /* 0x00140800010e7983 */ /* 0x000e280000100800 */
[----:B------:R-:W0:Y:S01]  /*1d910*/  LDL R15, [R1+0x140c] ;  /* 0x00140c00010f7983 */ /* 0x000e220000100800 */
[----:B------:R-:W-:-:S05]  /*1d920*/  VIADD R13, R89, 0xffffffa9 ;  /* 0xffffffa9590d7836 */ /* 0x000fca0000000000 */
[----:B------:R-:W-:Y:S02]  /*1d930*/  ISETP.GE.U32.AND P5, PT, R13, 0x7fffff2a, PT ;  /* 0x7fffff2a0d00780c */ /* 0x000fe40003fa6070 */
[----:B------:R-:W-:-:S11]  /*1d940*/  PRMT R65, RZ, 0x7610, R65 ;  /* 0x00007610ff417816 */ /* 0x000fd60000000041 */
        /* <DEDUP_REMOVED lines=13> */
[----:B------:R0:W4:Y:S01]  /*1da20*/  @!P5 LDG.E.U8 R67, desc[UR14][R14.64] ;  /* 0x0000000e0e43d981 */ /* 0x000122000c1e1100 */
[----:B------:R-:W-:-:S05]  /*1da30*/  VIADD R13, R89, 0xffffffa8 ;  /* 0xffffffa8590d7836 */ /* 0x000fca0000000000 */
[----:B------:R-:W-:Y:S02]  /*1da40*/  ISETP.GE.U32.AND P6, PT, R13, 0x7fffff29, PT ;  /* 0x7fffff290d00780c */ /* 0x000fe40003fc6070 */
[----:B------:R-:W-:Y:S01]  /*1da50*/  PRMT R13, RZ, 0x7610, R13 ;  /* 0x00007610ff0d7816 */ /* 0x000fe2000000000d */
[----:B0-----:R-:W-:Y:S02]  /*1da60*/  @!P5 IMAD.MOV.U32 R14, RZ, RZ, R83 ;  /* 0x000000ffff0ed224 */ /* 0x001fe400078e0053 */
[----:B------:R-:W-:-:S05]  /*1da70*/  @!P5 IMAD.MOV.U32 R15, RZ, RZ, R79 ;  /* 0x000000ffff0fd224 */ /* 0x000fca00078e004f */
[----:B------:R0:W3:Y:S04]  /*1da80*/  @!P5 LDG.E.U8 R13, desc[UR14][R14.64] ;  /* 0x0000000e0e0dd981 */ /* 0x0000e8000c1e1100 */
[----:B----4-:R1:W-:Y:S04]  /*1da90*/  STL [R1+0x4b0], R67 ;  /* 0x0004b04301007387 */ /* 0x0103e80000100800 */
[----:B-1----:R-:W4:Y:S04]  /*1daa0*/  LDL.LU R67, [R1+0x20d8] ;  /* 0x0020d80001437983 */ /* 0x002f280000300800 */
[----:B------:R-:W3:Y:S01]  /*1dab0*/  LDL R15, [R1+0x1420] ;  /* 0x00142000010f7983 */ /* 0x000ee20000100800 */
[----:B--2---:R-:W-:Y:S01]  /*1dac0*/  PRMT R65, RZ, 0x7610, R65 ;  /* 0x00007610ff417816 */ /* 0x004fe20000000041 */
[----:B0-----:R-:W-:-:S02]  /*1dad0*/  @!P5 IMAD.MOV.U32 R14, RZ, RZ, R84 ;  /* 0x000000ffff0ed224 */ /* 0x001fc400078e0054 */
[----:B------:R-:W2:Y:S04]  /*1dae0*/  LDL R79, [R1+0x14b0] ;  /* 0x0014b000014f7983 */ /* 0x000ea80000100800 */
[----:B------:R-:W2:Y:S01]  /*1daf0*/  LDL R83, [R1+0x14b4] ;  /* 0x0014b40001537983 */ /* 0x000ea20000100800 */
[----:B----4-:R-:W-:-:S03]  /*1db00*/  PRMT R67, RZ, 0x7610, R67 ;  /* 0x00007610ff437816 */ /* 0x010fc60000000043 */
[----:B---3--:R0:W3:Y:S02]  /*1db10*/  @!P5 LDG.E.U8 R65, desc[UR14][R14.64] ;  /* 0x0000000e0e41d981 */ /* 0x0080e4000c1e1100 */
[----:B0-----:R-:W-:Y:S02]  /*1db20*/  @!P6 IMAD.MOV.U32 R14, RZ, RZ, R93 ;  /* 0x000000ffff0ee224 */ /* 0x001fe400078e005d */
[----:B------:R-:W-:-:S05]  /*1db30*/  @!P6 IMAD.MOV.U32 R15, RZ, RZ, R85 ;  /* 0x000000ffff0fe224 */ /* 0x000fca00078e0055 */
[----:B------:R-:W4:Y:S04]  /*1db40*/  @!P6 LDG.E.U8 R67, desc[UR14][R14.64] ;  /* 0x0000000e0e43e981 */ /* 0x000f28000c1e1100 */
[----:B------:R-:W-:Y:S04]  /*1db50*/  STL [R1+0x4ac], R13 ;  /* 0x0004ac0d01007387 */ /* 0x000fe80000100800 */
[----:B------:R-:W2:Y:S04]  /*1db60*/  LDL R84, [R1+0x14b8] ;  /* 0x0014b80001547983 */ /* 0x000ea80000100800 */
[----:B---3--:R0:W-:Y:S04]  /*1db70*/  STL [R1+0x4a8], R65 ;  /* 0x0004a84101007387 */ /* 0x0081e80000100800 */
[----:B0-----:R-:W3:Y:S04]  /*1db80*/  LDL.LU R65, [R1+0x20d4] ;  /* 0x0020d40001417983 */ /* 0x001ee80000300800 */
[----:B------:R-:W2:Y:S04]  /*1db90*/  LDL R85, [R1+0x14c0] ;  /* 0x0014c00001557983 */ /* 0x000ea80000100800 */
[----:B------:R-:W2:Y:S04]  /*1dba0*/  LDL R93, [R1+0x14c4] ;  /* 0x0014c400015d7983 */ /* 0x000ea80000100800 */
[----:B----4-:R0:W-:Y:S04]  /*1dbb0*/  STL [R1+0x4a0], R67 ;  /* 0x0004a04301007387 */ /* 0x0101e80000100800 */
[----:B0-----:R-:W4:Y:S04]  /*1dbc0*/  LDL.LU R67, [R1+0x20d0] ;  /* 0x0020d00001437983 */ /* 0x001f280000300800 */
[----:B------:R-:W2:Y:S04]  /*1dbd0*/  LDL R14, [R1+0x1430] ;  /* 0x00143000010e7983 */ /* 0x000ea80000100800 */
[----:B------:R-:W2:Y:S01]  /*1dbe0*/  LDL R15, [R1+0x1434] ;  /* 0x00143400010f7983 */ /* 0x000ea20000100800 */
[----:B------:R-:W-:Y:S01]  /*1dbf0*/  VIADD R13, R89, 0xffffffa4 ;  /* 0xffffffa4590d7836 */ /* 0x000fe20000000000 */
[----:B------:R-:W-:-:S04]  /*1dc00*/  PRMT R78, RZ, 0x7610, R78 ;  /* 0x00007610ff4e7816 */ /* 0x000fc8000000004e */
[----:B------:R-:W-:Y:S02]  /*1dc10*/  ISETP.GE.U32.AND P5, PT, R13, 0x7fffff25, PT ;  /* 0x7fffff250d00780c */ /* 0x000fe40003fa6070 */
[----:B------:R-:W-:Y:S02]  /*1dc20*/  PRMT R13, RZ, 0x7610, R13 ;  /* 0x00007610ff0d7816 */ /* 0x000fe4000000000d */
[----:B--2---:R-:W-:-:S04]  /*1dc30*/  @!P6 LOP3.LUT R15, R15, R14, RZ, 0x3c, !PT ;  /* 0x0000000e0f0fe212 */ /* 0x004fc800078e3cff */
[----:B------:R-:W-:-:S04]  /*1dc40*/  @!P6 LOP3.LUT R14, R15, R14, RZ, 0x3c, !PT ;  /* 0x0000000e0f0ee212 */ /* 0x000fc800078e3cff */
[----:B------:R-:W-:-:S05]  /*1dc50*/  @!P6 LOP3.LUT R15, R15, R14, RZ, 0x3c, !PT ;  /* 0x0000000e0f0fe212 */ /* 0x000fca00078e3cff */
[----:B------:R0:W2:Y:S02]  /*1dc60*/  @!P6 LDG.E.U8 R78, desc[UR14][R14.64] ;  /* 0x0000000e0e4ee981 */ /* 0x0000a4000c1e1100 */
[----:B0-----:R-:W-:Y:S02]  /*1dc70*/  @!P6 IMAD.MOV.U32 R14, RZ, RZ, R88 ;  /* 0x000000ffff0ee224 */ /* 0x001fe400078e0058 */
[----:B------:R-:W-:-:S05]  /*1dc80*/  @!P6 IMAD.MOV.U32 R15, RZ, RZ, R87 ;  /* 0x000000ffff0fe224 */ /* 0x000fca00078e0057 */
        /* <DEDUP_REMOVED lines=8> */
[----:B--2---:R0:W-:Y:S04]  /*1dd10*/  STL [R1+0x49c], R78 ;  /* 0x00049c4e01007387 */ /* 0x0041e80000100800 */
[----:B------:R-:W2:Y:S04]  /*1dd20*/  LDL R87, [R1+0x14d4] ;  /* 0x0014d40001577983 */ /* 0x000ea80000100800 */
[----:B------:R-:W2:Y:S04]  /*1dd30*/  LDL R88, [R1+0x14d8] ;  /* 0x0014d80001587983 */ /* 0x000ea80000100800 */
[----:B0-----:R-:W2:Y:S04]  /*1dd40*/  LDL R78, [R1+0x14d0] ;  /* 0x0014d000014e7983 */ /* 0x001ea80000100800 */
[----:B------:R-:W-:Y:S04]  /*1dd50*/  STL [R1+0x48c], R13 ;  /* 0x00048c0d01007387 */ /* 0x000fe80000100800 */
[----:B----4-:R0:W-:Y:S04]  /*1dd60*/  STL [R1+0x488], R67 ;  /* 0x0004884301007387 */ /* 0x0101e80000100800 */
[----:B0-----:R-:W4:Y:S04]  /*1dd70*/  LDL.LU R67, [R1+0x20cc] ;  /* 0x0020cc0001437983 */ /* 0x001f280000300800 */
[----:B------:R-:W2:Y:S04]  /*1dd80*/  LDL R14, [R1+0x14a8] ;  /* 0x0014a800010e7983 */ /* 0x000ea80000100800 */
[----:B------:R-:W2:Y:S01]  /*1dd90*/  LDL R15, [R1+0x14ac] ;  /* 0x0014ac00010f7983 */ /* 0x000ea20000100800 */
[----:B------:R-:W-:-:S02]  /*1dda0*/  PRMT R63, RZ, 0x7610, R63 ;  /* 0x00007610ff3f7816 */ /* 0x000fc4000000003f */
[----:B------:R-:W-:Y:S02]  /*1ddb0*/  PRMT R62, RZ, 0x7610, R62 ;  /* 0x00007610ff3e7816 */ /* 0x000fe4000000003e */
[----:B--2---:R-:W-:-:S04]  /*1ddc0*/  @!P5 LOP3.LUT R15, R15, R14, RZ, 0x3c, !PT ;  /* 0x0000000e0f0fd212 */ /* 0x004fc800078e3cff */
[----:B------:R-:W-:-:S04]  /*1ddd0*/  @!P5 LOP3.LUT R14, R15, R14, RZ, 0x3c, !PT ;  /* 0x0000000e0f0ed212 */ /* 0x000fc800078e3cff */
[----:B------:R-:W-:-:S05]  /*1dde0*/  @!P5 LOP3.LUT R15, R15, R14, RZ, 0x3c, !PT ;  /* 0x0000000e0f0fd212 */ /* 0x000fca00078e3cff */
[----:B------:R0:W2:Y:S02]  /*1ddf0*/  @!P5 LDG.E.U8 R63, desc[UR14][R14.64] ;  /* 0x0000000e0e3fd981 */ /* 0x0000a4000c1e1100 */
[----:B0-----:R-:W-:Y:S02]  /*1de00*/  @!P5 IMAD.MOV.U32 R14, RZ, RZ, R83 ;  /* 0x000000ffff0ed224 */ /* 0x001fe400078e0053 */
[----:B------:R-:W-:Y:S01]  /*1de10*/  @!P5 IMAD.MOV.U32 R15, RZ, RZ, R79 ;  /* 0x000000ffff0fd224 */ /* 0x000fe200078e004f */
[----:B------:R-:W-:Y:S01]  /*1de20*/  PRMT R52, RZ, 0x7610, R52 ;  /* 0x00007610ff347816 */ /* 0x000fe20000000034 */
[----:B------:R-:W2:Y:S04]  /*1de30*/  LDL R79, [R1+0x14ec] ;  /* 0x0014ec00014f7983 */ /* 0x000ea80000100800 */
[----:B------:R4:W2:Y:S01]  /*1de40*/  @!P5 LDG.E.U8 R62, desc[UR14][R14.64] ;  /* 0x0000000e0e3ed981 */ /* 0x0008a2000c1e1100 */
[----:B------:R-:W-:Y:S01]  /*1de50*/  PRMT R40, RZ, 0x7610, R40 ;  /* 0x00007610ff287816 */ /* 0x000fe20000000028 */
[----:B----4-:R-:W-:-:S02]  /*1de60*/  @!P5 IMAD.MOV.U32 R14, RZ, RZ, R67 ;  /* 0x000000ffff0ed224 */ /* 0x010fc400078e0043 */
[----:B------:R-:W-:-:S05]  /*1de70*/  @!P5 IMAD.MOV.U32 R15, RZ, RZ, R84 ;  /* 0x000000ffff0fd224 */ /* 0x000fca00078e0054 */
[----:B------:R0:W4:Y:S02]  /*1de80*/  @!P5 LDG.E.U8 R52, desc[UR14][R14.64] ;  /* 0x0000000e0e34d981 */ /* 0x000124000c1e1100 */
[----:B0-----:R-:W-:Y:S02]  /*1de90*/  @!P5 IMAD.MOV.U32 R14, RZ, RZ, R93 ;  /* 0x000000ffff0ed224 */ /* 0x001fe400078e005d */
[----:B------:R-:W-:-:S05]  /*1dea0*/  @!P5 IMAD.MOV.U32 R15, RZ, RZ, R85 ;  /* 0x000000ffff0fd224 */ /* 0x000fca00078e0055 */
[----:B------:R0:W3:Y:S04]  /*1deb0*/  @!P5 LDG.E.U8 R40, desc[UR14][R14.64] ;  /* 0x0000000e0e28d981 */ /* 0x0000e8000c1e1100 */
[----:B--2---:R-:W-:Y:S04]  /*1dec0*/  STL.64 [R1+0x1ff0], R62 ;  /* 0x001ff03e01007387 */ /* 0x004fe80000100a00 */
[----:B------:R-:W0:Y:S04]  /*1ded0*/  LDL.LU R67, [R1+0x20c8] ;  /* 0x0020c80001437983 */ /* 0x000e280000300800 */
[----:B------:R-:W2:Y:S01]  /*1dee0*/  LDL R15, [R1+0x14c8] ;  /* 0x0014c800010f7983 */ /* 0x000ea20000100800 */
[----:B------:R-:W-:Y:S01]  /*1def0*/  VIADD R13, R89, 0xffffffa3 ;  /* 0xffffffa3590d7836 */ /* 0x000fe20000000000 */
[----:B------:R-:W-:-:S02]  /*1df00*/  PRMT R19, RZ, 0x7610, R19 ;  /* 0x00007610ff137816 */ /* 0x000fc40000000013 */
[----:B------:R-:W-:Y:S02]  /*1df10*/  PRMT R22, RZ, 0x7610, R22 ;  /* 0x00007610ff167816 */ /* 0x000fe40000000016 */
[----:B------:R-:W-:Y:S01]  /*1df20*/  PRMT R61, RZ, 0x7610, R61 ;  /* 0x00007610ff3d7816 */ /* 0x000fe2000000003d */
[----:B------:R-:W3:Y:S01]  /*1df30*/  LDL R83, [R1+0x14f0] ;  /* 0x0014f00001537983 */ /* 0x000ee20000100800 */
[----:B------:R-:W-:-:S03]  /*1df40*/  ISETP.GE.U32.AND P6, PT, R13, 0x7fffff24, PT ;  /* 0x7fffff240d00780c */ /* 0x000fc60003fc6070 */
[----:B------:R-:W3:Y:S04]  /*1df50*/  LDL R84, [R1+0x14f4] ;  /* 0x0014f40001547983 */ /* 0x000ee80000100800 */
[----:B------:R-:W3:Y:S04]  /*1df60*/  LDL R85, [R1+0x1500] ;  /* 0x0015000001557983 */ /* 0x000ee80000100800 */
[----:B------:R-:W3:Y:S01]  /*1df70*/  LDL R93, [R1+0x1504] ;  /* 0x00150400015d7983 */ /* 0x000ee20000100800 */
[----:B------:R-:W-:Y:S01]  /*1df80*/  PRMT R75, RZ, 0x7610, R75 ;  /* 0x00007610ff4b7816 */ /* 0x000fe2000000004b */
[----:B0-----:R-:W-:-:S02]  /*1df90*/  @!P6 IMAD.MOV.U32 R14, RZ, RZ, R67 ;  /* 0x000000ffff0ee224 */ /* 0x001fc400078e0043 */
[----:B------:R-:W4:Y:S04]  /*1dfa0*/  LDL.LU R67, [R1+0x20c4] ;  /* 0x0020c40001437983 */ /* 0x000f280000300800 */
[----:B--2---:R0:W2:Y:S02]  /*1dfb0*/  @!P6 LDG.E.U8 R19, desc[UR14][R14.64] ;  /* 0x0000000e0e13e981 */ /* 0x0040a4000c1e1100 */
[----:B0-----:R-:W-:Y:S02]  /*1dfc0*/  @!P6 IMAD.MOV.U32 R14, RZ, RZ, R87 ;  /* 0x000000ffff0ee224 */ /* 0x001fe400078e0057 */
[----:B------:R-:W-:-:S05]  /*1dfd0*/  @!P6 IMAD.MOV.U32 R15, RZ, RZ, R78 ;  /* 0x000000ffff0fe224 */ /* 0x000fca00078e004e */
[----:B------:R3:W2:Y:S02]  /*1dfe0*/  @!P6 LDG.E.U8 R22, desc[UR14][R14.64] ;  /* 0x0000000e0e16e981 */ /* 0x0006a4000c1e1100 */
[----:B---3--:R-:W-:Y:S02]  /*1dff0*/  @!P6 IMAD.MOV.U32 R14, RZ, RZ, R65 ;  /* 0x000000ffff0ee224 */ /* 0x008fe400078e0041 */
[----:B------:R-:W-:Y:S01]  /*1e000*/  @!P6 IMAD.MOV.U32 R15, RZ, RZ, R88 ;  /* 0x000000ffff0fe224 */ /* 0x000fe200078e0058 */
[----:B------:R-:W3:Y:S04]  /*1e010*/  LDL.LU R65, [R1+0x20c0] ;  /* 0x0020c00001417983 */ /* 0x000ee80000300800 */
[----:B------:R-:W2:Y:S04]  /*1e020*/  LDL R87, [R1+0x1514] ;  /* 0x0015140001577983 */ /* 0x000ea80000100800 */
[----:B------:R0:W2:Y:S02]  /*1e030*/  @!P6 LDG.E.U8 R61, desc[UR14][R14.64] ;  /* 0x0000000e0e3de981 */ /* 0x0000a4000c1e1100 */
[----:B0-----:R-:W-:-:S02]  /*1e040*/  @!P6 IMAD.MOV.U32 R14, RZ, RZ, R27 ;  /* 0x000000ffff0ee224 */ /* 0x001fc400078e001b */
[----:B------:R-:W-:Y:S02]  /*1e050*/  @!P6 IMAD.MOV.U32 R15, RZ, RZ, R26 ;  /* 0x000000ffff0fe224 */ /* 0x000fe400078e001a */
[----:B------:R-:W2:Y:S04]  /*1e060*/  LDL.LU R26, [R1+0x20bc] ;  /* 0x0020bc00011a7983 */ /* 0x000ea80000300800 */
[----:B------:R-:W2:Y:S04]  /*1e070*/  LDL.LU R27, [R1+0x20b8] ;  /* 0x0020b800011b7983 */ /* 0x000ea80000300800 */
[----:B------:R0:W2:Y:S01]  /*1e080*/  @!P6 LDG.E.U8 R75, desc[UR14][R14.64] ;  /* 0x0000000e0e4be981 */ /* 0x0000a2000c1e1100 */
[----:B------:R-:W-:Y:S01]  /*1e090*/  VIADD R13, R89, 0xffffffa2 ;  /* 0xffffffa2590d7836 */ /* 0x000fe20000000000 */
[----:B------:R-:W-:-:S02]  /*1e0a0*/  PRMT R31, RZ, 0x7610, R31 ;  /* 0x00007610ff1f7816 */ /* 0x000fc4000000001f */
[----:B------:R-:W2:Y:S04]  /*1e0b0*/  LDL R78, [R1+0x1518] ;  /* 0x00151800014e7983 */ /* 0x000ea80000100800 */
[----:B------:R-:W2:Y:S04]  /*1e0c0*/  LDL R88, [R1+0x151c] ;  /* 0x00151c0001587983 */ /* 0x000ea80000100800 */
[----:B------:R-:W2:Y:S01]  /*1e0d0*/  LDL R15, [R1+0x14e8] ;  /* 0x0014e800010f7983 */ /* 0x000ea20000100800 */
[----:B------:R-:W-:Y:S01]  /*1e0e0*/  ISETP.GE.U32.AND P5, PT, R13, 0x7fffff23, PT ;  /* 0x7fffff230d00780c */ /* 0x000fe20003fa6070 */
[----:B------:R-:W-:-:S05]  /*1e0f0*/  VIADD R13, R89, 0xffffffa1 ;  /* 0xffffffa1590d7836 */ /* 0x000fca0000000000 */
[----:B------:R-:W-:Y:S02]  /*1e100*/  ISETP.GE.U32.AND P6, PT, R13, 0x7fffff22, PT ;  /* 0x7fffff220d00780c */ /* 0x000fe40003fc6070 */
[----:B------:R-:W2:Y:S05]  /*1e110*/  LDL R13, [R1+0x14fc] ;  /* 0x0014fc00010d7983 */ /* 0x000eaa0000100800 */
[----:B0-----:R-:W-:Y:S02]  /*1e120*/  @!P5 IMAD.MOV.U32 R14, RZ, RZ, R79 ;  /* 0x000000ffff0ed224 */ /* 0x001fe400078e004f */
[----:B------:R-:W2:Y:S01]  /*1e130*/  LDL R79, [R1+0x1524] ;  /* 0x00152400014f7983 */ /* 0x000ea20000100800 */
[----:B----4-:R-:W-:-:S02]  /*1e140*/  PRMT R67, RZ, 0x7610, R67 ;  /* 0x00007610ff437816 */ /* 0x010fc40000000043 */
[----:B---3--:R-:W-:-:S04]  /*1e150*/  PRMT R65, RZ, 0x7610, R65 ;  /* 0x00007610ff417816 */ /* 0x008fc80000000041 */
[----:B--2---:R0:W2:Y:S02]  /*1e160*/  @!P5 LDG.E.U8 R67, desc[UR14][R14.64] ;  /* 0x0000000e0e43d981 */ /* 0x0040a4000c1e1100 */
[----:B0-----:R-:W-:Y:S02]  /*1e170*/  @!P5 IMAD.MOV.U32 R14, RZ, RZ, R84 ;  /* 0x000000ffff0ed224 */ /* 0x001fe400078e0054 */
[----:B------:R-:W-:Y:S01]  /*1e180*/  @!P5 IMAD.MOV.U32 R15, RZ, RZ, R83 ;  /* 0x000000ffff0fd224 */ /* 0x000fe200078e0053 */
[----:B------:R-:W-:Y:S02]  /*1e190*/  PRMT R27, RZ, 0x7610, R27 ;  /* 0x00007610ff1b7816 */ /* 0x000fe4000000001b */
[----:B------:R-:W-:Y:S01]  /*1e1a0*/  PRMT R26, RZ, 0x7610, R26 ;  /* 0x00007610ff1a7816 */ /* 0x000fe2000000001a */
[----:B------:R-:W3:Y:S04]  /*1e1b0*/  LDL R83, [R1+0x1528] ;  /* 0x0015280001537983 */ /* 0x000ee80000100800 */
[----:B------:R0:W4:Y:S04]  /*1e1c0*/  @!P5 LDG.E.U8 R65, desc[UR14][R14.64] ;  /* 0x0000000e0e41d981 */ /* 0x000128000c1e1100 */
[----:B------:R-:W2:Y:S04]  /*1e1d0*/  LDL R84, [R1+0x152c] ;  /* 0x00152c0001547983 */ /* 0x000ea80000100800 */
[----:B------:R-:W2:Y:S01]  /*1e1e0*/  LDL R15, [R1+0x14f8] ;  /* 0x0014f800010f7983 */ /* 0x000ea20000100800 */
[----:B0-----:R-:W-:-:S05]  /*1e1f0*/  @!P5 IMAD.MOV.U32 R14, RZ, RZ, R13 ;  /* 0x000000ffff0ed224 */ /* 0x001fca00078e000d */
[----:B--2---:R0:W2:Y:S02]  /*1e200*/  @!P5 LDG.E.U8 R27, desc[UR14][R14.64] ;  /* 0x0000000e0e1bd981 */ /* 0x0040a4000c1e1100 */
[----:B0-----:R-:W-:Y:S02]  /*1e210*/  @!P5 IMAD.MOV.U32 R14, RZ, RZ, R93 ;  /* 0x000000ffff0ed224 */ /* 0x001fe400078e005d */
[----:B------:R-:W-:Y:S01]  /*1e220*/  @!P5 IMAD.MOV.U32 R15, RZ, RZ, R85 ;  /* 0x000000ffff0fd224 */ /* 0x000fe200078e0055 */
[----:B------:R-:W2:Y:S04]  /*1e230*/  LDL R93, [R1+0x153c] ;  /* 0x00153c00015d7983 */ /* 0x000ea80000100800 */
[----:B------:R-:W2:Y:S04]  /*1e240*/  LDL R85, [R1+0x1538] ;  /* 0x0015380001557983 */ /* 0x000ea80000100800 */
[----:B------:R0:W2:Y:S04]  /*1e250*/  @!P5 LDG.E.U8 R26, desc[UR14][R14.64] ;  /* 0x0000000e0e1ad981 */ /* 0x0000a8000c1e1100 */
[----:B------:R-:W0:Y:S04]  /*1e260*/  LDL R14, [R1+0x1508] ;  /* 0x00150800010e7983 */ /* 0x000e280000100800 */
[----:B------:R-:W0:Y:S02]  /*1e270*/  LDL R15, [R1+0x150c] ;  /* 0x00150c00010f7983 */ /* 0x000e240000100800 */
[----:B0-----:R-:W-:-:S04]  /*1e280*/  @!P6 LOP3.LUT R15, R15, R14, RZ, 0x3c, !PT ;  /* 0x0000000e0f0fe212 */ /* 0x001fc800078e3cff */
[----:B------:R-:W-:-:S04]  /*1e290*/  @!P6 LOP3.LUT R14, R15, R14, RZ, 0x3c, !PT ;  /* 0x0000000e0f0ee212 */ /* 0x000fc800078e3cff */
[----:B------:R-:W-:-:S05]  /*1e2a0*/  @!P6 LOP3.LUT R15, R15, R14, RZ, 0x3c, !PT ;  /* 0x0000000e0f0fe212 */ /* 0x000fca00078e3cff */
[----:B------:R-:W3:Y:S04]  /*1e2b0*/  @!P6 LDG.E.U8 R31, desc[UR14][R14.64] ;  /* 0x0000000e0e1fe981 */ /* 0x000ee8000c1e1100 */
[----:B--2---:R-:W-:Y:S01]  /*1e2c0*/  STL.64 [R1+0x1ff8], R26 ;  /* 0x001ff81a01007387 */ /* 0x004fe20000100a00 */
[----:B------:R-:W-:-:S03]  /*1e2d0*/  PRMT R74, RZ, 0x7610, R74 ;  /* 0x00007610ff4a7816 */ /* 0x000fc6000000004a */
[----:B---3--:R0:W-:Y:S04]  /*1e2e0*/  STL [R1+0x484], R31 ;  /* 0x0004841f01007387 */ /* 0x0081e80000100800 */
[----:B0-----:R-:W2:Y:S04]  /*1e2f0*/  LDL.LU R31, [R1+0x20b4] ;  /* 0x0020b400011f7983 */ /* 0x001ea80000300800 */
[----:B------:R-:W3:Y:S01]  /*1e300*/  LDL R15, [R1+0x1510] ;  /* 0x00151000010f7983 */ /* 0x000ee20000100800 */
[----:B------:R-:W-:Y:S02]  /*1e310*/  @!P6 IMAD.MOV.U32 R14, RZ, RZ, R87 ;  /* 0x000000ffff0ee224 */ /* 0x000fe400078e0057 */
[----:B------:R-:W-:-:S05]  /*1e320*/  VIADD R13, R89, 0xffffffa0 ;  /* 0xffffffa0590d7836 */ /* 0x000fca0000000000 */
[----:B------:R-:W-:Y:S01]  /*1e330*/  ISETP.GE.U32.AND P5, PT, R13, 0x7fffff21, PT ;  /* 0x7fffff210d00780c */ /* 0x000fe20003fa6070 */
[----:B---3--:R0:W3:Y:S01]  /*1e340*/  @!P6 LDG.E.U8 R74, desc[UR14][R14.64] ;  /* 0x0000000e0e4ae981 */ /* 0x0080e2000c1e1100 */
[----:B------:R-:W-:Y:S01]  /*1e350*/  PRMT R13, RZ, 0x7610, R13 ;  /* 0x00007610ff0d7816 */ /* 0x000fe2000000000d */
[----:B0-----:R-:W-:Y:S02]  /*1e360*/  @!P6 IMAD.MOV.U32 R14, RZ, RZ, R88 ;  /* 0x000000ffff0ee224 */ /* 0x001fe400078e0058 */
[----:B------:R-:W-:-:S05]  /*1e370*/  @!P6 IMAD.MOV.U32 R15, RZ, RZ, R78 ;  /* 0x000000ffff0fe224 */ /* 0x000fca00078e004e */
[----:B------:R0:W4:Y:S04]  /*1e380*/  @!P6 LDG.E.U8 R13, desc[UR14][R14.64] ;  /* 0x0000000e0e0de981 */ /* 0x000128000c1e1100 */
[----:B---3--:R1:W-:Y:S04]  /*1e390*/  STL [R1+0x480], R74 ;  /* 0x0004804a01007387 */ /* 0x0083e80000100800 */
[----:B------:R-:W3:Y:S01]  /*1e3a0*/  LDL R15, [R1+0x1520] ;  /* 0x00152000010f7983 */ /* 0x000ee20000100800 */
[----:B--2---:R-:W-:Y:S01]  /*1e3b0*/  PRMT R31, RZ, 0x7610, R31 ;  /* 0x00007610ff1f7816 */ /* 0x004fe2000000001f */
[----:B0-----:R-:W-:Y:S01]  /*1e3c0*/  @!P6 IMAD.MOV.U32 R14, RZ, RZ, R79 ;  /* 0x000000ffff0ee224 */ /* 0x001fe200078e004f */
[----:B------:R-:W-:Y:S01]  /*1e3d0*/  PRMT R25, RZ, 0x7610, R25 ;  /* 0x00007610ff197816 */ /* 0x000fe20000000019 */
[----:B------:R-:W2:Y:S04]  /*1e3e0*/  LDL R87, [R1+0x15ac] ;  /* 0x0015ac0001577983 */ /* 0x000ea80000100800 */
[----:B------:R-:W2:Y:S04]  /*1e3f0*/  LDL R78, [R1+0x15b0] ;  /* 0x0015b000014e7983 */ /* 0x000ea80000100800 */
[----:B------:R-:W2:Y:S04]  /*1e400*/  LDL R88, [R1+0x15b4] ;  /* 0x0015b40001587983 */ /* 0x000ea80000100800 */
[----:B-1----:R-:W2:Y:S04]  /*1e410*/  LDL R74, [R1+0x15a8] ;  /* 0x0015a800014a7983 */ /* 0x002ea80000100800 */
[----:B---3--:R0:W3:Y:S02]  /*1e420*/  @!P6 LDG.E.U8 R31, desc[UR14][R14.64] ;  /* 0x0000000e0e1fe981 */ /* 0x0080e4000c1e1100 */
[----:B0-----:R-:W-:-:S02]  /*1e430*/  @!P5 IMAD.MOV.U32 R14, RZ, RZ, R84 ;  /* 0x000000ffff0ed224 */ /* 0x001fc400078e0054 */
[----:B------:R-:W-:-:S05]  /*1e440*/  @!P5 IMAD.MOV.U32 R15, RZ, RZ, R83 ;  /* 0x000000ffff0fd224 */ /* 0x000fca00078e0053 */
[----:B------:R-:W2:Y:S04]  /*1e450*/  @!P5 LDG.E.U8 R25, desc[UR14][R14.64] ;  /* 0x0000000e0e19d981 */ /* 0x000ea8000c1e1100 */
[----:B----4-:R-:W-:Y:S04]  /*1e460*/  STL [R1+0x47c], R13 ;  /* 0x00047c0d01007387 */ /* 0x010fe80000100800 */
[----:B------:R-:W4:Y:S04]  /*1e470*/  LDL R79, [R1+0x15b8] ;  /* 0x0015b800014f7983 */ /* 0x000f280000100800 */
[----:B---3--:R0:W-:Y:S04]  /*1e480*/  STL [R1+0x478], R31 ;  /* 0x0004781f01007387 */ /* 0x0081e80000100800 */
[----:B0-----:R-:W3:Y:S04]  /*1e490*/  LDL.LU R31, [R1+0x20b0] ;  /* 0x0020b000011f7983 */ /* 0x001ee80000300800 */
[----:B------:R-:W4:Y:S04]  /*1e4a0*/  LDL R83, [R1+0x15c0] ;  /* 0x0015c00001537983 */ /* 0x000f280000100800 */
[----:B------:R-:W4:Y:S04]  /*1e4b0*/  LDL R84, [R1+0x15c4] ;  /* 0x0015c40001547983 */ /* 0x000f280000100800 */
        /* <DEDUP_REMOVED lines=14> */
[----:B------:R0:W3:Y:S04]  /*1e5a0*/  @!P5 LDG.E.U8 R13, desc[UR14][R14.64] ;  /* 0x0000000e0e0dd981 */ /* 0x0000e8000c1e1100 */
[----:B--2---:R1:W-:Y:S04]  /*1e5b0*/  STL [R1+0x470], R31 ;  /* 0x0004701f01007387 */ /* 0x0043e80000100800 */
[----:B-1----:R-:W2:Y:S04]  /*1e5c0*/  LDL.LU R31, [R1+0x20a8] ;  /* 0x0020a800011f7983 */ /* 0x002ea80000300800 */
[----:B------:R-:W0:Y:S04]  /*1e5d0*/  LDL R14, [R1+0x1540] ;  /* 0x00154000010e7983 */ /* 0x000e280000100800 */
[----:B------:R-:W0:Y:S04]  /*1e5e0*/  LDL R15, [R1+0x1544] ;  /* 0x00154400010f7983 */ /* 0x000e280000100800 */
[----:B------:R-:W3:Y:S04]  /*1e5f0*/  LDL R85, [R1+0x15d0] ;  /* 0x0015d00001557983 */ /* 0x000ee80000100800 */
[----:B------:R-:W3:Y:S01]  /*1e600*/  LDL R93, [R1+0x15d4] ;  /* 0x0015d400015d7983 */ /* 0x000ee20000100800 */
[----:B0-----:R-:W-:-:S02]  /*1e610*/  @!P5 LOP3.LUT R15, R15, R14, RZ, 0x3c, !PT ;  /* 0x0000000e0f0fd212 */ /* 0x001fc400078e3cff */
[----:B--2---:R-:W-:Y:S02]  /*1e620*/  PRMT R31, RZ, 0x7610, R31 ;  /* 0x00007610ff1f7816 */ /* 0x004fe4000000001f */
[----:B------:R-:W-:-:S04]  /*1e630*/  @!P5 LOP3.LUT R14, R15, R14, RZ, 0x3c, !PT ;  /* 0x0000000e0f0ed212 */ /* 0x000fc800078e3cff */
[----:B------:R-:W-:-:S05]  /*1e640*/  @!P5 LOP3.LUT R15, R15, R14, RZ, 0x3c, !PT ;  /* 0x0000000e0f0fd212 */ /* 0x000fca00078e3cff */
[----:B------:R0:W2:Y:S04]  /*1e650*/  @!P5 LDG.E.U8 R31, desc[UR14][R14.64] ;  /* 0x0000000e0e1fd981 */ /* 0x0000a8000c1e1100 */
[----:B---3--:R-:W-:Y:S01]  /*1e660*/  STL [R1+0x46c], R13 ;  /* 0x00046c0d01007387 */ /* 0x008fe20000100800 */
[----:B------:R-:W-:Y:S02]  /*1e670*/  PRMT R38, RZ, 0x7610, R38 ;  /* 0x00007610ff267816 */ /* 0x000fe40000000026 */
[----:B------:R-:W-:Y:S01]  /*1e680*/  PRMT R29, RZ, 0x7610, R29 ;  /* 0x00007610ff1d7816 */ /* 0x000fe2000000001d */
[----:B0-----:R-:W-:Y:S02]  /*1e690*/  @!P6 IMAD.MOV.U32 R14, RZ, RZ, R87 ;  /* 0x000000ffff0ee224 */ /* 0x001fe400078e0057 */
[----:B------:R-:W-:-:S05]  /*1e6a0*/  @!P6 IMAD.MOV.U32 R15, RZ, RZ, R74 ;  /* 0x000000ffff0fe224 */ /* 0x000fca00078e004a */
[----:B------:R0:W3:Y:S04]  /*1e6b0*/  @!P6 LDG.E.U8 R38, desc[UR14][R14.64] ;  /* 0x0000000e0e26e981 */ /* 0x0000e8000c1e1100 */
[----:B--2---:R1:W-:Y:S04]  /*1e6c0*/  STL [R1+0x468], R31 ;  /* 0x0004681f01007387 */ /* 0x0043e80000100800 */
[----:B-1----:R-:W2:Y:S01]  /*1e6d0*/  LDL.LU R31, [R1+0x20a4] ;  /* 0x0020a400011f7983 */ /* 0x002ea20000300800 */
[----:B0-----:R-:W-:Y:S02]  /*1e6e0*/  @!P6 IMAD.MOV.U32 R14, RZ, RZ, R88 ;  /* 0x000000ffff0ee224 */ /* 0x001fe400078e0058 */
[----:B------:R-:W-:Y:S01]  /*1e6f0*/  @!P6 IMAD.MOV.U32 R15, RZ, RZ, R78 ;  /* 0x000000ffff0fe224 */ /* 0x000fe200078e004e */
[----:B------:R-:W-:-:S02]  /*1e700*/  PRMT R24, RZ, 0x7610, R24 ;  /* 0x00007610ff187816 */ /* 0x000fc40000000018 */
[----:B------:R-:W-:Y:S01]  /*1e710*/  PRMT R23, RZ, 0x7610, R23 ;  /* 0x00007610ff177816 */ /* 0x000fe20000000017 */
[----:B------:R-:W3:Y:S04]  /*1e720*/  LDL R87, [R1+0x15e0] ;  /* 0x0015e00001577983 */ /* 0x000ee80000100800 */
[----:B------:R4:W3:Y:S04]  /*1e730*/  @!P6 LDG.E.U8 R29, desc[UR14][R14.64] ;  /* 0x0000000e0e1de981 */ /* 0x0008e8000c1e1100 */
[----:B------:R-:W3:Y:S04]  /*1e740*/  LDL R74, [R1+0x15e8] ;  /* 0x0015e800014a7983 */ /* 0x000ee80000100800 */
[----:B------:R-:W3:Y:S01]  /*1e750*/  LDL R88, [R1+0x15ec] ;  /* 0x0015ec0001587983 */ /* 0x000ee20000100800 */
[----:B----4-:R-:W-:-:S02]  /*1e760*/  @!P6 IMAD.MOV.U32 R15, RZ, RZ, R79 ;  /* 0x000000ffff0fe224 */ /* 0x010fc400078e004f */
[----:B--2---:R-:W-:Y:S02]  /*1e770*/  @!P6 IMAD.MOV.U32 R14, RZ, RZ, R31 ;  /* 0x000000ffff0ee224 */ /* 0x004fe400078e001f */
[----:B------:R-:W2:Y:S04]  /*1e780*/  LDL.LU R31, [R1+0x20a0] ;  /* 0x0020a000011f7983 */ /* 0x000ea80000300800 */
[----:B------:R0:W4:Y:S01]  /*1e790*/  @!P6 LDG.E.U8 R24, desc[UR14][R14.64] ;  /* 0x0000000e0e18e981 */ /* 0x000122000c1e1100 */
[----:B------:R-:W-:Y:S01]  /*1e7a0*/  VIADD R13, R89, 0xffffff9b ;  /* 0xffffff9b590d7836 */ /* 0x000fe20000000000 */
[----:B------:R-:W-:Y:S02]  /*1e7b0*/  PRMT R57, RZ, 0x7610, R57 ;  /* 0x00007610ff397816 */ /* 0x000fe40000000039 */
[----:B------:R-:W-:Y:S01]  /*1e7c0*/  PRMT R58, RZ, 0x7610, R58 ;  /* 0x00007610ff3a7816 */ /* 0x000fe2000000003a */
[----:B------:R-:W3:Y:S04]  /*1e7d0*/  LDL R78, [R1+0x15f0] ;  /* 0x0015f000014e7983 */ /* 0x000ee80000100800 */
[----:B------:R-:W3:Y:S01]  /*1e7e0*/  LDL R79, [R1+0x15f4] ;  /* 0x0015f400014f7983 */ /* 0x000ee20000100800 */
[----:B0-----:R-:W-:-:S02]  /*1e7f0*/  @!P6 IMAD.MOV.U32 R14, RZ, RZ, R84 ;  /* 0x000000ffff0ee224 */ /* 0x001fc400078e0054 */
[----:B------:R-:W-:Y:S01]  /*1e800*/  @!P6 IMAD.MOV.U32 R15, RZ, RZ, R83 ;  /* 0x000000ffff0fe224 */ /* 0x000fe200078e0053 */
[----:B------:R-:W-:Y:S01]  /*1e810*/  ISETP.GE.U32.AND P5, PT, R13, 0x7fffff1c, PT ;  /* 0x7fffff1c0d00780c */ /* 0x000fe20003fa6070 */
[----:B------:R-:W3:Y:S04]  /*1e820*/  LDL R83, [R1+0x15f8] ;  /* 0x0015f80001537983 */ /* 0x000ee80000100800 */
[----:B------:R2:W3:Y:S04]  /*1e830*/  @!P6 LDG.E.U8 R23, desc[UR14][R14.64] ;  /* 0x0000000e0e17e981 */ /* 0x0004e8000c1e1100 */
[----:B------:R-:W4:Y:S04]  /*1e840*/  LDL R84, [R1+0x15fc] ;  /* 0x0015fc0001547983 */ /* 0x000f280000100800 */
[----:B------:R-:W4:Y:S01]  /*1e850*/  LDL R15, [R1+0x15c8] ;  /* 0x0015c800010f7983 */ /* 0x000f220000100800 */
[----:B--2---:R-:W-:-:S03]  /*1e860*/  @!P5 IMAD.MOV.U32 R14, RZ, RZ, R31 ;  /* 0x000000ffff0ed224 */ /* 0x004fc600078e001f */
[----:B---3--:R-:W-:Y:S04]  /*1e870*/  STL.64 [R1+0x2008], R22 ;  /* 0x0020081601007387 */ /* 0x008fe80000100a00 */
[----:B------:R-:W2:Y:S04]  /*1e880*/  LDL.LU R31, [R1+0x209c] ;  /* 0x00209c00011f7983 */ /* 0x000ea80000300800 */
[----:B----4-:R0:W3:Y:S02]  /*1e890*/  @!P5 LDG.E.U8 R57, desc[UR14][R14.64] ;  /* 0x0000000e0e39d981 */ /* 0x0100e4000c1e1100 */
[----:B0-----:R-:W-:-:S02]  /*1e8a0*/  @!P5 IMAD.MOV.U32 R14, RZ, RZ, R93 ;  /* 0x000000ffff0ed224 */ /* 0x001fc400078e005d */
[----:B------:R-:W-:-:S05]  /*1e8b0*/  @!P5 IMAD.MOV.U32 R15, RZ, RZ, R85 ;  /* 0x000000ffff0fd224 */ /* 0x000fca00078e0055 */
[----:B------:R0:W4:Y:S02]  /*1e8c0*/  @!P5 LDG.E.U8 R58, desc[UR14][R14.64] ;  /* 0x0000000e0e3ad981 */ /* 0x000124000c1e1100 */
[----:B0-----:R-:W-:Y:S02]  /*1e8d0*/  @!P5 IMAD.MOV.U32 R15, RZ, RZ, R30 ;  /* 0x000000ffff0fd224 */ /* 0x001fe400078e001e */
[----:B------:R-:W-:Y:S01]  /*1e8e0*/  @!P5 IMAD.MOV.U32 R14, RZ, RZ, R25 ;  /* 0x000000ffff0ed224 */ /* 0x000fe200078e0019 */
[----:B------:R-:W3:Y:S04]  /*1e8f0*/  LDL.LU R30, [R1+0x2098] ;  /* 0x00209800011e7983 */ /* 0x000ee80000300800 */
[----:B------:R-:W3:Y:S01]  /*1e900*/  LDL.LU R25, [R1+0x2094] ;  /* 0x0020940001197983 */ /* 0x000ee20000300800 */
[----:B------:R-:W-:Y:S01]  /*1e910*/  VIADD R13, R89, 0xffffff9a ;  /* 0xffffff9a590d7836 */ /* 0x000fe20000000000 */
[----:B------:R-:W-:-:S02]  /*1e920*/  PRMT R55, RZ, 0x7610, R55 ;  /* 0x00007610ff377816 */ /* 0x000fc40000000037 */
[----:B------:R-:W-:Y:S01]  /*1e930*/  PRMT R20, RZ, 0x7610, R20 ;  /* 0x00007610ff147816 */ /* 0x000fe20000000014 */
[----:B------:R-:W4:Y:S04]  /*1e940*/  LDL R85, [R1+0x1610] ;  /* 0x0016100001557983 */ /* 0x000f280000100800 */
[----:B------:R-:W4:Y:S01]  /*1e950*/  LDL R93, [R1+0x1614] ;  /* 0x00161400015d7983 */ /* 0x000f220000100800 */
[----:B------:R-:W-:-:S03]  /*1e960*/  ISETP.GE.U32.AND P6, PT, R13, 0x7fffff1b, PT ;  /* 0x7fffff1b0d00780c */ /* 0x000fc60003fc6070 */
[----:B------:R0:W4:Y:S02]  /*1e970*/  @!P5 LDG.E.U8 R55, desc[UR14][R14.64] ;  /* 0x0000000e0e37d981 */ /* 0x000124000c1e1100 */
[----:B0-----:R-:W-:Y:S02]  /*1e980*/  @!P5 IMAD.MOV.U32 R14, RZ, RZ, R28 ;  /* 0x000000ffff0ed224 */ /* 0x001fe400078e001c */
[----:B------:R-:W-:Y:S01]  /*1e990*/  @!P5 IMAD.MOV.U32 R15, RZ, RZ, R87 ;  /* 0x000000ffff0fd224 */ /* 0x000fe200078e0057 */
[----:B------:R-:W4:Y:S01]  /*1e9a0*/  LDL.LU R28, [R1+0x2090] ;  /* 0x00209000011c7983 */ /* 0x000f220000300800 */
[----:B--2---:R-:W-:-:S03]  /*1e9b0*/  PRMT R31, RZ, 0x7610, R31 ;  /* 0x00007610ff1f7816 */ /* 0x004fc6000000001f */
[----:B------:R0:W2:Y:S01]  /*1e9c0*/  @!P5 LDG.E.U8 R20, desc[UR14][R14.64] ;  /* 0x0000000e0e14d981 */ /* 0x0000a2000c1e1100 */
[----:B---3--:R-:W-:Y:S01]  /*1e9d0*/  PRMT R25, RZ, 0x7610, R25 ;  /* 0x00007610ff197816 */ /* 0x008fe20000000019 */
[----:B0-----:R-:W-:Y:S02]  /*1e9e0*/  @!P6 IMAD.MOV.U32 R14, RZ, RZ, R88 ;  /* 0x000000ffff0ee224 */ /* 0x001fe400078e0058 */
[----:B------:R-:W-:Y:S01]  /*1e9f0*/  @!P6 IMAD.MOV.U32 R15, RZ, RZ, R74 ;  /* 0x000000ffff0fe224 */ /* 0x000fe200078e004a */
[----:B------:R-:W-:Y:S01]  /*1ea00*/  PRMT R30, RZ, 0x7610, R30 ;  /* 0x00007610ff1e7816 */ /* 0x000fe2000000001e */
[----:B------:R-:W-:Y:S01]  /*1ea10*/  VIADD R13, R89, 0xffffff99 ;  /* 0xffffff99590d7836 */ /* 0x000fe20000000000 */
[----:B------:R-:W-:Y:S02]  /*1ea20*/  PRMT R91, RZ, 0x7610, R91 ;  /* 0x00007610ff5b7816 */ /* 0x000fe4000000005b */
[----:B------:R-:W-:Y:S01]  /*1ea30*/  PRMT R86, RZ, 0x7610, R86 ;  /* 0x00007610ff567816 */ /* 0x000fe20000000056 */
[----:B------:R0:W3:Y:S04]  /*1ea40*/  @!P6 LDG.E.U8 R31, desc[UR14][R14.64] ;  /* 0x0000000e0e1fe981 */ /* 0x0000e8000c1e1100 */
[----:B------:R-:W2:Y:S04]  /*1ea50*/  LDL R87, [R1+0x161c] ;  /* 0x00161c0001577983 */ /* 0x000ea80000100800 */
[----:B------:R-:W2:Y:S04]  /*1ea60*/  LDL R74, [R1+0x1620] ;  /* 0x00162000014a7983 */ /* 0x000ea80000100800 */
[----:B------:R-:W2:Y:S01]  /*1ea70*/  LDL R88, [R1+0x1624] ;  /* 0x0016240001587983 */ /* 0x000ea20000100800 */
[----:B0-----:R-:W-:-:S02]  /*1ea80*/  @!P6 IMAD.MOV.U32 R14, RZ, RZ, R79 ;  /* 0x000000ffff0ee224 */ /* 0x001fc400078e004f */
[----:B------:R-:W-:Y:S01]  /*1ea90*/  @!P6 IMAD.MOV.U32 R15, RZ, RZ, R78 ;  /* 0x000000ffff0fe224 */ /* 0x000fe200078e004e */
[----:B----4-:R-:W-:Y:S02]  /*1eaa0*/  PRMT R28, RZ, 0x7610, R28 ;  /* 0x00007610ff1c7816 */ /* 0x010fe4000000001c */
[----:B------:R-:W-:Y:S01]  /*1eab0*/  ISETP.GE.U32.AND P5, PT, R13, 0x7fffff1a, PT ;  /* 0x7fffff1a0d00780c */ /* 0x000fe20003fa6070 */
[----:B------:R-:W4:Y:S04]  /*1eac0*/  LDL R78, [R1+0x1628] ;  /* 0x00162800014e7983 */ /* 0x000f280000100800 */
[----:B------:R0:W2:Y:S04]  /*1ead0*/  @!P6 LDG.E.U8 R25, desc[UR14][R14.64] ;  /* 0x0000000e0e19e981 */ /* 0x0000a8000c1e1100 */
[----:B------:R-:W2:Y:S01]  /*1eae0*/  LDL R79, [R1+0x162c] ;  /* 0x00162c00014f7983 */ /* 0x000ea20000100800 */
[----:B0-----:R-:W-:-:S02]  /*1eaf0*/  @!P6 IMAD.MOV.U32 R14, RZ, RZ, R84 ;  /* 0x000000ffff0ee224 */ /* 0x001fc400078e0054 */
        /* <DEDUP_REMOVED lines=9> */
[----:B------:R0:W2:Y:S04]  /*1eb90*/  @!P6 LDG.E.U8 R28, desc[UR14][R14.64] ;  /* 0x0000000e0e1ce981 */ /* 0x0000a8000c1e1100 */
[----:B------:R-:W0:Y:S04]  /*1eba0*/  LDL R14, [R1+0x1608] ;  /* 0x00160800010e7983 */ /* 0x000e280000100800 */
[----:B------:R-:W0:Y:S02]  /*1ebb0*/  LDL R15, [R1+0x160c] ;  /* 0x00160c00010f7983 */ /* 0x000e240000100800 */
[----:B0-----:R-:W-:-:S04]  /*1ebc0*/  @!P5 LOP3.LUT R15, R15, R14, RZ, 0x3c, !PT ;  /* 0x0000000e0f0fd212 */ /* 0x001fc800078e3cff */
[----:B------:R-:W-:-:S04]  /*1ebd0*/  @!P5 LOP3.LUT R14, R15, R14, RZ, 0x3c, !PT ;  /* 0x0000000e0f0ed212 */ /* 0x000fc800078e3cff */
[----:B------:R-:W-:-:S05]  /*1ebe0*/  @!P5 LOP3.LUT R15, R15, R14, RZ, 0x3c, !PT ;  /* 0x0000000e0f0fd212 */ /* 0x000fca00078e3cff */
[----:B------:R0:W2:Y:S02]  /*1ebf0*/  @!P5 LDG.E.U8 R91, desc[UR14][R14.64] ;  /* 0x0000000e0e5bd981 */ /* 0x0000a4000c1e1100 */
[----:B0-----:R-:W-:Y:S02]  /*1ec00*/  @!P5 IMAD.MOV.U32 R14, RZ, RZ, R93 ;  /* 0x000000ffff0ed224 */ /* 0x001fe400078e005d */
[----:B------:R-:W-:-:S05]  /*1ec10*/  @!P5 IMAD.MOV.U32 R15, RZ, RZ, R85 ;  /* 0x000000ffff0fd224 */ /* 0x000fca00078e0055 */
[----:B------:R0:W3:Y:S04]  /*1ec20*/  @!P5 LDG.E.U8 R86, desc[UR14][R14.64] ;  /* 0x0000000e0e56d981 */ /* 0x0000e8000c1e1100 */
[----:B--2---:R1:W-:Y:S04]  /*1ec30*/  STL [R1+0x464], R91 ;  /* 0x0004645b01007387 */ /* 0x0043e80000100800 */
[----:B-1----:R-:W2:Y:S04]  /*1ec40*/  LDL.LU R91, [R1+0x208c] ;  /* 0x00208c00015b7983 */ /* 0x002ea80000300800 */
[----:B------:R-:W2:Y:S01]  /*1ec50*/  LDL R15, [R1+0x1618] ;  /* 0x00161800010f7983 */ /* 0x000ea20000100800 */
[----:B------:R-:W-:-:S02]  /*1ec60*/  VIADD R13, R89, 0xffffff98 ;  /* 0xffffff98590d7836 */ /* 0x000fc40000000000 */
[----:B0-----:R-:W-:Y:S01]  /*1ec70*/  @!P5 IMAD.MOV.U32 R14, RZ, RZ, R87 ;  /* 0x000000ffff0ed224 */ /* 0x001fe200078e0057 */
[----:B------:R-:W-:Y:S02]  /*1ec80*/  PRMT R49, RZ, 0x7610, R49 ;  /* 0x00007610ff317816 */ /* 0x000fe40000000031 */
[----:B------:R-:W-:Y:S01]  /*1ec90*/  PRMT R48, RZ, 0x7610, R48 ;  /* 0x00007610ff307816 */ /* 0x000fe20000000030 */
[----:B------:R-:W3:Y:S01]  /*1eca0*/  LDL R85, [R1+0x1640] ;  /* 0x0016400001557983 */ /* 0x000ee20000100800 */
[----:B------:R-:W-:Y:S02]  /*1ecb0*/  ISETP.GE.U32.AND P6, PT, R13, 0x7fffff19, PT ;  /* 0x7fffff190d00780c */ /* 0x000fe40003fc6070 */
[----:B------:R-:W-:-:S06]  /*1ecc0*/  PRMT R13, RZ, 0x7610, R13 ;  /* 0x00007610ff0d7816 */ /* 0x000fcc000000000d */
[----:B--2---:R0:W2:Y:S02]  /*1ecd0*/  @!P5 LDG.E.U8 R13, desc[UR14][R14.64] ;  /* 0x0000000e0e0dd981 */ /* 0x0040a4000c1e1100 */
[----:B0-----:R-:W-:Y:S02]  /*1ece0*/  @!P5 IMAD.MOV.U32 R14, RZ, RZ, R88 ;  /* 0x000000ffff0ed224 */ /* 0x001fe400078e0058 */
[----:B------:R-:W-:-:S05]  /*1ecf0*/  @!P5 IMAD.MOV.U32 R15, RZ, RZ, R74 ;  /* 0x000000ffff0fd224 */ /* 0x000fca00078e004a */
[----:B------:R0:W2:Y:S04]  /*1ed00*/  @!P5 LDG.E.U8 R49, desc[UR14][R14.64] ;  /* 0x0000000e0e31d981 */ /* 0x0000a8000c1e1100 */
[----:B---3--:R1:W-:Y:S04]  /*1ed10*/  STL [R1+0x460], R86 ;  /* 0x0004605601007387 */ /* 0x0083e80000100800 */
[----:B------:R-:W3:Y:S04]  /*1ed20*/  LDL R93, [R1+0x16ac] ;  /* 0x0016ac00015d7983 */ /* 0x000ee80000100800 */
[----:B------:R-:W3:Y:S01]  /*1ed30*/  LDL R87, [R1+0x16b0] ;  /* 0x0016b00001577983 */ /* 0x000ee20000100800 */
[----:B0-----:R-:W-:-:S02]  /*1ed40*/  @!P6 IMAD.MOV.U32 R14, RZ, RZ, R79 ;  /* 0x000000ffff0ee224 */ /* 0x001fc400078e004f */
[----:B----4-:R-:W-:Y:S01]  /*1ed50*/  @!P6 IMAD.MOV.U32 R15, RZ, RZ, R78 ;  /* 0x000000ffff0fe224 */ /* 0x010fe200078e004e */
[----:B-1----:R-:W4:Y:S01]  /*1ed60*/  LDL R86, [R1+0x16a8] ;  /* 0x0016a80001567983 */ /* 0x002f220000100800 */
[----:B------:R-:W-:-:S03]  /*1ed70*/  PRMT R73, RZ, 0x7610, R73 ;  /* 0x00007610ff497816 */ /* 0x000fc60000000049 */
[----:B------:R0:W3:Y:S02]  /*1ed80*/  @!P6 LDG.E.U8 R48, desc[UR14][R14.64] ;  /* 0x0000000e0e30e981 */ /* 0x0000e4000c1e1100 */
[----:B0-----:R-:W-:Y:S02]  /*1ed90*/  @!P6 IMAD.MOV.U32 R14, RZ, RZ, R84 ;  /* 0x000000ffff0ee224 */ /* 0x001fe400078e0054 */
[----:B------:R-:W-:-:S05]  /*1eda0*/  @!P6 IMAD.MOV.U32 R15, RZ, RZ, R83 ;  /* 0x000000ffff0fe224 */ /* 0x000fca00078e0053 */
[----:B------:R0:W4:Y:S02]  /*1edb0*/  @!P6 LDG.E.U8 R73, desc[UR14][R14.64] ;  /* 0x0000000e0e49e981 */ /* 0x000124000c1e1100 */
[----:B0-----:R-:W-:Y:S02]  /*1edc0*/  @!P6 IMAD.MOV.U32 R14, RZ, RZ, R91 ;  /* 0x000000ffff0ee224 */ /* 0x001fe400078e005b */
[----:B------:R-:W-:Y:S01]  /*1edd0*/  @!P6 IMAD.MOV.U32 R15, RZ, RZ, R92 ;  /* 0x000000ffff0fe224 */ /* 0x000fe200078e005c */
[----:B--2---:R0:W-:Y:S04]  /*1ede0*/  STL [R1+0x45c], R13 ;  /* 0x00045c0d01007387 */ /* 0x0041e80000100800 */
[----:B------:R-:W2:Y:S04]  /*1edf0*/  LDL R74, [R1+0x16b8] ;  /* 0x0016b800014a7983 */ /* 0x000ea80000100800 */
[----:B------:R-:W2:Y:S01]  /*1ee00*/  LDL R88, [R1+0x16bc] ;  /* 0x0016bc0001587983 */ /* 0x000ea20000100800 */
[----:B0-----:R-:W-:-:S05]  /*1ee10*/  VIADD R13, R89, 0xffffff94 ;  /* 0xffffff94590d7836 */ /* 0x001fca0000000000 */
[----:B------:R-:W-:Y:S02]  /*1ee20*/  ISETP.GE.U32.AND P5, PT, R13, 0x7fffff15, PT ;  /* 0x7fffff150d00780c */ /* 0x000fe40003fa6070 */
[----:B------:R-:W-:-:S06]  /*1ee30*/  PRMT R13, RZ, 0x7610, R13 ;  /* 0x00007610ff0d7816 */ /* 0x000fcc000000000d */
[----:B------:R0:W2:Y:S01]  /*1ee40*/  @!P6 LDG.E.U8 R13, desc[UR14][R14.64] ;  /* 0x0000000e0e0de981 */ /* 0x0000a2000c1e1100 */
[----:B------:R-:W-:-:S03]  /*1ee50*/  PRMT R72, RZ, 0x7610, R72 ;  /* 0x00007610ff487816 */ /* 0x000fc60000000048 */
[----:B---3--:R1:W-:Y:S01]  /*1ee60*/  STL [R1+0x454], R48 ;  /* 0x0004543001007387 */ /* 0x0083e20000100800 */
[----:B0-----:R-:W-:-:S03]  /*1ee70*/  @!P6 IMAD.MOV.U32 R14, RZ, RZ, R90 ;  /* 0x000000ffff0ee224 */ /* 0x001fc600078e005a */
[----:B-1----:R-:W3:Y:S04]  /*1ee80*/  LDL R48, [R1+0x16c0] ;  /* 0x0016c00001307983 */ /* 0x002ee80000100800 */
[----:B------:R0:W-:Y:S04]  /*1ee90*/  STL [R1+0x458], R49 ;  /* 0x0004583101007387 */ /* 0x0001e80000100800 */
[----:B------:R-:W3:Y:S01]  /*1eea0*/  LDL R78, [R1+0x16c8] ;  /* 0x0016c800014e7983 */ /* 0x000ee20000100800 */
[----:B------:R-:W-:Y:S01]  /*1eeb0*/  @!P6 IMAD.MOV.U32 R15, RZ, RZ, R85 ;  /* 0x000000ffff0fe224 */ /* 0x000fe200078e0055 */
[----:B------:R-:W-:-:S04]  /*1eec0*/  PRMT R21, RZ, 0x7610, R21 ;  /* 0x00007610ff157816 */ /* 0x000fc80000000015 */
[----:B------:R1:W3:Y:S04]  /*1eed0*/  @!P6 LDG.E.U8 R72, desc[UR14][R14.64] ;  /* 0x0000000e0e48e981 */ /* 0x0002e8000c1e1100 */
[----:B0-----:R-:W3:Y:S04]  /*1eee0*/  LDL R49, [R1+0x16c4] ;  /* 0x0016c40001317983 */ /* 0x001ee80000100800 */
[----:B------:R-:W3:Y:S04]  /*1eef0*/  LDL.LU R92, [R1+0x2088] ;  /* 0x00208800015c7983 */ /* 0x000ee80000300800 */
[----:B------:R-:W3:Y:S04]  /*1ef00*/  LDL.LU R91, [R1+0x2084] ;  /* 0x00208400015b7983 */ /* 0x000ee80000300800 */
[----:B------:R-:W3:Y:S04]  /*1ef10*/  LDL R79, [R1+0x16d0] ;  /* 0x0016d000014f7983 */ /* 0x000ee80000100800 */
[----:B------:R-:W3:Y:S01]  /*1ef20*/  LDL R83, [R1+0x16d8] ;  /* 0x0016d80001537983 */ /* 0x000ee20000100800 */
[----:B-1----:R-:W-:-:S02]  /*1ef30*/  @!P5 IMAD.MOV.U32 R14, RZ, RZ, R93 ;  /* 0x000000ffff0ed224 */ /* 0x002fc400078e005d */
[----:B----4-:R-:W-:-:S05]  /*1ef40*/  @!P5 IMAD.MOV.U32 R15, RZ, RZ, R86 ;  /* 0x000000ffff0fd224 */ /* 0x010fca00078e0056 */
[----:B------:R0:W4:Y:S02]  /*1ef50*/  @!P5 LDG.E.U8 R21, desc[UR14][R14.64] ;  /* 0x0000000e0e15d981 */ /* 0x000124000c1e1100 */
[----:B0-----:R-:W-:Y:S02]  /*1ef60*/  @!P5 IMAD.MOV.U32 R14, RZ, RZ, R34 ;  /* 0x000000ffff0ed224 */ /* 0x001fe400078e0022 */
[----:B--2---:R0:W-:Y:S04]  /*1ef70*/  STL [R1+0x44c], R13 ;  /* 0x00044c0d01007387 */ /* 0x0041e80000100800 */
[----:B------:R-:W2:Y:S04]  /*1ef80*/  LDL.LU R90, [R1+0x2080] ;  /* 0x00208000015a7983 */ /* 0x000ea80000300800 */
[----:B------:R-:W4:Y:S04]  /*1ef90*/  LDL R84, [R1+0x16e8] ;  /* 0x0016e80001547983 */ /* 0x000f280000100800 */
[----:B------:R-:W4:Y:S04]  /*1efa0*/  LDL R85, [R1+0x16ec] ;  /* 0x0016ec0001557983 */ /* 0x000f280000100800 */
[----:B------:R-:W4:Y:S01]  /*1efb0*/  LDL.LU R34, [R1+0x207c] ;  /* 0x00207c0001227983 */ /* 0x000f220000300800 */
[----:B------:R-:W-:-:S03]  /*1efc0*/  @!P5 IMAD.MOV.U32 R15, RZ, RZ, R87 ;  /* 0x000000ffff0fd224 */ /* 0x000fc600078e0057 */
[----:B------:R-:W4:Y:S04]  /*1efd0*/  LDL R86, [R1+0x16f0] ;  /* 0x0016f00001567983 */ /* 0x000f280000100800 */
[----:B------:R-:W4:Y:S01]  /*1efe0*/  LDL R93, [R1+0x17a8] ;  /* 0x0017a800015d7983 */ /* 0x000f220000100800 */
[----:B0-----:R-:W-:-:S03]  /*1eff0*/  VIADD R13, R89, 0xffffff93 ;  /* 0xffffff93590d7836 */ /* 0x001fc60000000000 */
[----:B------:R-:W4:Y:S02]  /*1f000*/  LDL R87, [R1+0x17ac] ;  /* 0x0017ac0001577983 */ /* 0x000f240000100800 */
[----:B------:R-:W-:Y:S02]  /*1f010*/  ISETP.GE.U32.AND P6, PT, R13, 0x7fffff14, PT ;  /* 0x7fffff140d00780c */ /* 0x000fe40003fc6070 */
[----:B---3--:R-:W-:Y:S02]  /*1f020*/  PRMT R92, RZ, 0x7610, R92 ;  /* 0x00007610ff5c7816 */ /* 0x008fe4000000005c */
[----:B------:R-:W-:-:S04]  /*1f030*/  PRMT R91, RZ, 0x7610, R91 ;  /* 0x00007610ff5b7816 */ /* 0x000fc8000000005b */
[----:B------:R0:W3:Y:S02]  /*1f040*/  @!P5 LDG.E.U8 R92, desc[UR14][R14.64] ;  /* 0x0000000e0e5cd981 */ /* 0x0000e4000c1e1100 */
[----:B0-----:R-:W-:Y:S02]  /*1f050*/  @!P5 IMAD.MOV.U32 R14, RZ, RZ, R88 ;  /* 0x000000ffff0ed224 */ /* 0x001fe400078e0058 */
[----:B------:R-:W-:Y:S01]  /*1f060*/  @!P5 IMAD.MOV.U32 R15, RZ, RZ, R74 ;  /* 0x000000ffff0fd224 */ /* 0x000fe200078e004a */
[----:B------:R-:W3:Y:S04]  /*1f070*/  LDL R88, [R1+0x17b8] ;  /* 0x0017b80001587983 */ /* 0x000ee80000100800 */
[----:B------:R0:W3:Y:S01]  /*1f080*/  @!P5 LDG.E.U8 R91, desc[UR14][R14.64] ;  /* 0x0000000e0e5bd981 */ /* 0x0000e2000c1e1100 */
[----:B------:R-:W-:-:S03]  /*1f090*/  PRMT R17, RZ, 0x7610, R17 ;  /* 0x00007610ff117816 */ /* 0x000fc60000000011 */
[----:B------:R-:W-:Y:S01]  /*1f0a0*/  STL [R1+0x450], R73 ;  /* 0x0004504901007387 */ /* 0x000fe20000100800 */
[----:B0-----:R-:W-:Y:S02]  /*1f0b0*/  @!P5 IMAD.MOV.U32 R14, RZ, RZ, R49 ;  /* 0x000000ffff0ed224 */ /* 0x001fe400078e0031 */
[----:B------:R-:W-:Y:S01]  /*1f0c0*/  @!P5 IMAD.MOV.U32 R15, RZ, RZ, R48 ;  /* 0x000000ffff0fd224 */ /* 0x000fe200078e0030 */
[----:B------:R-:W-:Y:S02]  /*1f0d0*/  PRMT R10, RZ, 0x7610, R10 ;  /* 0x00007610ff0a7816 */ /* 0x000fe4000000000a */
[----:B--2---:R-:W-:-:S06]  /*1f0e0*/  PRMT R90, RZ, 0x7610, R90 ;  /* 0x00007610ff5a7816 */ /* 0x004fcc000000005a */
[----:B------:R4:W2:Y:S02]  /*1f0f0*/  @!P5 LDG.E.U8 R90, desc[UR14][R14.64] ;  /* 0x0000000e0e5ad981 */ /* 0x0008a4000c1e1100 */
[----:B----4-:R-:W-:Y:S02]  /*1f100*/  @!P6 IMAD.MOV.U32 R14, RZ, RZ, R34 ;  /* 0x000000ffff0ee224 */ /* 0x010fe400078e0022 */
[----:B------:R-:W-:Y:S01]  /*1f110*/  @!P6 IMAD.MOV.U32 R15, RZ, RZ, R78 ;  /* 0x000000ffff0fe224 */ /* 0x000fe200078e004e */
[----:B------:R-:W4:Y:S04]  /*1f120*/  LDL.LU R34, [R1+0x2078] ;  /* 0x0020780001227983 */ /* 0x000f280000300800 */
[----:B------:R0:W2:Y:S02]  /*1f130*/  @!P6 LDG.E.U8 R17, desc[UR14][R14.64] ;  /* 0x0000000e0e11e981 */ /* 0x0000a4000c1e1100 */
[----:B0-----:R-:W-:-:S02]  /*1f140*/  @!P6 IMAD.MOV.U32 R14, RZ, RZ, R33 ;  /* 0x000000ffff0ee224 */ /* 0x001fc400078e0021 */
[----:B------:R-:W-:Y:S01]  /*1f150*/  @!P6 IMAD.MOV.U32 R15, RZ, RZ, R79 ;  /* 0x000000ffff0fe224 */ /* 0x000fe200078e004f */
[----:B------:R-:W2:Y:S04]  /*1f160*/  LDL.LU R33, [R1+0x2074] ;  /* 0x0020740001217983 */ /* 0x000ea80000300800 */
[----:B------:R0:W-:Y:S04]  /*1f170*/  STL [R1+0x448], R72 ;  /* 0x0004484801007387 */ /* 0x0001e80000100800 */
[----:B------:R1:W3:Y:S02]  /*1f180*/  @!P6 LDG.E.U8 R10, desc[UR14][R14.64] ;  /* 0x0000000e0e0ae981 */ /* 0x0002e4000c1e1100 */
[----:B-1----:R-:W-:-:S02]  /*1f190*/  @!P6 IMAD.MOV.U32 R14, RZ, RZ, R82 ;  /* 0x000000ffff0ee224 */ /* 0x002fc400078e0052 */
[----:B------:R-:W3:Y:S01]  /*1f1a0*/  LDL.LU R82, [R1+0x2070] ;  /* 0x0020700001527983 */ /* 0x000ee20000300800 */
[----:B------:R-:W-:Y:S01]  /*1f1b0*/  VIADD R13, R89, 0xffffff92 ;  /* 0xffffff92590d7836 */ /* 0x000fe20000000000 */
[----:B------:R-:W-:Y:S01]  /*1f1c0*/  PRMT R11, RZ, 0x7610, R11 ;  /* 0x00007610ff0b7816 */ /* 0x000fe2000000000b */
[----:B------:R-:W-:-:S03]  /*1f1d0*/  @!P6 IMAD.MOV.U32 R15, RZ, RZ, R83 ;  /* 0x000000ffff0fe224 */ /* 0x000fc600078e0053 */
[----:B------:R-:W-:Y:S02]  /*1f1e0*/  ISETP.GE.U32.AND P5, PT, R13, 0x7fffff13, PT ;  /* 0x7fffff130d00780c */ /* 0x000fe40003fa6070 */
[----:B------:R-:W-:Y:S01]  /*1f1f0*/  PRMT R54, RZ, 0x7610, R54 ;  /* 0x00007610ff367816 */ /* 0x000fe20000000036 */
[----:B------:R1:W3:Y:S02]  /*1f200*/  @!P6 LDG.E.U8 R11, desc[UR14][R14.64] ;  /* 0x0000000e0e0be981 */ /* 0x0002e4000c1e1100 */
[----:B-1----:R-:W-:Y:S02]  /*1f210*/  @!P6 IMAD.MOV.U32 R14, RZ, RZ, R59 ;  /* 0x000000ffff0ee224 */ /* 0x002fe400078e003b */
[----:B------:R-:W-:Y:S02]  /*1f220*/  @!P6 IMAD.MOV.U32 R15, RZ, RZ, R70 ;  /* 0x000000ffff0fe224 */ /* 0x000fe400078e0046 */
[----:B------:R-:W3:Y:S04]  /*1f230*/  LDL.LU R70, [R1+0x206c] ;  /* 0x00206c0001467983 */ /* 0x000ee80000300800 */
[----:B------:R1:W3:Y:S04]  /*1f240*/  @!P6 LDG.E.U8 R54, desc[UR14][R14.64] ;  /* 0x0000000e0e36e981 */ /* 0x0002e8000c1e1100 */
[----:B------:R-:W3:Y:S01]  /*1f250*/  LDL.LU R59, [R1+0x2068] ;  /* 0x00206800013b7983 */ /* 0x000ee20000300800 */
[----:B-1----:R-:W-:-:S02]  /*1f260*/  @!P5 IMAD.MOV.U32 R14, RZ, RZ, R85 ;  /* 0x000000ffff0ed224 */ /* 0x002fc400078e0055 */
[----:B------:R-:W-:Y:S01]  /*1f270*/  @!P5 IMAD.MOV.U32 R15, RZ, RZ, R84 ;  /* 0x000000ffff0fd224 */ /* 0x000fe200078e0054 */
[----:B----4-:R-:W-:-:S06]  /*1f280*/  PRMT R34, RZ, 0x7610, R34 ;  /* 0x00007610ff227816 */ /* 0x010fcc0000000022 */
[----:B------:R1:W4:Y:S01]  /*1f290*/  @!P5 LDG.E.U8 R34, desc[UR14][R14.64] ;  /* 0x0000000e0e22d981 */ /* 0x000322000c1e1100 */
[----:B--2---:R-:W-:Y:S01]  /*1f2a0*/  PRMT R33, RZ, 0x7610, R33 ;  /* 0x00007610ff217816 */ /* 0x004fe20000000021 */
[----:B-1----:R-:W-:Y:S02]  /*1f2b0*/  @!P5 IMAD.MOV.U32 R14, RZ, RZ, R3 ;  /* 0x000000ffff0ed224 */ /* 0x002fe400078e0003 */
[----:B------:R-:W-:Y:S01]  /*1f2c0*/  @!P5 IMAD.MOV.U32 R15, RZ, RZ, R86 ;  /* 0x000000ffff0fd224 */ /* 0x000fe200078e0056 */
[----:B------:R-:W2:Y:S04]  /*1f2d0*/  LDL.LU R3, [R1+0x2064] ;  /* 0x0020640001037983 */ /* 0x000ea80000300800 */
[----:B------:R1:W4:Y:S01]  /*1f2e0*/  @!P5 LDG.E.U8 R33, desc[UR14][R14.64] ;  /* 0x0000000e0e21d981 */ /* 0x000322000c1e1100 */
[----:B---3--:R-:W-:Y:S01]  /*1f2f0*/  PRMT R82, RZ, 0x7610, R82 ;  /* 0x00007610ff527816 */ /* 0x008fe20000000052 */
[----:B-1----:R-:W-:-:S02]  /*1f300*/  @!P0 IMAD.MOV.U32 R14, RZ, RZ, R87 ;  /* 0x000000ffff0e8224 */ /* 0x002fc400078e0057 */
[----:B------:R-:W-:-:S05]  /*1f310*/  @!P0 IMAD.MOV.U32 R15, RZ, RZ, R93 ;  /* 0x000000ffff0f8224 */ /* 0x000fca00078e005d */
[----:B------:R1:W3:Y:S02]  /*1f320*/  @!P0 LDG.E.U8 R82, desc[UR14][R14.64] ;  /* 0x0000000e0e528981 */ /* 0x0002e4000c1e1100 */
[----:B-1----:R-:W-:Y:S02]  /*1f330*/  @!P0 IMAD.MOV.U32 R15, RZ, RZ, R71 ;  /* 0x000000ffff0f8224 */ /* 0x002fe400078e0047 */
[----:B------:R-:W-:Y:S01]  /*1f340*/  @!P0 IMAD.MOV.U32 R14, RZ, RZ, R32 ;  /* 0x000000ffff0e8224 */ /* 0x000fe200078e0020 */
[----:B------:R-:W3:Y:S04]  /*1f350*/  LDL.LU R71, [R1+0x2060] ;  /* 0x0020600001477983 */ /* 0x000ee80000300800 */
[----:B------:R-:W4:Y:S01]  /*1f360*/  LDL.LU R32, [R1+0x205c] ;  /* 0x00205c0001207983 */ /* 0x000f220000300800 */
[----:B------:R-:W-:Y:S01]  /*1f370*/  PRMT R70, RZ, 0x7610, R70 ;  /* 0x00007610ff467816 */ /* 0x000fe20000000046 */
[----:B------:R-:W-:Y:S01]  /*1f380*/  @!P0 IMAD.MOV.U32 R49, RZ, RZ, R88 ;  /* 0x000000ffff318224 */ /* 0x000fe200078e0058 */
[----:B------:R-:W-:-:S04]  /*1f390*/  PRMT R59, RZ, 0x7610, R59 ;  /* 0x00007610ff3b7816 */ /* 0x000fc8000000003b */
[----:B------:R1:W4:Y:S01]  /*1f3a0*/  @!P0 LDG.E.U8 R70, desc[UR14][R14.64] ;  /* 0x0000000e0e468981 */ /* 0x000322000c1e1100 */
[----:B------:R-:W-:Y:S02]  /*1f3b0*/  PRMT R16, RZ, 0x7610, R16 ;  /* 0x00007610ff107816 */ /* 0x000fe40000000010 */
[----:B-1----:R-:W-:Y:S02]  /*1f3c0*/  PRMT R15, RZ, 0x7610, R15 ;  /* 0x00007610ff0f7816 */ /* 0x002fe4000000000f */
[----:B------:R-:W-:Y:S02]  /*1f3d0*/  PRMT R76, RZ, 0x7610, R76 ;  /* 0x00007610ff4c7816 */ /* 0x000fe4000000004c */
[----:B------:R-:W-:Y:S01]  /*1f3e0*/  PRMT R80, RZ, 0x7610, R80 ;  /* 0x00007610ff507816 */ /* 0x000fe20000000050 */
[----:B------:R-:W-:-:S05]  /*1f3f0*/  VIADD R13, R89, 0xffffff8b ;  /* 0xffffff8b590d7836 */ /* 0x000fca0000000000 */
[----:B------:R-:W-:Y:S02]  /*1f400*/  ISETP.GE.U32.AND P6, PT, R13, 0x7fffff0c, PT ;  /* 0x7fffff0c0d00780c */ /* 0x000fe40003fc6070 */
[----:B------:R-:W-:Y:S01]  /*1f410*/  PRMT R13, RZ, 0x7610, R13 ;  /* 0x00007610ff0d7816 */ /* 0x000fe2000000000d */
[----:B--2---:R-:W-:Y:S02]  /*1f420*/  @!P0 IMAD.MOV.U32 R48, RZ, RZ, R3 ;  /* 0x000000ffff308224 */ /* 0x004fe400078e0003 */
[----:B------:R-:W2:Y:S04]  /*1f430*/  LDL.LU R3, [R1+0x2058] ;  /* 0x0020580001037983 */ /* 0x000ea80000300800 */
[----:B------:R1:W2:Y:S02]  /*1f440*/  @!P0 LDG.E.U8 R59, desc[UR14][R48.64] ;  /* 0x0000000e303b8981 */ /* 0x0002a4000c1e1100 */
[----:B-1----:R-:W-:-:S02]  /*1f450*/  @!P0 IMAD.MOV.U32 R48, RZ, RZ, R18 ;  /* 0x000000ffff308224 */ /* 0x002fc400078e0012 */
[----:B------:R-:W-:Y:S02]  /*1f460*/  @!P0 IMAD.MOV.U32 R49, RZ, RZ, R2 ;  /* 0x000000ffff318224 */ /* 0x000fe400078e0002 */
[----:B------:R-:W2:Y:S04]  /*1f470*/  LDL.LU R2, [R1+0x2054] ;  /* 0x0020540001027983 */ /* 0x000ea80000300800 */
[----:B------:R3:W2:Y:S04]  /*1f480*/  @!P0 LDG.E.U8 R15, desc[UR14][R48.64] ;  /* 0x0000000e300f8981 */ /* 0x0006a8000c1e1100 */
[----:B------:R-:W2:Y:S01]  /*1f490*/  LDL.LU R18, [R1+0x2050] ;  /* 0x0020500001127983 */ /* 0x000ea20000300800 */
[----:B---3--:R-:W-:-:S02]  /*1f4a0*/  @!P4 IMAD.MOV.U32 R49, RZ, RZ, R71 ;  /* 0x000000ffff31c224 */ /* 0x008fc400078e0047 */
[----:B----4-:R-:W-:Y:S01]  /*1f4b0*/  @!P4 IMAD.MOV.U32 R48, RZ, RZ, R32 ;  /* 0x000000ffff30c224 */ /* 0x010fe200078e0020 */
[----:B------:R-:W3:Y:S04]  /*1f4c0*/  LDL.LU R71, [R1+0x204c] ;  /* 0x00204c0001477983 */ /* 0x000ee80000300800 */
[----:B------:R-:W4:Y:S04]  /*1f4d0*/  LDL.LU R32, [R1+0x2048] ;  /* 0x0020480001207983 */ /* 0x000f280000300800 */
[----:B------:R1:W3:Y:S02]  /*1f4e0*/  @!P4 LDG.E.U8 R16, desc[UR14][R48.64] ;  /* 0x0000000e3010c981 */ /* 0x0002e4000c1e1100 */
[----:B-1----:R-:W-:-:S02]  /*1f4f0*/  @!P4 IMAD.MOV.U32 R48, RZ, RZ, R39 ;  /* 0x000000ffff30c224 */ /* 0x002fc400078e0027 */
[----:B------:R-:W-:Y:S02]  /*1f500*/  @!P4 IMAD.MOV.U32 R49, RZ, RZ, R45 ;  /* 0x000000ffff31c224 */ /* 0x000fe400078e002d */
[----:B------:R-:W3:Y:S04]  /*1f510*/  LDL.LU R45, [R1+0x2044] ;  /* 0x00204400012d7983 */ /* 0x000ee80000300800 */
[----:B------:R1:W3:Y:S04]  /*1f520*/  @!P4 LDG.E.U8 R76, desc[UR14][R48.64] ;  /* 0x0000000e304cc981 */ /* 0x0002e8000c1e1100 */
[----:B------:R-:W3:Y:S01]  /*1f530*/  LDL.LU R39, [R1+0x2040] ;  /* 0x0020400001277983 */ /* 0x000ee20000300800 */
[----:B-1----:R-:W-:-:S02]  /*1f540*/  @!P4 IMAD.MOV.U32 R48, RZ, RZ, R35 ;  /* 0x000000ffff30c224 */ /* 0x002fc400078e0023 */
[----:B------:R-:W-:Y:S02]  /*1f550*/  @!P4 IMAD.MOV.U32 R49, RZ, RZ, R41 ;  /* 0x000000ffff31c224 */ /* 0x000fe400078e0029 */
[----:B------:R-:W3:Y:S04]  /*1f560*/  LDL.LU R41, [R1+0x203c] ;  /* 0x00203c0001297983 */ /* 0x000ee80000300800 */
[----:B------:R1:W3:Y:S04]  /*1f570*/  @!P4 LDG.E.U8 R80, desc[UR14][R48.64] ;  /* 0x0000000e3050c981 */ /* 0x0002e8000c1e1100 */
[----:B------:R-:W3:Y:S01]  /*1f580*/  LDL.LU R35, [R1+0x2038] ;  /* 0x0020380001237983 */ /* 0x000ee20000300800 */
[----:B-1----:R-:W-:-:S02]  /*1f590*/  @!P4 IMAD.MOV.U32 R49, RZ, RZ, R37 ;  /* 0x000000ffff31c224 */ /* 0x002fc400078e0025 */
[----:B------:R-:W-:Y:S01]  /*1f5a0*/  @!P4 IMAD.MOV.U32 R48, RZ, RZ, R36 ;  /* 0x000000ffff30c224 */ /* 0x000fe200078e0024 */
[----:B------:R-:W3:Y:S04]  /*1f5b0*/  LDL.LU R37, [R1+0x2034] ;  /* 0x0020340001257983 */ /* 0x000ee80000300800 */
[----:B------:R-:W3:Y:S04]  /*1f5c0*/  LDL.LU R36, [R1+0x2030] ;  /* 0x0020300001247983 */ /* 0x000ee80000300800 */
[----:B------:R1:W3:Y:S01]  /*1f5d0*/  @!P4 LDG.E.U8 R13, desc[UR14][R48.64] ;  /* 0x0000000e300dc981 */ /* 0x0002e2000c1e1100 */
[----:B0-----:R-:W-:-:S02]  /*1f5e0*/  @!P5 IMAD.MOV.U32 R72, RZ, RZ, R43 ;  /* 0x000000ffff48d224 */ /* 0x001fc400078e002b */
[----:B------:R-:W-:Y:S01]  /*1f5f0*/  @!P5 IMAD.MOV.U32 R73, RZ, RZ, R0 ;  /* 0x000000ffff49d224 */ /* 0x000fe200078e0000 */
[----:B------:R-:W-:Y:S02]  /*1f600*/  PRMT R51, RZ, 0x7610, R51 ;  /* 0x00007610ff337816 */ /* 0x000fe40000000033 */
[----:B------:R-:W-:Y:S02]  /*1f610*/  PRMT R50, RZ, 0x7610, R50 ;  /* 0x00007610ff327816 */ /* 0x000fe40000000032 */
[----:B------:R-:W-:Y:S02]  /*1f620*/  PRMT R44, RZ, 0x7610, R44 ;  /* 0x00007610ff2c7816 */ /* 0x000fe4000000002c */
[----:B------:R-:W-:Y:S02]  /*1f630*/  PRMT R53, RZ, 0x7610, R53 ;  /* 0x00007610ff357816 */ /* 0x000fe40000000035 */
[----:B------:R-:W-:Y:S02]  /*1f640*/  PRMT R46, RZ, 0x7610, R46 ;  /* 0x00007610ff2e7816 */ /* 0x000fe4000000002e */
[----:B------:R-:W-:Y:S01]  /*1f650*/  PRMT R47, RZ, 0x7610, R47 ;  /* 0x00007610ff2f7816 */ /* 0x000fe2000000002f */
[----:B--2---:R-:W-:-:S05]  /*1f660*/  IMAD R88, R18, 0x6d, RZ ;  /* 0x0000006d12587824 */ /* 0x004fca00078e02ff */
[----:B-1----:R-:W-:Y:S01]  /*1f670*/  IADD3 R48, P0, PT, R88, R8, RZ ;  /* 0x0000000858307210 */ /* 0x002fe20007f1e0ff */
[----:B------:R-:W-:-:S04]  /*1f680*/  IMAD R14, R18, 0x74, RZ ;  /* 0x00000074120e7824 */ /* 0x000fc800078e02ff */
[----:B------:R-:W-:Y:S01]  /*1f690*/  IMAD.X R49, R42, 0x1, R9, P0 ;  /* 0x000000012a317824 */ /* 0x000fe200000e0609 */
[----:B------:R-:W-:Y:S01]  /*1f6a0*/  STL [R1+0x1704], R48 ;  /* 0x0017043001007387 */ /* 0x000fe20000100800 */
[----:B------:R-:W-:Y:S01]  /*1f6b0*/  IADD3 R43, P0, PT, R14, R2, RZ ;  /* 0x000000020e2b7210 */ /* 0x000fe20007f1e0ff */
[----:B------:R-:W-:Y:S01]  /*1f6c0*/  VIADD R42, R89, 0xffffff83 ;  /* 0xffffff83592a7836 */ /* 0x000fe20000000000 */
[----:B----4-:R-:W-:-:S06]  /*1f6d0*/  PRMT R32, RZ, 0x7610, R32 ;  /* 0x00007610ff207816 */ /* 0x010fcc0000000020 */
[----:B------:R-:W2:Y:S01]  /*1f6e0*/  @!P5 LDG.E.U8 R32, desc[UR14][R72.64] ;  /* 0x0000000e4820d981 */ /* 0x000ea2000c1e1100 */
[----:B------:R-:W-:Y:S01]  /*1f6f0*/  IMAD R74, R18, 0x6e, RZ ;  /* 0x0000006e124a7824 */ /* 0x000fe200078e02ff */
[----:B---3--:R-:W-:Y:S02]  /*1f700*/  PRMT R37, RZ, 0x7610, R37 ;  /* 0x00007610ff257816 */ /* 0x008fe40000000025 */
[----:B------:R0:W-:Y:S04]  /*1f710*/  STL [R1+0x130], R13 ;  /* 0x0001300d01007387 */ /* 0x0001e80000100800 */
[----:B------:R1:W3:Y:S04]  /*1f720*/  @!P5 LDG.E.U8 R37, desc[UR14][R48.64] ;  /* 0x0000000e3025d981 */ /* 0x0002e8000c1e1100 */
[----:B------:R4:W-:Y:S01]  /*1f730*/  STL [R1+0x1700], R49 ;  /* 0x0017003101007387 */ /* 0x0009e20000100800 */
[----:B0-----:R-:W-:-:S02]  /*1f740*/  SHF.R.S32.HI R13, RZ, 0x1f, R14 ;  /* 0x0000001fff0d7819 */ /* 0x001fc4000001140e */
[----:B-1----:R-:W-:Y:S01]  /*1f750*/  IADD3 R48, P4, PT, R14, R4, RZ ;  /* 0x000000040e307210 */ /* 0x002fe20007f9e0ff */
[----:B------:R-:W-:Y:S02]  /*1f760*/  STL [R1+0x17cc], R43 ;  /* 0x0017cc2b01007387 */ /* 0x000fe40000100800 */
[C---:B------:R-:W-:Y:S01]  /*1f770*/  IMAD.X R72, R13.reuse, 0x1, R3, P0 ;  /* 0x000000010d487824 */ /* 0x040fe200000e0603 */
[----:B------:R-:W-:Y:S01]  /*1f780*/  ISETP.GE.U32.AND P0, PT, R42, 0x7fffff04, PT ;  /* 0x7fffff042a00780c */ /* 0x000fe20003f06070 */
[----:B----4-:R-:W-:Y:S01]  /*1f790*/  IMAD.X R49, R13, 0x1, R5, P4 ;  /* 0x000000010d317824 */ /* 0x010fe200020e0605 */
[----:B------:R-:W-:Y:S01]  /*1f7a0*/  IADD3 R42, P4, PT, R14, R6, RZ ;  /* 0x000000060e2a7210 */ /* 0x000fe20007f9e0ff */
[----:B------:R-:W-:Y:S04]  /*1f7b0*/  STL [R1+0x17d4], R48 ;  /* 0x0017d43001007387 */ /* 0x000fe80000100800 */
[----:B------:R0:W-:Y:S01]  /*1f7c0*/  STL [R1+0x17c8], R72 ;  /* 0x0017c84801007387 */ /* 0x0001e20000100800 */
[----:B------:R-:W-:-:S03]  /*1f7d0*/  @!P6 IMAD.MOV.U32 R73, RZ, RZ, R72 ;  /* 0x000000ffff49e224 */ /* 0x000fc600078e0048 */
[----:B------:R1:W4:Y:S01]  /*1f7e0*/  @!P6 LDG.E.U8 R51, desc[UR14][R48.64] ;  /* 0x0000000e3033e981 */ /* 0x000322000c1e1100 */
[----:B0-----:R-:W-:Y:S02]  /*1f7f0*/  @!P6 IMAD.MOV.U32 R72, RZ, RZ, R43 ;  /* 0x000000ffff48e224 */ /* 0x001fe400078e002b */
[C---:B------:R-:W-:Y:S01]  /*1f800*/  IMAD.X R43, R13.reuse, 0x1, R7, P4 ;  /* 0x000000010d2b7824 */ /* 0x040fe200020e0607 */
[----:B------:R-:W-:Y:S01]  /*1f810*/  IADD3 R14, P4, PT, R14, R8, RZ ;  /* 0x000000080e0e7210 */ /* 0x000fe20007f9e0ff */
[----:B------:R0:W-:Y:S04]  /*1f820*/  STL [R1+0x17d0], R49 ;  /* 0x0017d03101007387 */ /* 0x0001e80000100800 */
[----:B------:R0:W-:Y:S01]  /*1f830*/  STL [R1+0x17dc], R42 ;  /* 0x0017dc2a01007387 */ /* 0x0001e20000100800 */
[----:B------:R-:W-:-:S03]  /*1f840*/  IMAD.X R13, R13, 0x1, R9, P4 ;  /* 0x000000010d0d7824 */ /* 0x000fc600020e0609 */
[----:B------:R-:W-:Y:S04]  /*1f850*/  STL [R1+0x17d8], R43 ;  /* 0x0017d82b01007387 */ /* 0x000fe80000100800 */
[----:B------:R0:W2:Y:S01]  /*1f860*/  @!P6 LDG.E.U8 R50, desc[UR14][R42.64] ;  /* 0x0000000e2a32e981 */ /* 0x0000a2000c1e1100 */
[----:B-1----:R-:W-:-:S03]  /*1f870*/  @!P6 IMAD.MOV.U32 R48, RZ, RZ, R14 ;  /* 0x000000ffff30e224 */ /* 0x002fc600078e000e */
[----:B------:R1:W-:Y:S01]  /*1f880*/  STL [R1+0x17e4], R14 ;  /* 0x0017e40e01007387 */ /* 0x0003e20000100800 */
[----:B------:R-:W-:-:S03]  /*1f890*/  IADD3 R85, P4, PT, R74, R2, RZ ;  /* 0x000000024a557210 */ /* 0x000fc60007f9e0ff */
[----:B------:R-:W2:Y:S01]  /*1f8a0*/  @!P6 LDG.E.U8 R53, desc[UR14][R72.64] ;  /* 0x0000000e4835e981 */ /* 0x000ea2000c1e1100 */
[----:B0-----:R-:W-:Y:S02]  /*1f8b0*/  @!P6 IMAD.MOV.U32 R49, RZ, RZ, R13 ;  /* 0x000000ffff31e224 */ /* 0x001fe400078e000d */
[----:B------:R-:W-:Y:S01]  /*1f8c0*/  IMAD R42, R18, 0x7c, RZ ;  /* 0x0000007c122a7824 */ /* 0x000fe200078e02ff */
[----:B-1----:R-:W-:Y:S01]  /*1f8d0*/  SHF.R.S32.HI R14, RZ, 0x1f, R74 ;  /* 0x0000001fff0e7819 */ /* 0x002fe2000001144a */
[----:B------:R0:W-:Y:S04]  /*1f8e0*/  STL [R1+0x17e0], R13 ;  /* 0x0017e00d01007387 */ /* 0x0001e80000100800 */
[----:B------:R1:W2:Y:S01]  /*1f8f0*/  @!P6 LDG.E.U8 R44, desc[UR14][R48.64] ;  /* 0x0000000e302ce981 */ /* 0x0002a2000c1e1100 */
[----:B------:R-:W-:Y:S01]  /*1f900*/  IMAD.X R86, R14, 0x1, R3, P4 ;  /* 0x000000010e567824 */ /* 0x000fe200020e0603 */
[----:B------:R-:W-:-:S02]  /*1f910*/  IADD3 R78, P4, PT, R42, R4, RZ ;  /* 0x000000042a4e7210 */ /* 0x000fc40007f9e0ff */
[----:B0-----:R-:W-:Y:S02]  /*1f920*/  SHF.R.S32.HI R13, RZ, 0x1f, R42 ;  /* 0x0000001fff0d7819 */ /* 0x001fe4000001142a */
[----:B-1----:R-:W-:Y:S01]  /*1f930*/  IADD3 R48, P5, PT, R42, R2, RZ ;  /* 0x000000022a307210 */ /* 0x002fe20007fbe0ff */
[----:B------:R-:W-:-:S04]  /*1f940*/  VIADD R43, R89, 0xffffff8a ;  /* 0xffffff8a592b7836 */ /* 0x000fc80000000000 */
[C---:B------:R-:W-:Y:S01]  /*1f950*/  IMAD.X R49, R13.reuse, 0x1, R3, P5 ;  /* 0x000000010d317824 */ /* 0x040fe200028e0603 */
[C---:B------:R-:W-:Y:S01]  /*1f960*/  IADD3 R72, P5, PT, R42.reuse, R6, RZ ;  /* 0x000000062a487210 */ /* 0x040fe20007fbe0ff */
[C---:B------:R-:W-:Y:S01]  /*1f970*/  IMAD.X R79, R13.reuse, 0x1, R5, P4 ;  /* 0x000000010d4f7824 */ /* 0x040fe200020e0605 */
[----:B------:R-:W-:Y:S01]  /*1f980*/  IADD3 R42, P4, PT, R42, R8, RZ ;  /* 0x000000082a2a7210 */ /* 0x000fe20007f9e0ff */
[----:B------:R-:W-:Y:S04]  /*1f990*/  STL [R1+0x170c], R85 ;  /* 0x00170c5501007387 */ /* 0x000fe80000100800 */
[----:B------:R-:W-:Y:S04]  /*1f9a0*/  STL [R1+0x18cc], R48 ;  /* 0x0018cc3001007387 */ /* 0x000fe80000100800 */
[----:B------:R-:W-:Y:S01]  /*1f9b0*/  STL [R1+0x1708], R86 ;  /* 0x0017085601007387 */ /* 0x000fe20000100800 */
[----:B------:R-:W-:-:S03]  /*1f9c0*/  IMAD.X R73, R13, 0x1, R7, P5 ;  /* 0x000000010d497824 */ /* 0x000fc600028e0607 */
[----:B------:R-:W-:Y:S01]  /*1f9d0*/  STL [R1+0x18d4], R78 ;  /* 0x0018d44e01007387 */ /* 0x000fe20000100800 */
[----:B------:R-:W-:-:S03]  /*1f9e0*/  ISETP.GE.U32.AND P5, PT, R43, 0x7fffff0b, PT ;  /* 0x7fffff0b2b00780c */ /* 0x000fc60003fa6070 */
[----:B------:R0:W-:Y:S01]  /*1f9f0*/  STL [R1+0x18c8], R49 ;  /* 0x0018c83101007387 */ /* 0x0001e20000100800 */
[----:B------:R-:W-:-:S03]  /*1fa00*/  IMAD.X R43, R13, 0x1, R9, P4 ;  /* 0x000000010d2b7824 */ /* 0x000fc600020e0609 */
[----:B------:R-:W-:Y:S04]  /*1fa10*/  STL [R1+0x18dc], R72 ;  /* 0x0018dc4801007387 */ /* 0x000fe80000100800 */
[----:B------:R1:W-:Y:S04]  /*1fa20*/  STL [R1+0x18d0], R79 ;  /* 0x0018d04f01007387 */ /* 0x0003e80000100800 */
[----:B------:R-:W-:Y:S04]  /*1fa30*/  STL [R1+0x18e4], R42 ;  /* 0x0018e42a01007387 */ /* 0x000fe80000100800 */
[----:B------:R0:W-:Y:S04]  /*1fa40*/  STL [R1+0x18d8], R73 ;  /* 0x0018d84901007387 */ /* 0x0001e80000100800 */
[----:B------:R0:W-:Y:S04]  /*1fa50*/  STL [R1+0x18e0], R43 ;  /* 0x0018e02b01007387 */ /* 0x0001e80000100800 */
[----:B------:R-:W2:Y:S04]  /*1fa60*/  @!P0 LDG.E.U8 R46, desc[UR14][R48.64] ;  /* 0x0000000e302e8981 */ /* 0x000ea8000c1e1100 */
[----:B------:R1:W2:Y:S04]  /*1fa70*/  @!P0 LDG.E.U8 R47, desc[UR14][R78.64] ;  /* 0x0000000e4e2f8981 */ /* 0x0002a8000c1e1100 */
[----:B0-----:R-:W2:Y:S04]  /*1fa80*/  LDL.LU.64 R48, [R1+0x2028] ;  /* 0x0020280001307983 */ /* 0x001ea80000300a00 */
[----:B-1----:R-:W2:Y:S01]  /*1fa90*/  LDL.LU.64 R78, [R1+0x2020] ;  /* 0x00202000014e7983 */ /* 0x002ea20000300a00 */
[----:B------:R-:W-:-:S05]  /*1faa0*/  VIADD R83, R89, 0xffffff91 ;  /* 0xffffff9159537836 */ /* 0x000fca0000000000 */
[----:B------:R-:W-:Y:S02]  /*1fab0*/  ISETP.GE.U32.AND P4, PT, R83, 0x7fffff12, PT ;  /* 0x7fffff125300780c */ /* 0x000fe40003f86070 */
[----:B--2---:R-:W-:-:S06]  /*1fac0*/  PRMT R78, RZ, 0x7610, R78 ;  /* 0x00007610ff4e7816 */ /* 0x004fcc000000004e */
[----:B------:R-:W2:Y:S01]  /*1fad0*/  @!P0 LDG.E.U8 R78, desc[UR14][R42.64] ;  /* 0x0000000e2a4e8981 */ /* 0x000ea2000c1e1100 */
[----:B------:R-:W-:Y:S02]  /*1fae0*/  PRMT R48, RZ, 0x7610, R48 ;  /* 0x00007610ff307816 */ /* 0x000fe40000000030 */
[----:B------:R-:W-:Y:S02]  /*1faf0*/  IADD3 R83, P6, PT, R74, R4, RZ ;  /* 0x000000044a537210 */ /* 0x000fe40007fde0ff */
[----:B------:R-:W-:Y:S01]  /*1fb00*/  PRMT R81, RZ, 0x7610, R81 ;  /* 0x00007610ff517816 */ /* 0x000fe20000000051 */
[----:B------:R-:W-:Y:S02]  /*1fb10*/  @!P4 IMAD.MOV.U32 R87, RZ, RZ, R86 ;  /* 0x000000ffff57c224 */ /* 0x000fe400078e0056 */
[----:B------:R-:W-:Y:S01]  /*1fb20*/  @!P4 IMAD.MOV.U32 R86, RZ, RZ, R85 ;  /* 0x000000ffff56c224 */ /* 0x000fe200078e0055 */
[----:B------:R-:W3:Y:S01]  /*1fb30*/  @!P0 LDG.E.U8 R48, desc[UR14][R72.64] ;  /* 0x0000000e48308981 */ /* 0x000ee2000c1e1100 */
[----:B------:R-:W-:-:S03]  /*1fb40*/  IMAD.X R84, R14, 0x1, R5, P6 ;  /* 0x000000010e547824 */ /* 0x000fc600030e0605 */
[----:B------:R-:W3:Y:S01]  /*1fb50*/  @!P4 LDG.E.U8 R81, desc[UR14][R86.64] ;  /* 0x0000000e5651c981 */ /* 0x000ee2000c1e1100 */
[----:B------:R-:W-:Y:S01]  /*1fb60*/  PRMT R79, RZ, 0x7610, R79 ;  /* 0x00007610ff4f7816 */ /* 0x000fe2000000004f */
[----:B------:R-:W-:Y:S02]  /*1fb70*/  @!P4 IMAD.MOV.U32 R85, RZ, RZ, R84 ;  /* 0x000000ffff55c224 */ /* 0x000fe400078e0054 */
[----:B------:R-:W3:Y:S04]  /*1fb80*/  LDL.LU.64 R72, [R1+0x2018] ;  /* 0x0020180001487983 */ /* 0x000ee80000300a00 */
[----:B------:R-:W3:Y:S04]  /*1fb90*/  LDL.LU.64 R42, [R1+0x2010] ;  /* 0x00201000012a7983 */ /* 0x000ee80000300a00 */
[----:B------:R-:W-:Y:S04]  /*1fba0*/  STL [R1+0x1714], R83 ;  /* 0x0017145301007387 */ /* 0x000fe80000100800 */
[----:B--2---:R-:W-:Y:S04]  /*1fbb0*/  STL [R1+0x124], R78 ;  /* 0x0001244e01007387 */ /* 0x004fe80000100800 */
[----:B------:R0:W-:Y:S02]  /*1fbc0*/  STL [R1+0x1710], R84 ;  /* 0x0017105401007387 */ /* 0x0001e40000100800 */
[----:B0-----:R-:W-:-:S05]  /*1fbd0*/  @!P4 IMAD.MOV.U32 R84, RZ, RZ, R83 ;  /* 0x000000ffff54c224 */ /* 0x001fca00078e0053 */
[----:B------:R0:W2:Y:S01]  /*1fbe0*/  @!P4 LDG.E.U8 R79, desc[UR14][R84.64] ;  /* 0x0000000e544fc981 */ /* 0x0000a2000c1e1100 */
[----:B------:R-:W-:-:S05]  /*1fbf0*/  IADD3 R78, P0, PT, R74, R6, RZ ;  /* 0x000000064a4e7210 */ /* 0x000fca0007f1e0ff */
[----:B------:R-:W-:Y:S04]  /*1fc00*/  STL [R1+0x171c], R78 ;  /* 0x00171c4e01007387 */ /* 0x000fe80000100800 */
[----:B---3--:R1:W-:Y:S01]  /*1fc10*/  STL [R1+0x444], R81 ;  /* 0x0004445101007387 */ /* 0x0083e20000100800 */
[----:B------:R-:W-:Y:S01]  /*1fc20*/  PRMT R13, RZ, 0x7610, R13 ;  /* 0x00007610ff0d7816 */ /* 0x000fe2000000000d */
[----:B0-----:R-:W-:Y:S02]  /*1fc30*/  @!P4 IMAD.MOV.U32 R84, RZ, RZ, R78 ;  /* 0x000000ffff54c224 */ /* 0x001fe400078e004e */
[----:B-1----:R-:W-:-:S04]  /*1fc40*/  IMAD.X R81, R14, 0x1, R7, P0 ;  /* 0x000000010e517824 */ /* 0x002fc800000e0607 */
[----:B------:R-:W-:-:S05]  /*1fc50*/  @!P4 IMAD.MOV.U32 R85, RZ, RZ, R81 ;  /* 0x000000ffff55c224 */ /* 0x000fca00078e0051 */
[----:B------:R0:W3:Y:S01]  /*1fc60*/  @!P4 LDG.E.U8 R13, desc[UR14][R84.64] ;  /* 0x0000000e540dc981 */ /* 0x0000e2000c1e1100 */
[----:B------:R-:W-:-:S03]  /*1fc70*/  PRMT R72, RZ, 0x7610, R72 ;  /* 0x00007610ff487816 */ /* 0x000fc60000000048 */
[----:B--2---:R1:W-:Y:S04]  /*1fc80*/  STL [R1+0x440], R79 ;  /* 0x0004404f01007387 */ /* 0x0043e80000100800 */
[----:B------:R2:W-:Y:S01]  /*1fc90*/  STL [R1+0x1718], R81 ;  /* 0x0017185101007387 */ /* 0x0005e20000100800 */
[----:B-1----:R-:W-:-:S05]  /*1fca0*/  IADD3 R79, P0, PT, R74, R8, RZ ;  /* 0x000000084a4f7210 */ /* 0x002fca0007f1e0ff */
[----:B--2---:R-:W-:Y:S02]  /*1fcb0*/  IMAD.X R81, R14, 0x1, R9, P0 ;  /* 0x000000010e517824 */ /* 0x004fe400000e0609 */
[----:B0-----:R-:W-:Y:S02]  /*1fcc0*/  @!P4 IMAD.MOV.U32 R84, RZ, RZ, R79 ;  /* 0x000000ffff54c224 */ /* 0x001fe400078e004f */
[----:B------:R-:W-:-:S05]  /*1fcd0*/  @!P4 IMAD.MOV.U32 R85, RZ, RZ, R81 ;  /* 0x000000ffff55c224 */ /* 0x000fca00078e0051 */
[----:B------:R0:W2:Y:S01]  /*1fce0*/  @!P4 LDG.E.U8 R72, desc[UR14][R84.64] ;  /* 0x0000000e5448c981 */ /* 0x0000a2000c1e1100 */
[----:B------:R-:W-:-:S03]  /*1fcf0*/  IMAD R74, R18, 0x75, RZ ;  /* 0x00000075124a7824 */ /* 0x000fc600078e02ff */
[----:B------:R-:W-:Y:S04]  /*1fd00*/  STL [R1+0x1724], R79 ;  /* 0x0017244f01007387 */ /* 0x000fe80000100800 */
[----:B---3--:R1:W-:Y:S01]  /*1fd10*/  STL [R1+0x43c], R13 ;  /* 0x00043c0d01007387 */ /* 0x0083e20000100800 */
[C---:B------:R-:W-:Y:S02]  /*1fd20*/  IADD3 R78, P0, PT, R74.reuse, R2, RZ ;  /* 0x000000024a4e7210 */ /* 0x040fe40007f1e0ff */
[----:B-1----:R-:W-:Y:S01]  /*1fd30*/  SHF.R.S32.HI R13, RZ, 0x1f, R74 ;  /* 0x0000001fff0d7819 */ /* 0x002fe2000001144a */
[----:B------:R1:W-:Y:S04]  /*1fd40*/  STL [R1+0x1720], R81 ;  /* 0x0017205101007387 */ /* 0x0003e80000100800 */
[C---:B------:R-:W-:Y:S01]  /*1fd50*/  IMAD.X R83, R13.reuse, 0x1, R3, P0 ;  /* 0x000000010d537824 */ /* 0x040fe200000e0603 */
[----:B------:R-:W-:Y:S01]  /*1fd60*/  IADD3 R79, P0, PT, R74, R4, RZ ;  /* 0x000000044a4f7210 */ /* 0x000fe20007f1e0ff */
[----:B------:R-:W-:Y:S04]  /*1fd70*/  STL [R1+0x17ec], R78 ;  /* 0x0017ec4e01007387 */ /* 0x000fe80000100800 */
[----:B------:R-:W-:Y:S01]  /*1fd80*/  STL [R1+0x17e8], R83 ;  /* 0x0017e85301007387 */ /* 0x000fe20000100800 */
[----:B-1----:R-:W-:-:S03]  /*1fd90*/  IMAD.X R81, R13, 0x1, R5, P0 ;  /* 0x000000010d517824 */ /* 0x002fc600000e0605 */
[----:B------:R-:W-:Y:S01]  /*1fda0*/  STL [R1+0x17f4], R79 ;  /* 0x0017f44f01007387 */ /* 0x000fe20000100800 */
[----:B------:R-:W-:Y:S01]  /*1fdb0*/  PRMT R36, RZ, 0x7610, R36 ;  /* 0x00007610ff247816 */ /* 0x000fe20000000024 */
[----:B0-----:R-:W-:Y:S02]  /*1fdc0*/  @!P5 IMAD.MOV.U32 R84, RZ, RZ, R78 ;  /* 0x000000ffff54d224 */ /* 0x001fe400078e004e */
[----:B------:R-:W-:Y:S01]  /*1fdd0*/  @!P5 IMAD.MOV.U32 R85, RZ, RZ, R83 ;  /* 0x000000ffff55d224 */ /* 0x000fe200078e0053 */
[----:B------:R-:W-:-:S04]  /*1fde0*/  PRMT R42, RZ, 0x7610, R42 ;  /* 0x00007610ff2a7816 */ /* 0x000fc8000000002a */
[----:B------:R0:W3:Y:S01]  /*1fdf0*/  @!P5 LDG.E.U8 R36, desc[UR14][R84.64] ;  /* 0x0000000e5424d981 */ /* 0x0000e2000c1e1100 */
[----:B------:R-:W-:Y:S01]  /*1fe00*/  PRMT R35, RZ, 0x7610, R35 ;  /* 0x00007610ff237816 */ /* 0x000fe20000000023 */
[----:B------:R-:W-:Y:S02]  /*1fe10*/  VIADD R14, R89, 0xffffff88 ;  /* 0xffffff88590e7836 */ /* 0x000fe40000000000 */
[----:B0-----:R-:W-:Y:S02]  /*1fe20*/  @!P5 IMAD.MOV.U32 R84, RZ, RZ, R79 ;  /* 0x000000ffff54d224 */ /* 0x001fe400078e004f */
[----:B------:R-:W-:Y:S01]  /*1fe30*/  @!P5 IMAD.MOV.U32 R85, RZ, RZ, R81 ;  /* 0x000000ffff55d224 */ /* 0x000fe200078e0051 */
[----:B------:R-:W-:Y:S02]  /*1fe40*/  ISETP.GE.U32.AND P4, PT, R14, 0x7fffff09, PT ;  /* 0x7fffff090e00780c */ /* 0x000fe40003f86070 */
[----:B------:R-:W-:Y:S01]  /*1fe50*/  PRMT R41, RZ, 0x7610, R41 ;  /* 0x00007610ff297816 */ /* 0x000fe20000000029 */
[----:B------:R-:W-:Y:S01]  /*1fe60*/  IMAD R14, R18, 0x7d, RZ ;  /* 0x0000007d120e7824 */ /* 0x000fe200078e02ff */
[----:B------:R0:W3:Y:S01]  /*1fe70*/  @!P5 LDG.E.U8 R35, desc[UR14][R84.64] ;  /* 0x0000000e5423d981 */ /* 0x0000e2000c1e1100 */
[----:B------:R-:W-:-:S02]  /*1fe80*/  PRMT R39, RZ, 0x7610, R39 ;  /* 0x00007610ff277816 */ /* 0x000fc40000000027 */
[----:B------:R-:W-:Y:S02]  /*1fe90*/  PRMT R71, RZ, 0x7610, R71 ;  /* 0x00007610ff477816 */ /* 0x000fe40000000047 */
[----:B------:R-:W-:Y:S02]  /*1fea0*/  PRMT R45, RZ, 0x7610, R45 ;  /* 0x00007610ff2d7816 */ /* 0x000fe4000000002d */
[----:B------:R-:W-:Y:S02]  /*1feb0*/  PRMT R43, RZ, 0x7610, R43 ;  /* 0x00007610ff2b7816 */ /* 0x000fe4000000002b */
[----:B------:R-:W-:Y:S02]  /*1fec0*/  PRMT R66, RZ, 0x7610, R66 ;  /* 0x00007610ff427816 */ /* 0x000fe40000000042 */
[----:B------:R-:W-:Y:S02]  /*1fed0*/  PRMT R73, RZ, 0x7610, R73 ;  /* 0x00007610ff497816 */ /* 0x000fe40000000049 */
[----:B------:R-:W-:Y:S01]  /*1fee0*/  PRMT R77, RZ, 0x7610, R77 ;  /* 0x00007610ff4d7816 */ /* 0x000fe2000000004d */
[----:B--2---:R1:W-:Y:S04]  /*1fef0*/  STL [R1+0x438], R72 ;  /* 0x0004384801007387 */ /* 0x0043e80000100800 */
[----:B------:R-:W-:Y:S01]  /*1ff00*/  STL [R1+0x17f0], R81 ;  /* 0x0017f05101007387 */ /* 0x000fe20000100800 */
[----:B-1----:R-:W-:-:S05]  /*1ff10*/  IADD3 R72, P0, PT, R74, R6, RZ ;  /* 0x000000064a487210 */ /* 0x002fca0007f1e0ff */
[----:B------:R-:W-:Y:S01]  /*1ff20*/  IMAD.X R78, R13, 0x1, R7, P0 ;  /* 0x000000010d4e7824 */ /* 0x000fe200000e0607 */
[----:B------:R-:W-:Y:S01]  /*1ff30*/  STL [R1+0x17fc], R72 ;  /* 0x0017fc4801007387 */ /* 0x000fe20000100800 */
[----:B------:R-:W-:Y:S02]  /*1ff40*/  IADD3 R74, P0, PT, R74, R8, RZ ;  /* 0x000000084a4a7210 */ /* 0x000fe40007f1e0ff */
[----:B------:R-:W-:Y:S01]  /*1ff50*/  @!P5 IMAD.MOV.U32 R79, RZ, RZ, R78 ;  /* 0x000000ffff4fd224 */ /* 0x000fe200078e004e */
[----:B------:R1:W-:Y:S02]  /*1ff60*/  STL [R1+0x17f8], R78 ;  /* 0x0017f84e01007387 */ /* 0x0003e40000100800 */
[----:B-1----:R-:W-:-:S05]  /*1ff70*/  @!P5 IMAD.MOV.U32 R78, RZ, RZ, R72 ;  /* 0x000000ffff4ed224 */ /* 0x002fca00078e0048 */
[----:B------:R1:W2:Y:S01]  /*1ff80*/  @!P5 LDG.E.U8 R42, desc[UR14][R78.64] ;  /* 0x0000000e4e2ad981 */ /* 0x0002a2000c1e1100 */
[----:B0-----:R-:W-:Y:S02]  /*1ff90*/  @!P5 IMAD.MOV.U32 R84, RZ, RZ, R74 ;  /* 0x000000ffff54d224 */ /* 0x001fe400078e004a */
[----:B-1----:R-:W-:-:S04]  /*1ffa0*/  IMAD.X R78, R13, 0x1, R9, P0 ;  /* 0x000000010d4e7824 */ /* 0x002fc800000e0609 */
[----:B------:R-:W-:Y:S01]  /*1ffb0*/  @!P5 IMAD.MOV.U32 R85, RZ, RZ, R78 ;  /* 0x000000ffff55d224 */ /* 0x000fe200078e004e */
[----:B------:R0:W-:Y:S01]  /*1ffc0*/  STL [R1+0x1804], R74 ;  /* 0x0018044a01007387 */ /* 0x0001e20000100800 */
[----:B------:R-:W-:Y:S02]  /*1ffd0*/  SHF.R.S32.HI R13, RZ, 0x1f, R14 ;  /* 0x0000001fff0d7819 */ /* 0x000fe4000001140e */
[C---:B------:R-:W-:Y:S01]  /*1ffe0*/  IADD3 R79, P0, PT, R14.reuse, R2, RZ ;  /* 0x000000020e4f7210 */ /* 0x040fe20007f1e0ff */
[----:B------:R1:W2:Y:S04]  /*1fff0*/  @!P5 LDG.E.U8 R41, desc[UR14][R84.64] ;  /* 0x0000000e5429d981 */ /* 0x0002a8000c1e1100 */
[----:B------:R1:W-:Y:S01]  /*20000*/  STL [R1+0x1800], R78 ;  /* 0x0018004e01007387 */ /* 0x0003e20000100800 */
[----:B------:R-:W-:Y:S01]  /*20010*/  IMAD.X R81, R13, 0x1, R3, P0 ;  /* 0x000000010d517824 */ /* 0x000fe200000e0603 */
[----:B0-----:R-:W-:Y:S01]  /*20020*/  IADD3 R74, P5, PT, R14, R4, RZ ;  /* 0x000000040e4a7210 */ /* 0x001fe20007fbe0ff */
[----:B------:R-:W-:Y:S01]  /*20030*/  VIADD R72, R89, 0xffffff90 ;  /* 0xffffff9059487836 */ /* 0x000fe20000000000 */
[----:B------:R0:W-:Y:S03]  /*20040*/  STL [R1+0x18ec], R79 ;  /* 0x0018ec4f01007387 */ /* 0x0001e60000100800 */
[----:B-1----:R-:W-:Y:S01]  /*20050*/  IMAD.X R78, R13, 0x1, R5, P5 ;  /* 0x000000010d4e7824 */ /* 0x002fe200028e0605 */
[----:B------:R-:W-:Y:S04]  /*20060*/  STL [R1+0x18f4], R74 ;  /* 0x0018f44a01007387 */ /* 0x000fe80000100800 */
[----:B------:R-:W-:Y:S01]  /*20070*/  STL [R1+0x18e8], R81 ;  /* 0x0018e85101007387 */ /* 0x000fe20000100800 */
[----:B------:R-:W-:Y:S01]  /*20080*/  @!P2 IMAD.MOV.U32 R84, RZ, RZ, R79 ;  /* 0x000000ffff54a224 */ /* 0x000fe200078e004f */
[----:B------:R-:W-:-:S02]  /*20090*/  ISETP.GE.U32.AND P0, PT, R72, 0x7fffff11, PT ;  /* 0x7fffff114800780c */ /* 0x000fc40003f06070 */
[----:B------:R1:W-:Y:S01]  /*200a0*/  STL [R1+0x18f0], R78 ;  /* 0x0018f04e01007387 */ /* 0x0003e20000100800 */
[----:B0-----:R-:W-:Y:S01]  /*200b0*/  @!P2 IMAD.MOV.U32 R79, RZ, RZ, R78 ;  /* 0x000000ffff4fa224 */ /* 0x001fe200078e004e */
[----:B------:R-:W-:Y:S01]  /*200c0*/  IADD3 R72, P5, PT, R14, R6, RZ ;  /* 0x000000060e487210 */ /* 0x000fe20007fbe0ff */
[----:B-1----:R-:W-:-:S05]  /*200d0*/  @!P2 IMAD.MOV.U32 R78, RZ, RZ, R74 ;  /* 0x000000ffff4ea224 */ /* 0x002fca00078e004a */
[----:B------:R0:W2:Y:S01]  /*200e0*/  @!P2 LDG.E.U8 R39, desc[UR14][R78.64] ;  /* 0x0000000e4e27a981 */ /* 0x0000a2000c1e1100 */
[----:B------:R-:W-:-:S03]  /*200f0*/  @!P2 IMAD.MOV.U32 R85, RZ, RZ, R81 ;  /* 0x000000ffff55a224 */ /* 0x000fc600078e0051 */
[----:B------:R1:W-:Y:S04]  /*20100*/  STL [R1+0x18fc], R72 ;  /* 0x0018fc4801007387 */ /* 0x0003e80000100800 */
[----:B------:R1:W2:Y:S01]  /*20110*/  @!P2 LDG.E.U8 R71, desc[UR14][R84.64] ;  /* 0x0000000e5447a981 */ /* 0x0002a2000c1e1100 */
[----:B0-----:R-:W-:Y:S01]  /*20120*/  IMAD.X R79, R13, 0x1, R7, P5 ;  /* 0x000000010d4f7824 */ /* 0x001fe200028e0607 */
[----:B------:R-:W-:Y:S01]  /*20130*/  IADD3 R74, P5, PT, R14, R8, RZ ;  /* 0x000000080e4a7210 */ /* 0x000fe20007fbe0ff */
[----:B------:R-:W-:-:S04]  /*20140*/  IMAD R14, R18, 0x6f, RZ ;  /* 0x0000006f120e7824 */ /* 0x000fc800078e02ff */
[----:B------:R-:W-:Y:S01]  /*20150*/  IMAD.X R78, R13, 0x1, R9, P5 ;  /* 0x000000010d4e7824 */ /* 0x000fe200028e0609 */
[----:B------:R0:W-:Y:S04]  /*20160*/  STL [R1+0x18f8], R79 ;  /* 0x0018f84f01007387 */ /* 0x0001e80000100800 */
[----:B------:R-:W-:Y:S01]  /*20170*/  STL [R1+0x1904], R74 ;  /* 0x0019044a01007387 */ /* 0x000fe20000100800 */
[----:B-1----:R-:W-:Y:S02]  /*20180*/  @!P2 IMAD.MOV.U32 R85, RZ, RZ, R79 ;  /* 0x000000ffff55a224 */ /* 0x002fe400078e004f */
[----:B------:R-:W-:Y:S01]  /*20190*/  @!P2 IMAD.MOV.U32 R84, RZ, RZ, R72 ;  /* 0x000000ffff54a224 */ /* 0x000fe200078e0048 */
[----:B------:R1:W-:Y:S01]  /*201a0*/  STL [R1+0x1900], R78 ;  /* 0x0019004e01007387 */ /* 0x0003e20000100800 */
[----:B------:R-:W-:-:S02]  /*201b0*/  SHF.R.S32.HI R13, RZ, 0x1f, R14 ;  /* 0x0000001fff0d7819 */ /* 0x000fc4000001140e */
[C---:B------:R-:W-:Y:S01]  /*201c0*/  IADD3 R72, P5, PT, R14.reuse, R2, RZ ;  /* 0x000000020e487210 */ /* 0x040fe20007fbe0ff */
[----:B------:R3:W2:Y:S01]  /*201d0*/  @!P2 LDG.E.U8 R43, desc[UR14][R84.64] ;  /* 0x0000000e542ba981 */ /* 0x0006a2000c1e1100 */
[----:B0-----:R-:W-:Y:S02]  /*201e0*/  @!P2 IMAD.MOV.U32 R79, RZ, RZ, R78 ;  /* 0x000000ffff4fa224 */ /* 0x001fe400078e004e */
[----:B-1----:R-:W-:Y:S01]  /*201f0*/  @!P2 IMAD.MOV.U32 R78, RZ, RZ, R74 ;  /* 0x000000ffff4ea224 */ /* 0x002fe200078e004a */
[----:B------:R-:W-:-:S04]  /*20200*/  IADD3 R74, P6, PT, R14, R4, RZ ;  /* 0x000000040e4a7210 */ /* 0x000fc80007fde0ff */
[----:B------:R0:W2:Y:S01]  /*20210*/  @!P2 LDG.E.U8 R45, desc[UR14][R78.64] ;  /* 0x0000000e4e2da981 */ /* 0x0000a2000c1e1100 */
[----:B---3--:R-:W-:Y:S02]  /*20220*/  @!P0 IMAD.MOV.U32 R84, RZ, RZ, R72 ;  /* 0x000000ffff548224 */ /* 0x008fe400078e0048 */
[C---:B------:R-:W-:Y:S02]  /*20230*/  IMAD.X R81, R13.reuse, 0x1, R5, P6 ;  /* 0x000000010d517824 */ /* 0x040fe400030e0605 */
[----:B0-----:R-:W-:Y:S02]  /*20240*/  IMAD.X R79, R13, 0x1, R3, P5 ;  /* 0x000000010d4f7824 */ /* 0x001fe400028e0603 */
[----:B------:R-:W-:Y:S02]  /*20250*/  VIADD R78, R89, 0xffffff89 ;  /* 0xffffff89594e7836 */ /* 0x000fe40000000000 */
[----:B------:R-:W-:-:S03]  /*20260*/  @!P0 IMAD.MOV.U32 R85, RZ, RZ, R79 ;  /* 0x000000ffff558224 */ /* 0x000fc600078e004f */
[----:B------:R-:W-:Y:S02]  /*20270*/  ISETP.GE.U32.AND P2, PT, R78, 0x7fffff0a, PT ;  /* 0x7fffff0a4e00780c */ /* 0x000fe40003f46070 */
[----:B------:R0:W3:Y:S01]  /*20280*/  @!P0 LDG.E.U8 R66, desc[UR14][R84.64] ;  /* 0x0000000e54428981 */ /* 0x0000e2000c1e1100 */
[----:B------:R-:W-:-:S03]  /*20290*/  IADD3 R78, P5, PT, R14, R6, RZ ;  /* 0x000000060e4e7210 */ /* 0x000fc60007fbe0ff */
[----:B------:R-:W-:Y:S04]  /*202a0*/  STL [R1+0x172c], R72 ;  /* 0x00172c4801007387 */ /* 0x000fe80000100800 */
[----:B------:R-:W-:Y:S01]  /*202b0*/  STL [R1+0x1734], R74 ;  /* 0x0017344a01007387 */ /* 0x000fe20000100800 */
[----:B0-----:R-:W-:Y:S02]  /*202c0*/  @!P0 IMAD.MOV.U32 R84, RZ, RZ, R74 ;  /* 0x000000ffff548224 */ /* 0x001fe400078e004a */
[----:B------:R-:W-:Y:S01]  /*202d0*/  @!P0 IMAD.MOV.U32 R85, RZ, RZ, R81 ;  /* 0x000000ffff558224 */ /* 0x000fe200078e0051 */
[----:B------:R0:W-:Y:S04]  /*202e0*/  STL [R1+0x1728], R79 ;  /* 0x0017284f01007387 */ /* 0x0001e80000100800 */
[----:B------:R-:W2:Y:S01]  /*202f0*/  @!P0 LDG.E.U8 R73, desc[UR14][R84.64] ;  /* 0x0000000e54498981 */ /* 0x000ea2000c1e1100 */
[----:B0-----:R-:W-:-:S05]  /*20300*/  IMAD.X R79, R13, 0x1, R7, P5 ;  /* 0x000000010d4f7824 */ /* 0x001fca00028e0607 */
[----:B------:R-:W4:Y:S04]  /*20310*/  @!P0 LDG.E.U8 R77, desc[UR14][R78.64] ;  /* 0x0000000e4e4d8981 */ /* 0x000f28000c1e1100 */
[----:B------:R-:W-:Y:S01]  /*20320*/  STL [R1+0x1730], R81 ;  /* 0x0017305101007387 */ /* 0x000fe20000100800 */
[----:B------:R-:W-:-:S03]  /*20330*/  IADD3 R72, P5, PT, R14, R8, RZ ;  /* 0x000000080e487210 */ /* 0x000fc60007fbe0ff */
[----:B------:R-:W-:Y:S01]  /*20340*/  STL [R1+0x173c], R78 ;  /* 0x00173c4e01007387 */ /* 0x000fe20000100800 */
[----:B------:R-:W-:Y:S02]  /*20350*/  PRMT R64, RZ, 0x7610, R64 ;  /* 0x00007610ff407816 */ /* 0x000fe40000000040 */
[----:B------:R-:W-:Y:S01]  /*20360*/  PRMT R69, RZ, 0x7610, R69 ;  /* 0x00007610ff457816 */ /* 0x000fe20000000045 */
[----:B---3--:R0:W-:Y:S04]  /*20370*/  STL [R1+0x434], R66 ;  /* 0x0004344201007387 */ /* 0x0081e80000100800 */
[----:B------:R-:W-:Y:S04]  /*20380*/  STL [R1+0x1738], R79 ;  /* 0x0017384f01007387 */ /* 0x000fe80000100800 */
[----:B------:R-:W-:Y:S01]  /*20390*/  STL [R1+0x1744], R72 ;  /* 0x0017444801007387 */ /* 0x000fe20000100800 */
[----:B0-----:R-:W-:-:S03]  /*203a0*/  IMAD R66, R18, 0x76, RZ ;  /* 0x0000007612427824 */ /* 0x001fc600078e02ff */
[----:B--2---:R0:W-:Y:S02]  /*203b0*/  STL [R1+0x430], R73 ;  /* 0x0004304901007387 */ /* 0x0041e40000100800 */
[----:B0-----:R-:W-:Y:S01]  /*203c0*/  IMAD.X R73, R13, 0x1, R9, P5 ;  /* 0x000000010d497824 */ /* 0x001fe200028e0609 */
[----:B------:R-:W-:Y:S02]  /*203d0*/  IADD3 R74, P5, PT, R66, R2, RZ ;  /* 0x00000002424a7210 */ /* 0x000fe40007fbe0ff */
[----:B------:R-:W-:Y:S02]  /*203e0*/  SHF.R.S32.HI R13, RZ, 0x1f, R66 ;  /* 0x0000001fff0d7819 */ /* 0x000fe40000011442 */
[----:B------:R-:W-:Y:S04]  /*203f0*/  STL [R1+0x1740], R73 ;  /* 0x0017404901007387 */ /* 0x000fe80000100800 */
[----:B------:R-:W-:Y:S04]  /*20400*/  STL [R1+0x180c], R74 ;  /* 0x00180c4a01007387 */ /* 0x000fe80000100800 */
[----:B----4-:R0:W-:Y:S04]  /*20410*/  STL [R1+0x42c], R77 ;  /* 0x00042c4d01007387 */ /* 0x0101e80000100800 */
[----:B------:R1:W2:Y:S01]  /*20420*/  @!P0 LDG.E.U8 R64, desc[UR14][R72.64] ;  /* 0x0000000e48408981 */ /* 0x0002a2000c1e1100 */
[----:B------:R-:W-:-:S02]  /*20430*/  @!P2 IMAD.MOV.U32 R78, RZ, RZ, R74 ;  /* 0x000000ffff4ea224 */ /* 0x000fc400078e004a */
[----:B0-----:R-:W-:-:S04]  /*20440*/  IMAD.X R77, R13, 0x1, R3, P5 ;  /* 0x000000010d4d7824 */ /* 0x001fc800028e0603 */
[----:B------:R-:W-:-:S05]  /*20450*/  @!P2 IMAD.MOV.U32 R79, RZ, RZ, R77 ;  /* 0x000000ffff4fa224 */ /* 0x000fca00078e004d */
[----:B------:R-:W3:Y:S01]  /*20460*/  @!P2 LDG.E.U8 R69, desc[UR14][R78.64] ;  /* 0x0000000e4e45a981 */ /* 0x000ee2000c1e1100 */
[----:B-1----:R-:W-:-:S03]  /*20470*/  IADD3 R72, P0, PT, R66, R4, RZ ;  /* 0x0000000442487210 */ /* 0x002fc60007f1e0ff */
[----:B------:R-:W-:Y:S02]  /*20480*/  STL [R1+0x1808], R77 ;  /* 0x0018084d01007387 */ /* 0x000fe40000100800 */
[----:B------:R-:W-:Y:S01]  /*20490*/  IMAD.X R73, R13, 0x1, R5, P0 ;  /* 0x000000010d497824 */ /* 0x000fe200000e0605 */
[----:B------:R-:W-:Y:S02]  /*204a0*/  PRMT R14, RZ, 0x7610, R14 ;  /* 0x00007610ff0e7816 */ /* 0x000fe4000000000e */
[----:B------:R-:W-:-:S04]  /*204b0*/  PRMT R63, RZ, 0x7610, R63 ;  /* 0x00007610ff3f7816 */ /* 0x000fc8000000003f */
[----:B------:R0:W4:Y:S01]  /*204c0*/  @!P2 LDG.E.U8 R14, desc[UR14][R72.64] ;  /* 0x0000000e480ea981 */ /* 0x000122000c1e1100 */
[----:B------:R-:W-:-:S03]  /*204d0*/  PRMT R62, RZ, 0x7610, R62 ;  /* 0x00007610ff3e7816 */ /* 0x000fc6000000003e */
[----:B--2---:R1:W-:Y:S04]  /*204e0*/  STL [R1+0x428], R64 ;  /* 0x0004284001007387 */ /* 0x0043e80000100800 */
[----:B------:R0:W-:Y:S01]  /*204f0*/  STL [R1+0x1814], R72 ;  /* 0x0018144801007387 */ /* 0x0001e20000100800 */
[----:B-1----:R-:W-:-:S05]  /*20500*/  IADD3 R64, P5, PT, R66, R6, RZ ;  /* 0x0000000642407210 */ /* 0x002fca0007fbe0ff */
[----:B------:R-:W-:Y:S04]  /*20510*/  STL [R1+0x181c], R64 ;  /* 0x00181c4001007387 */ /* 0x000fe80000100800 */
[----:B------:R-:W-:Y:S04]  /*20520*/  STL [R1+0x1810], R73 ;  /* 0x0018104901007387 */ /* 0x000fe80000100800 */
[----:B---3--:R1:W-:Y:S01]  /*20530*/  STL [R1+0x424], R69 ;  /* 0x0004244501007387 */ /* 0x0083e20000100800 */
[----:B------:R-:W-:Y:S01]  /*20540*/  IADD3 R66, P0, PT, R66, R8, RZ ;  /* 0x0000000842427210 */ /* 0x000fe20007f1e0ff */
[----:B0-----:R-:W-:-:S02]  /*20550*/  @!P2 IMAD.MOV.U32 R72, RZ, RZ, R64 ;  /* 0x000000ffff48a224 */ /* 0x001fc400078e0040 */
[----:B-1----:R-:W-:-:S04]  /*20560*/  IMAD.X R69, R13, 0x1, R7, P5 ;  /* 0x000000010d457824 */ /* 0x002fc800028e0607 */
[----:B------:R-:W-:Y:S01]  /*20570*/  @!P2 IMAD.MOV.U32 R73, RZ, RZ, R69 ;  /* 0x000000ffff49a224 */ /* 0x000fe200078e0045 */
[----:B------:R0:W-:Y:S04]  /*20580*/  STL [R1+0x1818], R69 ;  /* 0x0018184501007387 */ /* 0x0001e80000100800 */
[----:B------:R1:W2:Y:S01]  /*20590*/  @!P2 LDG.E.U8 R63, desc[UR14][R72.64] ;  /* 0x0000000e483fa981 */ /* 0x0002a2000c1e1100 */
[----:B0-----:R-:W-:Y:S02]  /*205a0*/  IMAD.X R69, R13, 0x1, R9, P0 ;  /* 0x000000010d457824 */ /* 0x001fe400000e0609 */
[----:B-1----:R-:W-:Y:S02]  /*205b0*/  @!P2 IMAD.MOV.U32 R72, RZ, RZ, R66 ;  /* 0x000000ffff48a224 */ /* 0x002fe400078e0042 */
[----:B------:R-:W-:-:S05]  /*205c0*/  @!P2 IMAD.MOV.U32 R73, RZ, RZ, R69 ;  /* 0x000000ffff49a224 */ /* 0x000fca00078e0045 */
[----:B------:R-:W3:Y:S04]  /*205d0*/  @!P2 LDG.E.U8 R62, desc[UR14][R72.64] ;  /* 0x0000000e483ea981 */ /* 0x000ee8000c1e1100 */
[----:B----4-:R0:W-:Y:S04]  /*205e0*/  STL [R1+0x420], R14 ;  /* 0x0004200e01007387 */ /* 0x0101e80000100800 */
[----:B------:R-:W-:Y:S04]  /*205f0*/  STL [R1+0x1824], R66 ;  /* 0x0018244201007387 */ /* 0x000fe80000100800 */
[----:B------:R-:W-:Y:S01]  /*20600*/  STL [R1+0x1820], R69 ;  /* 0x0018204501007387 */ /* 0x000fe20000100800 */
[----:B------:R-:W-:-:S02]  /*20610*/  VIADD R64, R89, 0x7f ;  /* 0x0000007f59407836 */ /* 0x000fc40000000000 */
[----:B0-----:R-:W-:-:S05]  /*20620*/  IMAD R14, R18, 0x77, RZ ;  /* 0x00000077120e7824 */ /* 0x001fca00078e02ff */
[----:B------:R-:W-:Y:S02]  /*20630*/  SHF.R.S32.HI R13, RZ, 0x1f, R14 ;  /* 0x0000001fff0d7819 */ /* 0x000fe4000001140e */
[----:B------:R-:W-:Y:S02]  /*20640*/  ISETP.GT.AND P0, PT, R64, 0x7f, PT ;  /* 0x0000007f4000780c */ /* 0x000fe40003f04270 */
[----:B------:R-:W-:Y:S02]  /*20650*/  PRMT R23, RZ, 0x7610, R23 ;  /* 0x00007610ff177816 */ /* 0x000fe40000000017 */
[----:B------:R-:W-:Y:S02]  /*20660*/  PRMT R56, RZ, 0x7610, R56 ;  /* 0x00007610ff387816 */ /* 0x000fe40000000038 */
[----:B------:R-:W-:Y:S02]  /*20670*/  PRMT R26, RZ, 0x7610, R26 ;  /* 0x00007610ff1a7816 */ /* 0x000fe4000000001a */
[----:B------:R-:W-:Y:S01]  /*20680*/  PRMT R49, RZ, 0x7610, R49 ;  /* 0x00007610ff317816 */ /* 0x000fe20000000031 */
[----:B--2---:R0:W-:Y:S02]  /*20690*/  STL [R1+0x41c], R63 ;  /* 0x00041c3f01007387 */ /* 0x0041e40000100800 */
[----:B0-----:R-:W-:-:S05]  /*206a0*/  IADD3 R63, P5, PT, R14, R2, RZ ;  /* 0x000000020e3f7210 */ /* 0x001fca0007fbe0ff */
[C---:B------:R-:W-:Y:S01]  /*206b0*/  IMAD.X R66, R13.reuse, 0x1, R3, P5 ;  /* 0x000000010d427824 */ /* 0x040fe200028e0603 */
[----:B---3--:R0:W-:Y:S01]  /*206c0*/  STL [R1+0x418], R62 ;  /* 0x0004183e01007387 */ /* 0x0081e20000100800 */
[----:B------:R-:W-:Y:S01]  /*206d0*/  IADD3 R64, P5, PT, R14, R4, RZ ;  /* 0x000000040e407210 */ /* 0x000fe20007fbe0ff */
[----:B------:R-:W-:Y:S02]  /*206e0*/  @!P4 IMAD.MOV.U32 R72, RZ, RZ, R63 ;  /* 0x000000ffff48c224 */ /* 0x000fe400078e003f */
[----:B------:R-:W-:Y:S02]  /*206f0*/  @!P4 IMAD.MOV.U32 R73, RZ, RZ, R66 ;  /* 0x000000ffff49c224 */ /* 0x000fe400078e0042 */
[----:B------:R-:W-:-:S03]  /*20700*/  IMAD.X R69, R13, 0x1, R5, P5 ;  /* 0x000000010d457824 */ /* 0x000fc600028e0605 */
[----:B------:R1:W2:Y:S01]  /*20710*/  @!P4 LDG.E.U8 R23, desc[UR14][R72.64] ;  /* 0x0000000e4817c981 */ /* 0x0002a2000c1e1100 */
[----:B0-----:R-:W-:-:S03]  /*20720*/  VIADD R62, R89, 0xffffff81 ;  /* 0xffffff81593e7836 */ /* 0x001fc60000000000 */
[----:B------:R-:W-:Y:S02]  /*20730*/  STL [R1+0x182c], R63 ;  /* 0x00182c3f01007387 */ /* 0x000fe40000100800 */
[----:B------:R-:W-:Y:S02]  /*20740*/  ISETP.GE.U32.AND P2, PT, R62, 0x7fffff02, PT ;  /* 0x7fffff023e00780c */ /* 0x000fe40003f46070 */
[C---:B------:R-:W-:Y:S01]  /*20750*/  IADD3 R62, P5, PT, R14.reuse, R6, RZ ;  /* 0x000000060e3e7210 */ /* 0x040fe20007fbe0ff */
[----:B-1----:R-:W-:Y:S02]  /*20760*/  @!P4 IMAD.MOV.U32 R72, RZ, RZ, R64 ;  /* 0x000000ffff48c224 */ /* 0x002fe400078e0040 */
[----:B------:R-:W-:Y:S01]  /*20770*/  @!P4 IMAD.MOV.U32 R73, RZ, RZ, R69 ;  /* 0x000000ffff49c224 */ /* 0x000fe200078e0045 */
[----:B------:R0:W-:Y:S04]  /*20780*/  STL [R1+0x1828], R66 ;  /* 0x0018284201007387 */ /* 0x0001e80000100800 */
[----:B------:R1:W3:Y:S01]  /*20790*/  @!P4 LDG.E.U8 R56, desc[UR14][R72.64] ;  /* 0x0000000e4838c981 */ /* 0x0002e2000c1e1100 */
[----:B0-----:R-:W-:Y:S01]  /*207a0*/  IMAD.X R66, R13, 0x1, R7, P5 ;  /* 0x000000010d427824 */ /* 0x001fe200028e0607 */
[----:B------:R-:W-:-:S02]  /*207b0*/  IADD3 R63, P5, PT, R14, R8, RZ ;  /* 0x000000080e3f7210 */ /* 0x000fc40007fbe0ff */
[----:B------:R0:W-:Y:S01]  /*207c0*/  STL [R1+0x1834], R64 ;  /* 0x0018344001007387 */ /* 0x0001e20000100800 */
[----:B-1----:R-:W-:Y:S02]  /*207d0*/  @!P4 IMAD.MOV.U32 R72, RZ, RZ, R62 ;  /* 0x000000ffff48c224 */ /* 0x002fe400078e003e */
[----:B------:R-:W-:-:S05]  /*207e0*/  @!P4 IMAD.MOV.U32 R73, RZ, RZ, R66 ;  /* 0x000000ffff49c224 */ /* 0x000fca00078e0042 */
[----:B------:R1:W4:Y:S01]  /*207f0*/  @!P4 LDG.E.U8 R26, desc[UR14][R72.64] ;  /* 0x0000000e481ac981 */ /* 0x000322000c1e1100 */
[----:B0-----:R-:W-:Y:S02]  /*20800*/  IMAD.X R64, R13, 0x1, R9, P5 ;  /* 0x000000010d407824 */ /* 0x001fe400028e0609 */
[----:B-1----:R-:W-:Y:S02]  /*20810*/  @!P4 IMAD.MOV.U32 R72, RZ, RZ, R63 ;  /* 0x000000ffff48c224 */ /* 0x002fe400078e003f */
[----:B------:R-:W-:-:S05]  /*20820*/  @!P4 IMAD.MOV.U32 R73, RZ, RZ, R64 ;  /* 0x000000ffff49c224 */ /* 0x000fca00078e0040 */
[----:B------:R-:W4:Y:S04]  /*20830*/  @!P4 LDG.E.U8 R49, desc[UR14][R72.64] ;  /* 0x0000000e4831c981 */ /* 0x000f28000c1e1100 */
[----:B------:R-:W-:Y:S04]  /*20840*/  STL [R1+0x1830], R69 ;  /* 0x0018304501007387 */ /* 0x000fe80000100800 */
[----:B------:R-:W-:Y:S01]  /*20850*/  STL [R1+0x183c], R62 ;  /* 0x00183c3e01007387 */ /* 0x000fe20000100800 */
[----:B------:R-:W-:Y:S02]  /*20860*/  PRMT R22, RZ, 0x7610, R22 ;  /* 0x00007610ff167816 */ /* 0x000fe40000000016 */
[----:B------:R-:W-:Y:S01]  /*20870*/  PRMT R13, RZ, 0x7610, R13 ;  /* 0x00007610ff0d7816 */ /* 0x000fe2000000000d */
[----:B--2---:R0:W-:Y:S04]  /*20880*/  STL [R1+0x414], R23 ;  /* 0x0004141701007387 */ /* 0x0041e80000100800 */
[----:B------:R-:W-:Y:S04]  /*20890*/  STL [R1+0x1838], R66 ;  /* 0x0018384201007387 */ /* 0x000fe80000100800 */
[----:B------:R-:W-:Y:S01]  /*208a0*/  STL [R1+0x1844], R63 ;  /* 0x0018443f01007387 */ /* 0x000fe20000100800 */
[----:B0-----:R-:W-:-:S03]  /*208b0*/  IMAD R23, R18, 0x7e, RZ ;  /* 0x0000007e12177824 */ /* 0x001fc600078e02ff */
[----:B---3--:R0:W-:Y:S02]  /*208c0*/  STL [R1+0x410], R56 ;  /* 0x0004103801007387 */ /* 0x0081e40000100800 */
[----:B------:R-:W-:Y:S02]  /*208d0*/  SHF.R.S32.HI R14, RZ, 0x1f, R23 ;  /* 0x0000001fff0e7819 */ /* 0x000fe40000011417 */
[----:B------:R-:W-:Y:S01]  /*208e0*/  STL [R1+0x1840], R64 ;  /* 0x0018404001007387 */ /* 0x000fe20000100800 */
[----:B0-----:R-:W-:-:S05]  /*208f0*/  IADD3 R56, P5, PT, R23, R2, RZ ;  /* 0x0000000217387210 */ /* 0x001fca0007fbe0ff */
[----:B------:R-:W-:Y:S01]  /*20900*/  STL [R1+0x190c], R56 ;  /* 0x00190c3801007387 */ /* 0x000fe20000100800 */
[----:B------:R-:W-:-:S03]  /*20910*/  IMAD.X R62, R14, 0x1, R3, P5 ;  /* 0x000000010e3e7824 */ /* 0x000fc600028e0603 */
[----:B----4-:R0:W-:Y:S01]  /*20920*/  STL [R1+0x40c], R26 ;  /* 0x00040c1a01007387 */ /* 0x0101e20000100800 */
[----:B------:R-:W-:-:S03]  /*20930*/  @!P2 IMAD.MOV.U32 R63, RZ, RZ, R62 ;  /* 0x000000ffff3fa224 */ /* 0x000fc600078e003e */
[----:B------:R1:W-:Y:S01]  /*20940*/  STL [R1+0x1908], R62 ;  /* 0x0019083e01007387 */ /* 0x0003e20000100800 */
[----:B0-----:R-:W-:Y:S01]  /*20950*/  IADD3 R26, P5, PT, R23, R4, RZ ;  /* 0x00000004171a7210 */ /* 0x001fe20007fbe0ff */
[----:B-1----:R-:W-:-:S04]  /*20960*/  @!P2 IMAD.MOV.U32 R62, RZ, RZ, R56 ;  /* 0x000000ffff3ea224 */ /* 0x002fc800078e0038 */
[----:B------:R-:W-:Y:S04]  /*20970*/  STL [R1+0x1914], R26 ;  /* 0x0019141a01007387 */ /* 0x000fe80000100800 */
[----:B------:R0:W-:Y:S04]  /*20980*/  STL [R1+0x408], R49 ;  /* 0x0004083101007387 */ /* 0x0001e80000100800 */
[----:B------:R1:W2:Y:S01]  /*20990*/  @!P2 LDG.E.U8 R22, desc[UR14][R62.64] ;  /* 0x0000000e3e16a981 */ /* 0x0002a2000c1e1100 */
[----:B0-----:R-:W-:Y:S02]  /*209a0*/  IMAD.X R49, R14, 0x1, R5, P5 ;  /* 0x000000010e317824 */ /* 0x001fe400028e0605 */
[----:B-1----:R-:W-:-:S02]  /*209b0*/  @!P2 IMAD.MOV.U32 R62, RZ, RZ, R26 ;  /* 0x000000ffff3ea224 */ /* 0x002fc400078e001a */
[----:B------:R-:W-:-:S05]  /*209c0*/  @!P2 IMAD.MOV.U32 R63, RZ, RZ, R49 ;  /* 0x000000ffff3fa224 */ /* 0x000fca00078e0031 */
[----:B------:R0:W3:Y:S04]  /*209d0*/  @!P2 LDG.E.U8 R13, desc[UR14][R62.64] ;  /* 0x0000000e3e0da981 */ /* 0x0000e8000c1e1100 */
[----:B------:R1:W-:Y:S01]  /*209e0*/  STL [R1+0x1910], R49 ;  /* 0x0019103101007387 */ /* 0x0003e20000100800 */
[----:B------:R-:W-:Y:S02]  /*209f0*/  PRMT R60, RZ, 0x7610, R60 ;  /* 0x00007610ff3c7816 */ /* 0x000fe4000000003c */
[C---:B0-----:R-:W-:Y:S02]  /*20a00*/  IADD3 R62, P4, PT, R23.reuse, R6, RZ ;  /* 0x00000006173e7210 */ /* 0x041fe40007f9e0ff */
[----:B-1----:R-:W-:-:S03]  /*20a10*/  IADD3 R49, P5, PT, R23, R8, RZ ;  /* 0x0000000817317210 */ /* 0x002fc60007fbe0ff */
[C---:B------:R-:W-:Y:S02]  /*20a20*/  IMAD.X R63, R14.reuse, 0x1, R7, P4 ;  /* 0x000000010e3f7824 */ /* 0x040fe400020e0607 */
[----:B------:R-:W-:Y:S01]  /*20a30*/  IMAD.X R56, R14, 0x1, R9, P5 ;  /* 0x000000010e387824 */ /* 0x000fe200028e0609 */
[----:B------:R-:W-:Y:S02]  /*20a40*/  PRMT R27, RZ, 0x7610, R27 ;  /* 0x00007610ff1b7816 */ /* 0x000fe4000000001b */
[----:B------:R0:W4:Y:S04]  /*20a50*/  @!P2 LDG.E.U8 R60, desc[UR14][R62.64] ;  /* 0x0000000e3e3ca981 */ /* 0x000128000c1e1100 */
[----:B--2---:R-:W-:Y:S04]  /*20a60*/  STL [R1+0x404], R22 ;  /* 0x0004041601007387 */ /* 0x004fe80000100800 */
[----:B------:R-:W-:Y:S04]  /*20a70*/  STL [R1+0x1ce8], R18 ;  /* 0x001ce81201007387 */ /* 0x000fe80000100800 */
[----:B---3--:R-:W-:Y:S04]  /*20a80*/  STL [R1+0x400], R13 ;  /* 0x0004000d01007387 */ /* 0x008fe80000100800 */
[----:B------:R0:W-:Y:S04]  /*20a90*/  STL [R1+0x191c], R62 ;  /* 0x00191c3e01007387 */ /* 0x0001e80000100800 */
[----:B------:R-:W-:Y:S04]  /*20aa0*/  STL [R1+0x1cec], R2 ;  /* 0x001cec0201007387 */ /* 0x000fe80000100800 */
[----:B------:R-:W-:Y:S04]  /*20ab0*/  STL [R1+0x1924], R49 ;  /* 0x0019243101007387 */ /* 0x000fe80000100800 */
[----:B------:R1:W-:Y:S01]  /*20ac0*/  STL [R1+0x1918], R63 ;  /* 0x0019183f01007387 */ /* 0x0003e20000100800 */
[----:B0-----:R-:W-:-:S02]  /*20ad0*/  @!P2 IMAD.MOV.U32 R62, RZ, RZ, R49 ;  /* 0x000000ffff3ea224 */ /* 0x001fc400078e0031 */
[----:B-1----:R-:W-:-:S05]  /*20ae0*/  @!P2 IMAD.MOV.U32 R63, RZ, RZ, R56 ;  /* 0x000000ffff3fa224 */ /* 0x002fca00078e0038 */
[----:B------:R-:W2:Y:S01]  /*20af0*/  @!P2 LDG.E.U8 R27, desc[UR14][R62.64] ;  /* 0x0000000e3e1ba981 */ /* 0x000ea2000c1e1100 */
[----:B------:R-:W0:Y:S01]  /*20b00*/  S2R R0, SR_TID.X ;  /* 0x0000000000007919 */ /* 0x000e220000002100 */
[----:B------:R-:W-:-:S05]  /*20b10*/  IMAD R22, R18, 0x7f, RZ ;  /* 0x0000007f12167824 */ /* 0x000fca00078e02ff */
[----:B------:R-:W-:Y:S02]  /*20b20*/  SHF.R.S32.HI R13, RZ, 0x1f, R22 ;  /* 0x0000001fff0d7819 */ /* 0x000fe40000011416 */
[----:B------:R-:W-:-:S05]  /*20b30*/  IADD3 R23, P4, PT, R22, R2, RZ ;  /* 0x0000000216177210 */ /* 0x000fca0007f9e0ff */
[----:B------:R-:W-:Y:S01]  /*20b40*/  IMAD.X R26, R13, 0x1, R3, P4 ;  /* 0x000000010d1a7824 */ /* 0x000fe200020e0603 */
[----:B------:R-:W-:Y:S04]  /*20b50*/  STL [R1+0x192c], R23 ;  /* 0x00192c1701007387 */ /* 0x000fe80000100800 */
[----:B------:R-:W-:Y:S04]  /*20b60*/  STL [R1+0x1920], R56 ;  /* 0x0019203801007387 */ /* 0x000fe80000100800 */
[----:B------:R-:W-:Y:S04]  /*20b70*/  STL [R1+0x1cf0], R3 ;  /* 0x001cf00301007387 */ /* 0x000fe80000100800 */
[----:B------:R-:W-:Y:S01]  /*20b80*/  STL [R1+0x1928], R26 ;  /* 0x0019281a01007387 */ /* 0x000fe20000100800 */
[----:B0-----:R-:W-:-:S04]  /*20b90*/  LOP3.LUT R0, R0, 0x7f, RZ, 0xc0, !PT ;  /* 0x0000007f00007812 */ /* 0x001fc800078ec0ff */
[----:B------:R-:W-:Y:S02]  /*20ba0*/  ISETP.LT.AND P0, PT, R0, R89, P0 ;  /* 0x000000590000720c */ /* 0x000fe40000701270 */
[----:B------:R-:W-:Y:S01]  /*20bb0*/  PRMT R0, RZ, 0x7610, R0 ;  /* 0x00007610ff007816 */ /* 0x000fe20000000000 */
[----:B--2---:R0:W-:Y:S02]  /*20bc0*/  STL [R1+0x3f8], R27 ;  /* 0x0003f81b01007387 */ /* 0x0041e40000100800 */
[----:B0-----:R-:W-:Y:S02]  /*20bd0*/  @!P1 IMAD.MOV.U32 R27, RZ, RZ, R26 ;  /* 0x000000ffff1b9224 */ /* 0x001fe400078e001a */
[----:B------:R-:W-:-:S05]  /*20be0*/  @!P1 IMAD.MOV.U32 R26, RZ, RZ, R23 ;  /* 0x000000ffff1a9224 */ /* 0x000fca00078e0017 */
[----:B------:R0:W2:Y:S01]  /*20bf0*/  @!P1 LDG.E.U8 R0, desc[UR14][R26.64] ;  /* 0x0000000e1a009981 */ /* 0x0000a2000c1e1100 */
[----:B------:R-:W-:Y:S02]  /*20c00*/  PRMT R68, RZ, 0x7610, R68 ;  /* 0x00007610ff447816 */ /* 0x000fe40000000044 */
[C---:B------:R-:W-:Y:S02]  /*20c10*/  IADD3 R62, P5, PT, R22.reuse, R8, RZ ;  /* 0x00000008163e7210 */ /* 0x040fe40007fbe0ff */
[----:B------:R-:W-:Y:S02]  /*20c20*/  PRMT R18, RZ, 0x7610, R18 ;  /* 0x00007610ff127816 */ /* 0x000fe40000000012 */
[----:B------:R-:W-:Y:S02]  /*20c30*/  PRMT R12, RZ, 0x7610, R12 ;  /* 0x00007610ff0c7816 */ /* 0x000fe4000000000c */
[----:B0-----:R-:W-:Y:S01]  /*20c40*/  IADD3 R26, P4, PT, R22, R6, RZ ;  /* 0x00000006161a7210 */ /* 0x001fe20007f9e0ff */
[----:B------:R-:W-:-:S04]  /*20c50*/  IMAD.X R63, R13, 0x1, R9, P5 ;  /* 0x000000010d3f7824 */ /* 0x000fc800028e0609 */
[----:B------:R-:W-:Y:S01]  /*20c60*/  IMAD.X R27, R13, 0x1, R7, P4 ;  /* 0x000000010d1b7824 */ /* 0x000fe200020e0607 */
[----:B------:R-:W3:Y:S04]  /*20c70*/  @!P1 LDG.E.U8 R12, desc[UR14][R62.64] ;  /* 0x0000000e3e0c9981 */ /* 0x000ee8000c1e1100 */
[----:B------:R-:W3:Y:S04]  /*20c80*/  @!P1 LDG.E.U8 R18, desc[UR14][R26.64] ;  /* 0x0000000e1a129981 */ /* 0x000ee8000c1e1100 */
[----:B--2---:R0:W-:Y:S02]  /*20c90*/  STL [R1+0x3f4], R0 ;  /* 0x0003f40001007387 */ /* 0x0041e40000100800 */
[----:B0-----:R-:W-:-:S05]  /*20ca0*/  IADD3 R0, P2, PT, R22, R4, RZ ;  /* 0x0000000416007210 */ /* 0x001fca0007f5e0ff */
[----:B------:R-:W-:Y:S02]  /*20cb0*/  IMAD.X R14, R13, 0x1, R5, P2 ;  /* 0x000000010d0e7824 */ /* 0x000fe400010e0605 */
[----:B------:R-:W-:Y:S02]  /*20cc0*/  @!P1 IMAD.MOV.U32 R22, RZ, RZ, R0 ;  /* 0x000000ffff169224 */ /* 0x000fe400078e0000 */
[----:B------:R-:W-:-:S05]  /*20cd0*/  @!P1 IMAD.MOV.U32 R23, RZ, RZ, R14 ;  /* 0x000000ffff179224 */ /* 0x000fca00078e000e */
[----:B------:R-:W2:Y:S04]  /*20ce0*/  @!P1 LDG.E.U8 R68, desc[UR14][R22.64] ;  /* 0x0000000e16449981 */ /* 0x000ea8000c1e1100 */
        /* <DEDUP_REMOVED lines=11> */
[----:B------:R-:W3:Y:S04]  /*20da0*/  LDL.LU R69, [R1+0x114] ;  /* 0x0001140001457983 */ /* 0x000ee80000300800 */
[----:B------:R-:W-:Y:S04]  /*20db0*/  STL [R1+0x1940], R63 ;  /* 0x0019403f01007387 */ /* 0x000fe80000100800 */
[----:B------:R-:W3:Y:S04]  /*20dc0*/  LDL.LU R72, [R1+0x110] ;  /* 0x0001100001487983 */ /* 0x000ee80000300800 */
[----:B----4-:R0:W-:Y:S04]  /*20dd0*/  STL [R1+0x3fc], R60 ;  /* 0x0003fc3c01007387 */ /* 0x0101e80000100800 */
[----:B------:R-:W4:Y:S04]  /*20de0*/  LDL.LU R74, [R1+0x10c] ;  /* 0x00010c00014a7983 */ /* 0x000f280000300800 */
[----:B------:R-:W4:Y:S04]  /*20df0*/  LDL.LU R49, [R1+0x108] ;  /* 0x0001080001317983 */ /* 0x000f280000300800 */
[----:B------:R-:W4:Y:S04]  /*20e00*/  LDL.LU R56, [R1+0x104] ;  /* 0x0001040001387983 */ /* 0x000f280000300800 */
        /* <DEDUP_REMOVED lines=20> */
[----:B------:R-:W4:Y:S04]  /*20f50*/  LDL.LU.64 R22, [R1+0x2008] ;  /* 0x0020080001167983 */ /* 0x000f280000300a00 */
[----:B--2---:R0:W-:Y:S04]  /*20f60*/  STL [R1+0x3f0], R68 ;  /* 0x0003f04401007387 */ /* 0x0041e80000100800 */
[----:B0-----:R-:W2:Y:S04]  /*20f70*/  LDL.LU R68, [R1+0x2000] ;  /* 0x0020000001447983 */ /* 0x001ea80000300800 */
[----:B------:R-:W2:Y:S04]  /*20f80*/  LDL.LU.64 R26, [R1+0x1ff8] ;  /* 0x001ff800011a7983 */ /* 0x000ea80000300a00 */
[----:B---3--:R-:W-:Y:S04]  /*20f90*/  STL [R1+0x1d20], R18 ;  /* 0x001d201201007387 */ /* 0x008fe80000100800 */
[----:B------:R-:W3:Y:S04]  /*20fa0*/  LDL.LU.64 R62, [R1+0x1ff0] ;  /* 0x001ff000013e7983 */ /* 0x000ee80000300a00 */
[----:B------:R0:W-:Y:S02]  /*20fb0*/  STL [R1+0x3e8], R12 ;  /* 0x0003e80c01007387 */ /* 0x0001e40000100800 */
[----:B0-----:R-:W0:Y:S02]  /*20fc0*/  S2R R12, SR_TID.X ;  /* 0x00000000000c7919 */ /* 0x001e240000002100 */
[----:B0-----:R-:W-:-:S04]  /*20fd0*/  LOP3.LUT R12, R12, 0x7f, RZ, 0xc0, !PT ;  /* 0x0000007f0c0c7812 */ /* 0x001fc800078ec0ff */
[----:B------:R-:W-:-:S05]  /*20fe0*/  LOP3.LUT R12, R12, 0x30, RZ, 0x3c, !PT ;  /* 0x000000300c0c7812 */ /* 0x000fca00078e3cff */
[----:B------:R0:W-:Y:S04]  /*20ff0*/  STS.U8 [R12+UR4+0x980], R69 ;  /* 0x000980450c007988 */ /* 0x0001e80008000004 */
[----:B------:R1:W-:Y:S04]  /*21000*/  STS.U8 [R12+UR4+0x4980], R72 ;  /* 0x004980480c007988 */ /* 0x0003e80008000004 */
[----:B----4-:R4:W-:Y:S04]  /*21010*/  STS.U8 [R12+UR4+0x8980], R74 ;  /* 0x0089804a0c007988 */ /* 0x0109e80008000004 */
[----:B------:R0:W-:Y:S04]  /*21020*/  STS.U8 [R12+UR4+0xc980], R49 ;  /* 0x00c980310c007988 */ /* 0x0001e80008000004 */
[----:B------:R1:W-:Y:S04]  /*21030*/  STS.U8 [R12+UR4+0xd80], R56 ;  /* 0x000d80380c007988 */ /* 0x0003e80008000004 */
[----:B------:R4:W-:Y:S04]  /*21040*/  STS.U8 [R12+UR4+0x4d80], R60 ;  /* 0x004d803c0c007988 */ /* 0x0009e80008000004 */
[----:B0-----:R-:W2:Y:S04]  /*21050*/  LDL.LU R69, [R1+0x1fec] ;  /* 0x001fec0001457983 */ /* 0x001ea80000300800 */
[----:B-1----:R-:W2:Y:S04]  /*21060*/  LDL.LU R72, [R1+0x1fe8] ;  /* 0x001fe80001487983 */ /* 0x002ea80000300800 */
[----:B----4-:R-:W4:Y:S04]  /*21070*/  LDL.LU R74, [R1+0x1fe4] ;  /* 0x001fe400014a7983 */ /* 0x010f280000300800 */
[----:B------:R-:W2:Y:S04]  /*21080*/  LDL.LU R49, [R1+0x1fe0] ;  /* 0x001fe00001317983 */ /* 0x000ea80000300800 */
[----:B------:R-:W2:Y:S04]  /*21090*/  LDL.LU R56, [R1+0x1fdc] ;  /* 0x001fdc0001387983 */ /* 0x000ea80000300800 */
[----:B------:R-:W2:Y:S04]  /*210a0*/  LDL.LU R60, [R1+0x1fd8] ;  /* 0x001fd800013c7983 */ /* 0x000ea80000300800 */
[----:B------:R0:W-:Y:S04]  /*210b0*/  STS.U8 [R12+UR4+0x8d80], R66 ;  /* 0x008d80420c007988 */ /* 0x0001e80008000004 */
[----:B------:R1:W-:Y:S04]  /*210c0*/  STS.U8 [R12+UR4+0xcd80], R64 ;  /* 0x00cd80400c007988 */ /* 0x0003e80008000004 */
[----:B------:R0:W-:Y:S04]  /*210d0*/  STS.U8 [R12+UR4+0x1180], R77 ;  /* 0x0011804d0c007988 */ /* 0x0001e80008000004 */
[----:B------:R1:W-:Y:S04]  /*210e0*/  STS.U8 [R12+UR4+0x5180], R78 ;  /* 0x0051804e0c007988 */ /* 0x0003e80008000004 */
[----:B------:R1:W-:Y:S04]  /*210f0*/  STS.U8 [R12+UR4+0x9180], R79 ;  /* 0x0091804f0c007988 */ /* 0x0003e80008000004 */
[----:B0-----:R-:W2:Y:S04]  /*21100*/  LDL.LU R66, [R1+0x1fd4] ;  /* 0x001fd40001427983 */ /* 0x001ea80000300800 */
[----:B-1----:R-:W2:Y:S04]  /*21110*/  LDL.LU R64, [R1+0x1fd0] ;  /* 0x001fd00001407983 */ /* 0x002ea80000300800 */
[----:B------:R-:W4:Y:S04]  /*21120*/  LDL.LU R77, [R1+0x1fcc] ;  /* 0x001fcc00014d7983 */ /* 0x000f280000300800 */
[----:B------:R-:W4:Y:S04]  /*21130*/  LDL.LU R78, [R1+0x1fc8] ;  /* 0x001fc800014e7983 */ /* 0x000f280000300800 */
[----:B------:R-:W4:Y:S04]  /*21140*/  LDL.LU R79, [R1+0x1fc4] ;  /* 0x001fc400014f7983 */ /* 0x000f280000300800 */
[----:B------:R0:W-:Y:S04]  /*21150*/  STS.U8 [R12+UR4+0xd180], R73 ;  /* 0x00d180490c007988 */ /* 0x0001e80008000004 */
[----:B------:R1:W-:Y:S04]  /*21160*/  STS.U8 [R12+UR4+0x1580], R81 ;  /* 0x001580510c007988 */ /* 0x0003e80008000004 */
[----:B------:R0:W-:Y:S04]  /*21170*/  STS.U8 [R12+UR4+0x5580], R83 ;  /* 0x005580530c007988 */ /* 0x0001e80008000004 */
[----:B------:R1:W-:Y:S04]  /*21180*/  STS.U8 [R12+UR4+0x9580], R84 ;  /* 0x009580540c007988 */ /* 0x0003e80008000004 */
[----:B------:R1:W-:Y:S04]  /*21190*/  STS.U8 [R12+UR4+0xd580], R85 ;  /* 0x00d580550c007988 */ /* 0x0003e80008000004 */
[----:B0-----:R-:W4:Y:S04]  /*211a0*/  LDL.LU R73, [R1+0x1fc0] ;  /* 0x001fc00001497983 */ /* 0x001f280000300800 */
[----:B-1----:R-:W4:Y:S04]  /*211b0*/  LDL.LU R81, [R1+0x1fbc] ;  /* 0x001fbc0001517983 */ /* 0x002f280000300800 */
[----:B------:R-:W4:Y:S04]  /*211c0*/  LDL.LU R83, [R1+0x1fb8] ;  /* 0x001fb80001537983 */ /* 0x000f280000300800 */
[----:B------:R-:W4:Y:S04]  /*211d0*/  LDL.LU R84, [R1+0x1fb4] ;  /* 0x001fb40001547983 */ /* 0x000f280000300800 */
[----:B------:R-:W4:Y:S04]  /*211e0*/  LDL.LU R85, [R1+0x1fb0] ;  /* 0x001fb00001557983 */ /* 0x000f280000300800 */
[----:B------:R0:W-:Y:S04]  /*211f0*/  STS.U8 [R12+UR4+0x1980], R87 ;  /* 0x001980570c007988 */ /* 0x0001e80008000004 */
[----:B------:R1:W-:Y:S04]  /*21200*/  STS.U8 [R12+UR4+0x5980], R88 ;  /* 0x005980580c007988 */ /* 0x0003e80008000004 */
[----:B------:R1:W-:Y:S04]  /*21210*/  STS.U8 [R12+UR4+0x9980], R89 ;  /* 0x009980590c007988 */ /* 0x0003e80008000004 */
[----:B0-----:R-:W4:Y:S04]  /*21220*/  LDL.LU R87, [R1+0x1fac] ;  /* 0x001fac0001577983 */ /* 0x001f280000300800 */
[----:B-1----:R-:W4:Y:S04]  /*21230*/  LDL.LU R88, [R1+0x1fa8] ;  /* 0x001fa80001587983 */ /* 0x002f280000300800 */
[----:B------:R-:W4:Y:S04]  /*21240*/  LDL.LU R89, [R1+0x1fa4] ;  /* 0x001fa40001597983 */ /* 0x000f280000300800 */
[----:B------:R0:W-:Y:S04]  /*21250*/  STS.U8 [R12+UR4+0x1d80], R13 ;  /* 0x001d800d0c007988 */ /* 0x0001e80008000004 */
[----:B0-----:R-:W4:Y:S04]  /*21260*/  LDL.LU R13, [R1+0x130] ;  /* 0x00013000010d7983 */ /* 0x001f280000300800 */
        /* <DEDUP_REMOVED lines=10> */
[----:B--2---:R-:W-:Y:S04]  /*21310*/  STS.U8 [R12+UR4+0xe980], R64 ;  /* 0x00e980400c007988 */ /* 0x004fe80008000004 */
[----:B----4-:R0:W-:Y:S04]  /*21320*/  STS.U8 [R12+UR4+0x2980], R79 ;  /* 0x0029804f0c007988 */ /* 0x0101e80008000004 */
[----:B------:R1:W-:Y:S04]  /*21330*/  STS.U8 [R12+UR4+0x6980], R78 ;  /* 0x0069804e0c007988 */ /* 0x0003e80008000004 */
[----:B------:R2:W-:Y:S04]  /*21340*/  STS.U8 [R12+UR4+0xa980], R77 ;  /* 0x00a9804d0c007988 */ /* 0x0005e80008000004 */
[----:B0-----:R-:W3:Y:S04]  /*21350*/  LDL.LU R79, [R1+0x4a4] ;  /* 0x0004a400014f7983 */ /* 0x001ee80000300800 */
[----:B------:R-:W4:Y:S04]  /*21360*/  LDL.LU R64, [R1+0x498] ;  /* 0x0004980001407983 */ /* 0x000f280000300800 */
[----:B------:R-:W4:Y:S04]  /*21370*/  LDL.LU R38, [R1+0x494] ;  /* 0x0004940001267983 */ /* 0x000f280000300800 */
[----:B------:R-:W4:Y:S04]  /*21380*/  LDL.LU R29, [R1+0x490] ;  /* 0x00049000011d7983 */ /* 0x000f280000300800 */
[----:B------:R-:W4:Y:S04]  /*21390*/  LDL.LU R23, [R1+0x2a8] ;  /* 0x0002a80001177983 */ /* 0x000f280000300800 */
[----:B-1----:R-:W4:Y:S04]  /*213a0*/  LDL.LU R78, [R1+0x2a4] ;  /* 0x0002a400014e7983 */ /* 0x002f280000300800 */
[----:B------:R0:W-:Y:S04]  /*213b0*/  STS.U8 [R12+UR4+0x2580], R85 ;  /* 0x002580550c007988 */ /* 0x0001e80008000004 */
[----:B--2---:R-:W2:Y:S04]  /*213c0*/  LDL.LU R77, [R1+0x2a0] ;  /* 0x0002a000014d7983 */ /* 0x004ea80000300800 */
[----:B------:R1:W-:Y:S04]  /*213d0*/  STS.U8 [R12+UR4+0xe580], R81 ;  /* 0x00e580510c007988 */ /* 0x0003e80008000004 */
[----:B------:R1:W-:Y:S04]  /*213e0*/  STS.U8 [R12+UR4+0xa580], R83 ;  /* 0x00a580530c007988 */ /* 0x0003e80008000004 */
[----:B0-----:R-:W2:Y:S04]  /*213f0*/  LDL.LU R85, [R1+0x29c] ;  /* 0x00029c0001557983 */ /* 0x001ea80000300800 */
[----:B------:R-:W2:Y:S04]  /*21400*/  LDL.LU R86, [R1+0x298] ;  /* 0x0002980001567983 */ /* 0x000ea80000300800 */
[----:B------:R-:W2:Y:S04]  /*21410*/  LDL.LU R21, [R1+0x294] ;  /* 0x0002940001157983 */ /* 0x000ea80000300800 */
[----:B------:R-:W2:Y:S04]  /*21420*/  LDL.LU R63, [R1+0x290] ;  /* 0x00029000013f7983 */ /* 0x000ea80000300800 */
[----:B------:R-:W2:Y:S04]  /*21430*/  LDL.LU R62, [R1+0x28c] ;  /* 0x00028c00013e7983 */ /* 0x000ea80000300800 */
[----:B------:R-:W2:Y:S04]  /*21440*/  LDL.LU R93, [R1+0x288] ;  /* 0x00028800015d7983 */ /* 0x000ea80000300800 */
[----:B-1----:R-:W2:Y:S04]  /*21450*/  LDL.LU R81, [R1+0x284] ;  /* 0x0002840001517983 */ /* 0x002ea80000300800 */
[----:B------:R0:W-:Y:S04]  /*21460*/  STS.U8 [R12+UR4+0xe180], R87 ;  /* 0x00e180570c007988 */ /* 0x0001e80008000004 */
[----:B------:R-:W2:Y:S04]  /*21470*/  LDL.LU R83, [R1+0x280] ;  /* 0x0002800001537983 */ /* 0x000ea80000300800 */
[----:B------:R1:W-:Y:S04]  /*21480*/  STS.U8 [R12+UR4+0xa180], R88 ;  /* 0x00a180580c007988 */ /* 0x0003e80008000004 */
[----:B------:R1:W-:Y:S04]  /*21490*/  STS.U8 [R12+UR4+0x6180], R89 ;  /* 0x006180590c007988 */ /* 0x0003e80008000004 */
[----:B------:R1:W-:Y:S04]  /*214a0*/  STS.U8 [R12+UR4+0x6580], R84 ;  /* 0x006580540c007988 */ /* 0x0003e80008000004 */
[----:B0-----:R-:W2:Y:S04]  /*214b0*/  LDL.LU R87, [R1+0x27c] ;  /* 0x00027c0001577983 */ /* 0x001ea80000300800 */
[----:B-1----:R-:W2:Y:S04]  /*214c0*/  LDL.LU R88, [R1+0x278] ;  /* 0x0002780001587983 */ /* 0x002ea80000300800 */
[----:B------:R-:W2:Y:S04]  /*214d0*/  LDL.LU R89, [R1+0x274] ;  /* 0x0002740001597983 */ /* 0x000ea80000300800 */
[----:B------:R-:W2:Y:S04]  /*214e0*/  LDL.LU R84, [R1+0x270] ;  /* 0x0002700001547983 */ /* 0x000ea80000300800 */
[----:B------:R-:W2:Y:S04]  /*214f0*/  LDL.LU R52, [R1+0x26c] ;  /* 0x00026c0001347983 */ /* 0x000ea80000300800 */
[----:B------:R-:W2:Y:S04]  /*21500*/  LDL.LU R40, [R1+0x268] ;  /* 0x0002680001287983 */ /* 0x000ea80000300800 */
[----:B------:R0:W-:Y:S02]  /*21510*/  STS.U8 [R12+UR4+0xfd80], R13 ;  /* 0x00fd800d0c007988 */ /* 0x0001e40008000004 */
[----:B0-----:R-:W0:Y:S02]  /*21520*/  S2R R13, SR_TID.X ;  /* 0x00000000000d7919 */ /* 0x001e240000002100 */
[----:B------:R1:W-:Y:S04]  /*21530*/  STS.U8 [R12+UR4+0x3d80], R16 ;  /* 0x003d80100c007988 */ /* 0x0003e80008000004 */
[----:B------:R1:W-:Y:S04]  /*21540*/  STS.U8 [R12+UR4+0xb180], R24 ;  /* 0x00b180180c007988 */ /* 0x0003e80008000004 */
[----:B------:R0:W-:Y:S04]  /*21550*/  STS.U8 [R12+UR4+0x9d80], R0 ;  /* 0x009d80000c007988 */ /* 0x0001e80008000004 */
[----:B------:R0:W-:Y:S04]  /*21560*/  STS.U8 [R12+UR4+0xf980], R15 ;  /* 0x00f9800f0c007988 */ /* 0x0001e80008000004 */
[----:B------:R0:W-:Y:S04]  /*21570*/  STS.U8 [R12+UR4+0xb980], R59 ;  /* 0x00b9803b0c007988 */ /* 0x0001e80008000004 */
[----:B------:R0:W-:Y:S04]  /*21580*/  STS.U8 [R12+UR4+0xd980], R9 ;  /* 0x00d980090c007988 */ /* 0x0001e80008000004 */
[----:B-1----:R-:W2:Y:S04]  /*21590*/  LDL.LU R16, [R1+0x264] ;  /* 0x0002640001107983 */ /* 0x002ea80000300800 */
[----:B------:R-:W2:Y:S04]  /*215a0*/  LDL.LU R24, [R1+0x260] ;  /* 0x0002600001187983 */ /* 0x000ea80000300800 */
[----:B0-----:R-:W2:Y:S04]  /*215b0*/  LDL.LU R0, [R1+0x25c] ;  /* 0x00025c0001007983 */ /* 0x001ea80000300800 */
[----:B------:R-:W2:Y:S04]  /*215c0*/  LDL.LU R15, [R1+0x258] ;  /* 0x00025800010f7983 */ /* 0x000ea80000300800 */
[----:B------:R-:W2:Y:S04]  /*215d0*/  LDL.LU R59, [R1+0x254] ;  /* 0x00025400013b7983 */ /* 0x000ea80000300800 */
[----:B------:R0:W-:Y:S04]  /*215e0*/  STS.U8 [R12+UR4+0x5d80], R14 ;  /* 0x005d800e0c007988 */ /* 0x0001e80008000004 */
[----:B------:R-:W2:Y:S04]  /*215f0*/  LDL.LU R9, [R1+0x250] ;  /* 0x0002500001097983 */ /* 0x000ea80000300800 */
[----:B------:R1:W-:Y:S04]  /*21600*/  STS.U8 [R12+UR4+0x7d80], R76 ;  /* 0x007d804c0c007988 */ /* 0x0003e80008000004 */
[----:B------:R-:W-:Y:S04]  /*21610*/  STS.U8 [R12+UR4+0x7580], R92 ;  /* 0x0075805c0c007988 */ /* 0x000fe80008000004 */
[----:B------:R-:W-:Y:S04]  /*21620*/  STS.U8 [R12+UR4+0xb580], R91 ;  /* 0x00b5805b0c007988 */ /* 0x000fe80008000004 */
[----:B------:R-:W-:Y:S04]  /*21630*/  STS.U8 [R12+UR4+0xf580], R90 ;  /* 0x00f5805a0c007988 */ /* 0x000fe80008000004 */
[----:B------:R-:W-:Y:S04]  /*21640*/  STS.U8 [R12+UR4+0x3980], R82 ;  /* 0x003980520c007988 */ /* 0x000fe80008000004 */
[----:B------:R-:W-:Y:S04]  /*21650*/  STS.U8 [R12+UR4+0x7980], R70 ;  /* 0x007980460c007988 */ /* 0x000fe80008000004 */
[----:B0-----:R-:W2:Y:S04]  /*21660*/  LDL.LU R14, [R1+0x24c] ;  /* 0x00024c00010e7983 */ /* 0x001ea80000300800 */
[----:B------:R0:W-:Y:S04]  /*21670*/  STS.U8 [R12+UR4+0xbd80], R80 ;  /* 0x00bd80500c007988 */ /* 0x0001e80008000004 */
[----:B-1----:R-:W2:Y:S01]  /*21680*/  LDL.LU R76, [R1+0x1fa0] ;  /* 0x001fa000014c7983 */ /* 0x002ea20000300800 */
[----:B------:R-:W-:-:S03]  /*21690*/  LOP3.LUT R13, R13, 0x7f, RZ, 0xc0, !PT ;  /* 0x0000007f0d0d7812 */ /* 0x000fc600078ec0ff */
[----:B0-----:R-:W2:Y:S01]  /*216a0*/  LDL.LU R80, [R1+0x1f9c] ;  /* 0x001f9c0001507983 */ /* 0x001ea20000300800 */
[----:B------:R-:W-:-:S05]  /*216b0*/  LOP3.LUT R13, R13, 0x40, RZ, 0x3c, !PT ;  /* 0x000000400d0d7812 */ /* 0x000fca00078e3cff */
[----:B---3--:R0:W-:Y:S04]  /*216c0*/  STS.U8 [R13+UR4+0x200], R79 ;  /* 0x0002004f0d007988 */ /* 0x0081e80008000004 */
[----:B----4-:R1:W-:Y:S04]  /*216d0*/  STS.U8 [R13+UR4+0x4200], R64 ;  /* 0x004200400d007988 */ /* 0x0103e80008000004 */
[----:B------:R3:W-:Y:S04]  /*216e0*/  STS.U8 [R13+UR4+0x8200], R38 ;  /* 0x008200260d007988 */ /* 0x0007e80008000004 */
[----:B------:R4:W-:Y:S04]  /*216f0*/  STS.U8 [R13+UR4+0xc200], R29 ;  /* 0x00c2001d0d007988 */ /* 0x0009e80008000004 */
[----:B------:R1:W-:Y:S04]  /*21700*/  STS.U8 [R13+UR4+0x600], R23 ;  /* 0x000600170d007988 */ /* 0x0003e80008000004 */
[----:B------:R3:W-:Y:S04]  /*21710*/  STS.U8 [R13+UR4+0x4600], R78 ;  /* 0x0046004e0d007988 */ /* 0x0007e80008000004 */
[----:B0-----:R-:W2:Y:S04]  /*21720*/  LDL.LU R79, [R1+0x1f98] ;  /* 0x001f9800014f7983 */ /* 0x001ea80000300800 */
[----:B-1----:R-:W2:Y:S04]  /*21730*/  LDL.LU R64, [R1+0x1f94] ;  /* 0x001f940001407983 */ /* 0x002ea80000300800 */
[----:B---3--:R-:W3:Y:S04]  /*21740*/  LDL.LU R38, [R1+0x1f90] ;  /* 0x001f900001267983 */ /* 0x008ee80000300800 */
[----:B----4-:R-:W4:Y:S04]  /*21750*/  LDL.LU R29, [R1+0x1f8c] ;  /* 0x001f8c00011d7983 */ /* 0x010f280000300800 */
[----:B------:R-:W3:Y:S04]  /*21760*/  LDL.LU R23, [R1+0x1f88] ;  /* 0x001f880001177983 */ /* 0x000ee80000300800 */
[----:B------:R-:W4:Y:S04]  /*21770*/  LDL.LU R78, [R1+0x1f84] ;  /* 0x001f8400014e7983 */ /* 0x000f280000300800 */
[----:B--2---:R0:W-:Y:S04]  /*21780*/  STS.U8 [R13+UR4+0x8600], R77 ;  /* 0x0086004d0d007988 */ /* 0x0041e80008000004 */
[----:B------:R1:W-:Y:S04]  /*21790*/  STS.U8 [R13+UR4+0xc600], R85 ;  /* 0x00c600550d007988 */ /* 0x0003e80008000004 */
[----:B------:R2:W-:Y:S04]  /*217a0*/  STS.U8 [R13+UR4+0xa00], R86 ;  /* 0x000a00560d007988 */ /* 0x0005e80008000004 */
[----:B------:R0:W-:Y:S04]  /*217b0*/  STS.U8 [R13+UR4+0x4a00], R21 ;  /* 0x004a00150d007988 */ /* 0x0001e80008000004 */
[----:B------:R1:W-:Y:S04]  /*217c0*/  STS.U8 [R13+UR4+0x8a00], R63 ;  /* 0x008a003f0d007988 */ /* 0x0003e80008000004 */
[----:B------:R2:W-:Y:S04]  /*217d0*/  STS.U8 [R13+UR4+0xca00], R62 ;  /* 0x00ca003e0d007988 */ /* 0x0005e80008000004 */
[----:B0-----:R-:W4:Y:S04]  /*217e0*/  LDL.LU R77, [R1+0x1f80] ;  /* 0x001f8000014d7983 */ /* 0x001f280000300800 */
[----:B-1----:R-:W4:Y:S04]  /*217f0*/  LDL.LU R85, [R1+0x1f7c] ;  /* 0x001f7c0001557983 */ /* 0x002f280000300800 */
[----:B--2---:R-:W2:Y:S04]  /*21800*/  LDL.LU R86, [R1+0x1f78] ;  /* 0x001f780001567983 */ /* 0x004ea80000300800 */
[----:B------:R-:W2:Y:S04]  /*21810*/  LDL.LU R21, [R1+0x1f74] ;  /* 0x001f740001157983 */ /* 0x000ea80000300800 */
[----:B------:R-:W4:Y:S04]  /*21820*/  LDL.LU R63, [R1+0x1f70] ;  /* 0x001f7000013f7983 */ /* 0x000f280000300800 */
[----:B------:R-:W4:Y:S04]  /*21830*/  LDL.LU R62, [R1+0x1f6c] ;  /* 0x001f6c00013e7983 */ /* 0x000f280000300800 */
[----:B------:R0:W-:Y:S04]  /*21840*/  STS.U8 [R13+UR4+0xe00], R93 ;  /* 0x000e005d0d007988 */ /* 0x0001e80008000004 */
        /* <DEDUP_REMOVED lines=18> */
[----:B------:R1:W-:Y:S04]  /*21970*/  STS.U8 [R13+UR4+0x9600], R24 ;  /* 0x009600180d007988 */ /* 0x0003e80008000004 */
        /* <DEDUP_REMOVED lines=31> */
[----:B--2---:R-:W-:Y:S04]  /*21b70*/  STS.U8 [R13+UR4+0xe200], R21 ;  /* 0x00e200150d007988 */ /* 0x004fe80008000004 */
[----:B----4-:R-:W-:Y:S04]  /*21b80*/  STS.U8 [R13+UR4+0x6200], R62 ;  /* 0x0062003e0d007988 */ /* 0x010fe80008000004 */
[----:B------:R-:W-:Y:S04]  /*21b90*/  STS.U8 [R13+UR4+0xa200], R63 ;  /* 0x00a2003f0d007988 */ /* 0x000fe80008000004 */
[----:B------:R-:W-:Y:S04]  /*21ba0*/  STS.U8 [R13+UR4+0x2200], R93 ;  /* 0x0022005d0d007988 */ /* 0x000fe80008000004 */
[----:B------:R-:W-:Y:S04]  /*21bb0*/  STS.U8 [R13+UR4+0xde00], R89 ;  /* 0x00de00590d007988 */ /* 0x000fe80008000004 */
[----:B------:R-:W-:Y:S04]  /*21bc0*/  STS.U8 [R13+UR4+0x9e00], R84 ;  /* 0x009e00540d007988 */ /* 0x000fe80008000004 */
[----:B------:R0:W-:Y:S04]  /*21bd0*/  STS.U8 [R13+UR4+0x1e00], R40 ;  /* 0x001e00280d007988 */ /* 0x0001e80008000004 */
[----:B------:R1:W-:Y:S04]  /*21be0*/  STS.U8 [R13+UR4+0x5e00], R52 ;  /* 0x005e00340d007988 */ /* 0x0003e80008000004 */
[----:B0-----:R-:W2:Y:S04]  /*21bf0*/  LDL.LU R40, [R1+0x1f3c] ;  /* 0x001f3c0001287983 */ /* 0x001ea80000300800 */
[----:B-1----:R-:W3:Y:S04]  /*21c00*/  LDL.LU R52, [R1+0x1f38] ;  /* 0x001f380001347983 */ /* 0x002ee80000300800 */
[----:B------:R-:W4:Y:S04]  /*21c10*/  LDL.LU R84, [R1+0x1f34] ;  /* 0x001f340001547983 */ /* 0x000f280000300800 */
[----:B------:R-:W2:Y:S04]  /*21c20*/  LDL.LU R89, [R1+0x1f30] ;  /* 0x001f300001597983 */ /* 0x000ea80000300800 */
[----:B------:R-:W2:Y:S04]  /*21c30*/  LDL.LU R93, [R1+0x1f2c] ;  /* 0x001f2c00015d7983 */ /* 0x000ea80000300800 */
[----:B------:R-:W2:Y:S04]  /*21c40*/  LDL.LU R62, [R1+0x1f28] ;  /* 0x001f2800013e7983 */ /* 0x000ea80000300800 */
[----:B------:R-:W2:Y:S04]  /*21c50*/  LDL.LU R63, [R1+0x1f24] ;  /* 0x001f2400013f7983 */ /* 0x000ea80000300800 */
[----:B------:R-:W2:Y:S04]  /*21c60*/  LDL.LU R21, [R1+0x1f20] ;  /* 0x001f200001157983 */ /* 0x000ea80000300800 */
[----:B------:R-:W2:Y:S04]  /*21c70*/  LDL.LU R23, [R1+0x1f1c] ;  /* 0x001f1c0001177983 */ /* 0x000ea80000300800 */
[----:B------:R-:W2:Y:S04]  /*21c80*/  LDL.LU R14, [R1+0x124] ;  /* 0x00012400010e7983 */ /* 0x000ea80000300800 */
[----:B------:R0:W-:Y:S04]  /*21c90*/  STS.U8 [R13+UR4+0x6600], R29 ;  /* 0x0066001d0d007988 */ /* 0x0001e80008000004 */
[----:B------:R1:W-:Y:S04]  /*21ca0*/  STS.U8 [R13+UR4+0xa600], R38 ;  /* 0x00a600260d007988 */ /* 0x0003e80008000004 */
[----:B------:R1:W-:Y:S04]  /*21cb0*/  STS.U8 [R13+UR4+0xe600], R64 ;  /* 0x00e600400d007988 */ /* 0x0003e80008000004 */
[----:B0-----:R-:W3:Y:S04]  /*21cc0*/  LDL.LU R29, [R1+0x1f18] ;  /* 0x001f1800011d7983 */ /* 0x001ee80000300800 */
[----:B------:R-:W3:Y:S04]  /*21cd0*/  LDL.LU R15, [R1+0x3d8] ;  /* 0x0003d800010f7983 */ /* 0x000ee80000300800 */
[----:B------:R-:W3:Y:S04]  /*21ce0*/  LDL.LU R59, [R1+0x3d4] ;  /* 0x0003d400013b7983 */ /* 0x000ee80000300800 */
[----:B------:R-:W3:Y:S04]  /*21cf0*/  LDL.LU R9, [R1+0x3d0] ;  /* 0x0003d00001097983 */ /* 0x000ee80000300800 */
[----:B-1----:R-:W3:Y:S04]  /*21d00*/  LDL.LU R38, [R1+0x1f14] ;  /* 0x001f140001267983 */ /* 0x002ee80000300800 */
[----:B------:R-:W3:Y:S04]  /*21d10*/  LDL.LU R64, [R1+0x1f10] ;  /* 0x001f100001407983 */ /* 0x000ee80000300800 */
        /* <DEDUP_REMOVED lines=24> */
[----:B--2---:R0:W-:Y:S02]  /*21ea0*/  STS.U8 [R13+UR4+0xfe00], R14 ;  /* 0x00fe000e0d007988 */ /* 0x0041e40008000004 */
[----:B0-----:R-:W0:Y:S02]  /*21eb0*/  S2R R14, SR_TID.X ;  /* 0x00000000000e7919 */ /* 0x001e240000002100 */
[----:B0-----:R-:W-:-:S04]  /*21ec0*/  LOP3.LUT R14, R14, 0x7f, RZ, 0xc0, !PT ;  /* 0x0000007f0e0e7812 */ /* 0x001fc800078ec0ff */
[----:B------:R-:W-:-:S05]  /*21ed0*/  LOP3.LUT R14, R14, 0x50, RZ, 0x3c, !PT ;  /* 0x000000500e0e7812 */ /* 0x000fca00078e3cff */
[----:B---3--:R0:W-:Y:S04]  /*21ee0*/  STS.U8 [R14+UR4+0x680], R48 ;  /* 0x000680300e007988 */ /* 0x0081e80008000004 */
        /* <DEDUP_REMOVED lines=8> */
[----:B---3--:R-:W3:Y:S04]  /*21f70*/  LDL.LU R44, [R1+0x1ea4] ;  /* 0x001ea400012c7983 */ /* 0x008ee80000300800 */
[----:B------:R-:W2:Y:S04]  /*21f80*/  LDL.LU R11, [R1+0x1ea0] ;  /* 0x001ea000010b7983 */ /* 0x000ea80000300800 */
[----:B------:R-:W2:Y:S04]  /*21f90*/  LDL.LU R10, [R1+0x1e9c] ;  /* 0x001e9c00010a7983 */ /* 0x000ea80000300800 */
[----:B------:R0:W-:Y:S04]  /*21fa0*/  STS.U8 [R14+UR4+0x8a80], R17 ;  /* 0x008a80110e007988 */ /* 0x0001e80008000004 */
[----:B------:R1:W-:Y:S04]  /*21fb0*/  STS.U8 [R14+UR4+0xca80], R20 ;  /* 0x00ca80140e007988 */ /* 0x0003e80008000004 */
[----:B------:R0:W-:Y:S04]  /*21fc0*/  STS.U8 [R14+UR4+0xe80], R61 ;  /* 0x000e803d0e007988 */ /* 0x0001e80008000004 */
        /* <DEDUP_REMOVED lines=22> */
[----:B----4-:R1:W-:Y:S04]  /*22130*/  STS.U8 [R14+UR4+0xd680], R84 ;  /* 0x00d680540e007988 */ /* 0x0103e80008000004 */
[----:B------:R4:W-:Y:S04]  /*22140*/  STS.U8 [R14+UR4+0x1a80], R52 ;  /* 0x001a80340e007988 */ /* 0x0009e80008000004 */
        /* <DEDUP_REMOVED lines=49> */
[----:B-1----:R-:W4:Y:S04]  /*22460*/  LDL R9, [R1+0x60] ;  /* 0x0000600001097983 */ /* 0x002f280000100800 */
[----:B---3--:R-:W3:Y:S04]  /*22470*/  LDL.LU R26, [R1+0x1e04] ;  /* 0x001e0400011a7983 */ /* 0x008ee80000300800 */
[----:B------:R0:W-:Y:S04]  /*22480*/  STS.U8 [R14+UR4+0x3280], R31 ;  /* 0x0032801f0e007988 */ /* 0x0001e80008000004 */
[----:B------:R1:W-:Y:S04]  /*22490*/  STS.U8 [R14+UR4+0x7280], R25 ;  /* 0x007280190e007988 */ /* 0x0003e80008000004 */
[----:B------:R0:W-:Y:S04]  /*224a0*/  STS.U8 [R14+UR4+0xb280], R30 ;  /* 0x00b2801e0e007988 */ /* 0x0001e80008000004 */
[----:B------:R0:W-:Y:S04]  /*224b0*/  STS.U8 [R14+UR4+0xf280], R28 ;  /* 0x00f2801c0e007988 */ /* 0x0001e80008000004 */
[----:B------:R1:W-:Y:S04]  /*224c0*/  STS.U8 [R14+UR4+0x3680], R34 ;  /* 0x003680220e007988 */ /* 0x0003e80008000004 */
[----:B------:R1:W-:Y:S04]  /*224d0*/  STS.U8 [R14+UR4+0x7680], R33 ;  /* 0x007680210e007988 */ /* 0x0003e80008000004 */
[----:B0-----:R-:W3:Y:S04]  /*224e0*/  LDL.LU R31, [R1+0x1e00] ;  /* 0x001e0000011f7983 */ /* 0x001ee80000300800 */
[----:B-1----:R-:W3:Y:S04]  /*224f0*/  LDL.LU R25, [R1+0x1dfc] ;  /* 0x001dfc0001197983 */ /* 0x002ee80000300800 */
[----:B------:R-:W3:Y:S04]  /*22500*/  LDL.LU R30, [R1+0x1df8] ;  /* 0x001df800011e7983 */ /* 0x000ee80000300800 */
[----:B------:R-:W3:Y:S04]  /*22510*/  LDL.LU R28, [R1+0x1df4] ;  /* 0x001df400011c7983 */ /* 0x000ee80000300800 */
[----:B------:R-:W3:Y:S04]  /*22520*/  LDL.LU R34, [R1+0x1df0] ;  /* 0x001df00001227983 */ /* 0x000ee80000300800 */
[----:B------:R-:W3:Y:S04]  /*22530*/  LDL.LU R33, [R1+0x1dec] ;  /* 0x001dec0001217983 */ /* 0x000ee80000300800 */
        /* <DEDUP_REMOVED lines=13> */
[----:B0-----:R-:W3:Y:S04]  /*22610*/  LDL R71, [R1+0x1b24] ;  /* 0x001b240001477983 */ /* 0x001ee80000100800 */
[----:B------:R0:W-:Y:S02]  /*22620*/  STS.U8 [R14+UR4+0x280], R0 ;  /* 0x000280000e007988 */ /* 0x0001e40008000004 */
[----:B0-----:R-:W0:Y:S02]  /*22630*/  S2R R0, SR_TID.X ;  /* 0x0000000000007919 */ /* 0x001e240000002100 */
[----:B------:R-:W-:Y:S04]  /*22640*/  STS.U8 [R14+UR4+0x4280], R15 ;  /* 0x0042800f0e007988 */ /* 0x000fe80008000004 */
[----:B------:R1:W-:Y:S04]  /*22650*/  STS.U8 [R14+UR4+0x7e80], R39 ;  /* 0x007e80270e007988 */ /* 0x0003e80008000004 */
[----:B------:R1:W-:Y:S04]  /*22660*/  STS.U8 [R14+UR4+0xbe80], R43 ;  /* 0x00be802b0e007988 */ /* 0x0003e80008000004 */
[----:B------:R-:W-:Y:S04]  /*22670*/  STS.U8 [R14+UR4+0x8280], R59 ;  /* 0x0082803b0e007988 */ /* 0x000fe80008000004 */
[----:B------:R0:W-:Y:S04]  /*22680*/  STS.U8 [R14+UR4+0xfe80], R45 ;  /* 0x00fe802d0e007988 */ /* 0x0001e80008000004 */
[----:B-1----:R-:W3:Y:S04]  /*22690*/  LDL.LU R39, [R1+0x1dd0] ;  /* 0x001dd00001277983 */ /* 0x002ee80000300800 */
[----:B------:R-:W3:Y:S04]  /*226a0*/  LDL.LU R43, [R1+0x1dcc] ;  /* 0x001dcc00012b7983 */ /* 0x000ee80000300800 */
[----:B0-----:R-:W3:Y:S01]  /*226b0*/  LDL.LU R45, [R1+0x1dc8] ;  /* 0x001dc800012d7983 */ /* 0x001ee20000300800 */
[----:B------:R-:W-:-:S04]  /*226c0*/  LOP3.LUT R0, R0, 0x7f, RZ, 0xc0, !PT ;  /* 0x0000007f00007812 */ /* 0x000fc800078ec0ff */
[----:B------:R-:W-:-:S05]  /*226d0*/  LOP3.LUT R15, R0, 0x60, RZ, 0x3c, !PT ;  /* 0x00000060000f7812 */ /* 0x000fca00078e3cff */
        /* <DEDUP_REMOVED lines=13> */
[----:B------:R0:W-:Y:S04]  /*227b0*/  STS.U8 [R15+UR4+0x300], R44 ;  /* 0x0003002c0f007988 */ /* 0x0001e80008000004 */
[----:B--2---:R1:W-:Y:S04]  /*227c0*/  STS.U8 [R15+UR4+0x4300], R46 ;  /* 0x0043002e0f007988 */ /* 0x0043e80008000004 */
[----:B------:R2:W-:Y:S04]  /*227d0*/  STS.U8 [R15+UR4+0x8300], R47 ;  /* 0x0083002f0f007988 */ /* 0x0005e80008000004 */
[----:B0-----:R-:W3:Y:S04]  /*227e0*/  LDL.LU R44, [R1+0x1dc4] ;  /* 0x001dc400012c7983 */ /* 0x001ee80000300800 */
[----:B-1----:R-:W3:Y:S04]  /*227f0*/  LDL.LU R46, [R1+0x1dc0] ;  /* 0x001dc000012e7983 */ /* 0x002ee80000300800 */
[----:B--2---:R-:W2:Y:S04]  /*22800*/  LDL.LU R47, [R1+0x1dbc] ;  /* 0x001dbc00012f7983 */ /* 0x004ea80000300800 */
[----:B------:R-:W2:Y:S04]  /*22810*/  LDL.LU R48, [R1+0x1db8] ;  /* 0x001db80001307983 */ /* 0x000ea80000300800 */
[----:B------:R-:W2:Y:S04]  /*22820*/  LDL.LU R50, [R1+0x1db4] ;  /* 0x001db40001327983 */ /* 0x000ea80000300800 */
[----:B------:R-:W2:Y:S04]  /*22830*/  LDL.LU R51, [R1+0x1db0] ;  /* 0x001db00001337983 */ /* 0x000ea80000300800 */
[----:B------:R-:W2:Y:S04]  /*22840*/  LDL.LU R53, [R1+0x1dac] ;  /* 0x001dac0001357983 */ /* 0x000ea80000300800 */
[----:B------:R0:W-:Y:S01]  /*22850*/  STS.U8 [R15+UR4+0x1300], R63 ;  /* 0x0013003f0f007988 */ /* 0x0001e20008000004 */
[----:B----4-:R-:W-:-:S02]  /*22860*/  ISETP.GT.U32.AND P1, PT, R22, R27, PT ;  /* 0x0000001b1600720c */ /* 0x010fc40003f24070 */
[----:B---3--:R-:W-:-:S11]  /*22870*/  ISETP.GT.U32.AND P2, PT, R22, R26, PT ;  /* 0x0000001a1600720c */ /* 0x008fd60003f44070 */
[--C-:B------:R-:W-:Y:S02]  /*22880*/  @!P1 IMAD.IADD R27, R27, 0x1, -R22.reuse ;  /* 0x000000011b1b9824 */ /* 0x100fe400078e0a16 */
[----:B------:R-:W-:-:S03]  /*22890*/  @!P2 IMAD.IADD R26, R26, 0x1, -R22 ;  /* 0x000000011a1aa824 */ /* 0x000fc600078e0a16 */
[C---:B------:R-:W-:Y:S02]  /*228a0*/  ISETP.GT.U32.AND P1, PT, R22.reuse, R27, PT ;  /* 0x0000001b1600720c */ /* 0x040fe40003f24070 */
[----:B------:R-:W-:Y:S02]  /*228b0*/  ISETP.GE.AND P2, PT, R9, RZ, PT ;  /* 0x000000ff0900720c */ /* 0x000fe40003f46270 */
[C---:B------:R-:W-:Y:S02]  /*228c0*/  ISETP.GT.U32.AND P4, PT, R22.reuse, R26, PT ;  /* 0x0000001a1600720c */ /* 0x040fe40003f84070 */
[----:B------:R-:W-:-:S07]  /*228d0*/  ISETP.GT.U32.AND P5, PT, R22, R31, PT ;  /* 0x0000001f1600720c */ /* 0x000fce0003fa4070 */
[----:B------:R-:W-:-:S04]  /*228e0*/  @!P1 IMAD.IADD R27, R27, 0x1, -R22 ;  /* 0x000000011b1b9824 */ /* 0x000fc800078e0a16 */
[----:B------:R-:W-:Y:S01]  /*228f0*/  @!P2 IMAD.MOV R27, RZ, RZ, -R27 ;  /* 0x000000ffff1ba224 */ /* 0x000fe200078e0a1b */
[----:B------:R-:W-:Y:S02]  /*22900*/  ISETP.NE.AND P1, PT, R25, RZ, PT ;  /* 0x000000ff1900720c */ /* 0x000fe40003f25270 */
[----:B------:R-:W-:Y:S01]  /*22910*/  LOP3.LUT R59, RZ, R25, RZ, 0x33, !PT ;  /* 0x00000019ff3b7212 */ /* 0x000fe200078e33ff */
[----:B------:R-:W-:Y:S04]  /*22920*/  STL [R1+0x1d1c], R9 ;  /* 0x001d1c0901007387 */ /* 0x000fe80000100800 */
[----:B------:R-:W3:Y:S04]  /*22930*/  LDL.LU R54, [R1+0x1da8] ;  /* 0x001da80001367983 */ /* 0x000ee80000300800 */
[----:B------:R-:W4:Y:S04]  /*22940*/  LDL.LU R55, [R1+0x1da4] ;  /* 0x001da40001377983 */ /* 0x000f280000300800 */
[----:B------:R-:W2:Y:S01]  /*22950*/  LDL.LU R58, [R1+0x1da0] ;  /* 0x001da000013a7983 */ /* 0x000ea20000300800 */
[----:B------:R-:W-:Y:S01]  /*22960*/  ISETP.GE.AND P2, PT, R71, RZ, PT ;  /* 0x000000ff4700720c */ /* 0x000fe20003f46270 */
[--C-:B------:R-:W-:Y:S01]  /*22970*/  @!P4 IMAD.IADD R26, R26, 0x1, -R22.reuse ;  /* 0x000000011a1ac824 */ /* 0x100fe200078e0a16 */
[----:B------:R-:W-:Y:S01]  /*22980*/  SEL R27, R59, R27, !P1 ;  /* 0x0000001b3b1b7207 */ /* 0x000fe20004800000 */
[----:B------:R-:W2:Y:S04]  /*22990*/  LDL.LU R57, [R1+0x1d9c] ;  /* 0x001d9c0001397983 */ /* 0x000ea80000300800 */
[----:B------:R-:W2:Y:S01]  /*229a0*/  LDL R75, [R1+0x1b44] ;  /* 0x001b4400014b7983 */ /* 0x000ea20000100800 */
[----:B------:R-:W-:-:S03]  /*229b0*/  @!P5 IMAD.IADD R31, R31, 0x1, -R22 ;  /* 0x000000011f1fd824 */ /* 0x000fc600078e0a16 */
[----:B------:R-:W3:Y:S01]  /*229c0*/  LDL R71, [R1+0x1b64] ;  /* 0x001b640001477983 */ /* 0x000ee20000100800 */
[----:B------:R-:W-:Y:S01]  /*229d0*/  IMAD R27, R27, UR8, RZ ;  /* 0x000000081b1b7c24 */ /* 0x000fe2000f8e02ff */
[----:B------:R-:W-:Y:S02]  /*229e0*/  PRMT R79, RZ, 0x7610, R79 ;  /* 0x00007610ff4f7816 */ /* 0x000fe4000000004f */
[----:B------:R-:W4:Y:S01]  /*229f0*/  LDL.LU R56, [R1+0x1d98] ;  /* 0x001d980001387983 */ /* 0x000f220000300800 */
[----:B------:R-:W-:-:S03]  /*22a00*/  ISETP.GT.U32.AND P5, PT, R22, R31, PT ;  /* 0x0000001f1600720c */ /* 0x000fc60003fa4070 */
[----:B------:R-:W4:Y:S01]  /*22a10*/  LDL.LU R60, [R1+0x1d94] ;  /* 0x001d9400013c7983 */ /* 0x000f220000300800 */
[----:B------:R-:W-:Y:S01]  /*22a20*/  @!P2 IMAD.MOV R26, RZ, RZ, -R26 ;  /* 0x000000ffff1aa224 */ /* 0x000fe200078e0a1a */
[----:B------:R-:W-:Y:S02]  /*22a30*/  IADD3 R64, P6, PT, R27, R20, RZ ;  /* 0x000000141b407210 */ /* 0x000fe40007fde0ff */
[----:B------:R-:W4:Y:S01]  /*22a40*/  LDL R66, [R1+0x1b84] ;  /* 0x001b840001427983 */ /* 0x000f220000100800 */
[----:B------:R-:W-:Y:S02]  /*22a50*/  PRMT R67, RZ, 0x7610, R67 ;  /* 0x00007610ff437816 */ /* 0x000fe40000000043 */
[----:B------:R-:W-:Y:S02]  /*22a60*/  ISETP.GT.U32.AND P4, PT, R22, R30, PT ;  /* 0x0000001e1600720c */ /* 0x000fe40003f84070 */
[----:B------:R-:W-:Y:S02]  /*22a70*/  SEL R26, R59, R26, !P1 ;  /* 0x0000001a3b1a7207 */ /* 0x000fe40004800000 */
[----:B------:R-:W-:Y:S01]  /*22a80*/  LEA.HI.X.SX32 R27, R27, R17, 0x1, P6 ;  /* 0x000000111b1b7211 */ /* 0x000fe200030f0eff */
[----:B------:R-:W1:Y:S02]  /*22a90*/  LDCU UR8, c[0x0][0x3b0] ;  /* 0x00007600ff0877ac */ /* 0x000e640008000800 */
[----:B------:R-:W-:-:S02]  /*22aa0*/  IMAD R25, R26, UR9, RZ ;  /* 0x000000091a197c24 */ /* 0x000fc4000f8e02ff */
[----:B------:R-:W-:Y:S02]  /*22ab0*/  @P0 IMAD.MOV.U32 R26, RZ, RZ, R64 ;  /* 0x000000ffff1a0224 */ /* 0x000fe400078e0040 */
[--C-:B------:R-:W-:Y:S01]  /*22ac0*/  @!P5 IMAD.IADD R31, R31, 0x1, -R22.reuse ;  /* 0x000000011f1fd824 */ /* 0x100fe200078e0a16 */
[----:B------:R1:W-:Y:S04]  /*22ad0*/  STL [R1+0x740], R64 ;  /* 0x0007404001007387 */ /* 0x0003e80000100800 */
[----:B------:R1:W4:Y:S04]  /*22ae0*/  @P0 LDG.E.U8 R79, desc[UR14][R26.64] ;  /* 0x0000000e1a4f0981 */ /* 0x000328000c1e1100 */
[----:B0-----:R-:W4:Y:S04]  /*22af0*/  LDL.LU R63, [R1+0x1d90] ;  /* 0x001d9000013f7983 */ /* 0x001f280000300800 */
[----:B------:R0:W-:Y:S01]  /*22b00*/  STL [R1+0x73c], R27 ;  /* 0x00073c1b01007387 */ /* 0x0001e20000100800 */
[----:B------:R-:W-:Y:S01]  /*22b10*/  ISETP.GT.U32.AND P2, PT, R22, R28, PT ;  /* 0x0000001c1600720c */ /* 0x000fe20003f44070 */
[----:B------:R-:W-:Y:S01]  /*22b20*/  @!P4 IMAD.IADD R30, R30, 0x1, -R22 ;  /* 0x000000011e1ec824 */ /* 0x000fe200078e0a16 */
[----:B------:R-:W2:Y:S01]  /*22b30*/  LDCU UR9, c[0x0][0x3b0] ;  /* 0x00007600ff0977ac */ /* 0x000ea20008000800 */
[C---:B-1----:R-:W-:Y:S01]  /*22b40*/  IADD3 R26, P5, PT, R25.reuse, R20, RZ ;  /* 0x00000014191a7210 */ /* 0x042fe20007fbe0ff */
[----:B------:R-:W4:Y:S03]  /*22b50*/  LDL.LU R64, [R1+0x1d8c] ;  /* 0x001d8c0001407983 */ /* 0x000f260000300800 */
[----:B0-----:R-:W-:-:S05]  /*22b60*/  LEA.HI.X.SX32 R27, R25, R17, 0x1, P5 ;  /* 0x00000011191b7211 */ /* 0x001fca00028f0eff */
[----:B------:R0:W4:Y:S01]  /*22b70*/  @P0 LDG.E.U8 R67, desc[UR14][R26.64] ;  /* 0x0000000e1a430981 */ /* 0x000122000c1e1100 */
[----:B------:R-:W-:Y:S01]  /*22b80*/  ISETP.GT.U32.AND P4, PT, R22, R30, PT ;  /* 0x0000001e1600720c */ /* 0x000fe20003f84070 */
[----:B------:R-:W-:Y:S01]  /*22b90*/  @!P2 IMAD.IADD R28, R28, 0x1, -R22 ;  /* 0x000000011c1ca824 */ /* 0x000fe200078e0a16 */
[----:B------:R-:W-:-:S11]  /*22ba0*/  ISETP.GT.U32.AND P5, PT, R22, R34, PT ;  /* 0x000000221600720c */ /* 0x000fd60003fa4070 */
[--C-:B------:R-:W-:Y:S01]  /*22bb0*/  @!P4 IMAD.IADD R30, R30, 0x1, -R22.reuse ;  /* 0x000000011e1ec824 */ /* 0x100fe200078e0a16 */
[----:B------:R-:W-:Y:S01]  /*22bc0*/  ISETP.GT.U32.AND P4, PT, R22, R28, PT ;  /* 0x0000001c1600720c */ /* 0x000fe20003f84070 */
[----:B------:R0:W-:Y:S04]  /*22bd0*/  STL [R1+0x780], R26 ;  /* 0x0007801a01007387 */ /* 0x0001e80000100800 */
[----:B------:R-:W-:Y:S01]  /*22be0*/  STL [R1+0x77c], R27 ;  /* 0x00077c1b01007387 */ /* 0x000fe20000100800 */
[----:B------:R-:W-:Y:S01]  /*22bf0*/  @!P5 IMAD.IADD R34, R34, 0x1, -R22 ;  /* 0x000000012222d824 */ /* 0x000fe200078e0a16 */
[----:B------:R-:W-:-:S04]  /*22c00*/  PRMT R65, RZ, 0x7610, R65 ;  /* 0x00007610ff417816 */ /* 0x000fc80000000041 */
[----:B------:R-:W-:Y:S02]  /*22c10*/  ISETP.GT.U32.AND P5, PT, R22, R34, PT ;  /* 0x000000221600720c */ /* 0x000fe40003fa4070 */
[----:B------:R-:W-:Y:S01]  /*22c20*/  @!P4 IMAD.IADD R28, R28, 0x1, -R22 ;  /* 0x000000011c1cc824 */ /* 0x000fe200078e0a16 */
[----:B------:R-:W-:Y:S02]  /*22c30*/  PRMT R68, RZ, 0x7610, R68 ;  /* 0x00007610ff447816 */ /* 0x000fe40000000044 */
[----:B------:R-:W-:-:S08]  /*22c40*/  PRMT R72, RZ, 0x7610, R72 ;  /* 0x00007610ff487816 */ /* 0x000fd00000000048 */
[----:B------:R-:W-:Y:S01]  /*22c50*/  @!P5 IMAD.IADD R34, R34, 0x1, -R22 ;  /* 0x000000012222d824 */ /* 0x000fe200078e0a16 */
[----:B--2---:R-:W-:Y:S02]  /*22c60*/  ISETP.GE.AND P6, PT, R75, RZ, PT ;  /* 0x000000ff4b00720c */ /* 0x004fe40003fc6270 */
[----:B---3--:R-:W-:-:S11]  /*22c70*/  ISETP.GE.AND P2, PT, R71, RZ, PT ;  /* 0x000000ff4700720c */ /* 0x008fd60003f46270 */
[----:B------:R-:W-:Y:S01]  /*22c80*/  @!P6 IMAD.MOV R31, RZ, RZ, -R31 ;  /* 0x000000ffff1fe224 */ /* 0x000fe200078e0a1f */
[----:B------:R-:W-:Y:S01]  /*22c90*/  ISETP.GT.U32.AND P6, PT, R22, R33, PT ;  /* 0x000000211600720c */ /* 0x000fe20003fc4070 */
[----:B------:R-:W-:Y:S01]  /*22ca0*/  @!P2 IMAD.MOV R30, RZ, RZ, -R30 ;  /* 0x000000ffff1ea224 */ /* 0x000fe200078e0a1e */
[----:B----4-:R-:W-:Y:S02]  /*22cb0*/  ISETP.GE.AND P2, PT, R66, RZ, PT ;  /* 0x000000ff4200720c */ /* 0x010fe40003f46270 */
[C---:B------:R-:W-:Y:S02]  /*22cc0*/  SEL R31, R59.reuse, R31, !P1 ;  /* 0x0000001f3b1f7207 */ /* 0x040fe40004800000 */
[----:B------:R-:W-:Y:S01]  /*22cd0*/  SEL R30, R59, R30, !P1 ;  /* 0x0000001e3b1e7207 */ /* 0x000fe20004800000 */
[----:B------:R1:W-:Y:S02]  /*22ce0*/  STL [R1+0xf8], R79 ;  /* 0x0000f84f01007387 */ /* 0x0003e40000100800 */
[----:B------:R-:W-:-:S02]  /*22cf0*/  IMAD R31, R31, UR8, RZ ;  /* 0x000000081f1f7c24 */ /* 0x000fc4000f8e02ff */
[----:B------:R-:W2:Y:S01]  /*22d00*/  LDL R75, [R1+0x1bc8] ;  /* 0x001bc800014b7983 */ /* 0x000ea20000100800 */
[----:B------:R-:W-:-:S03]  /*22d10*/  IMAD R30, R30, UR9, RZ ;  /* 0x000000091e1e7c24 */ /* 0x000fc6000f8e02ff */
[----:B------:R-:W3:Y:S01]  /*22d20*/  LDL R71, [R1+0x1be4] ;  /* 0x001be40001477983 */ /* 0x000ee20000100800 */
[----:B------:R-:W-:Y:S01]  /*22d30*/  @!P6 IMAD.IADD R33, R33, 0x1, -R22 ;  /* 0x000000012121e824 */ /* 0x000fe200078e0a16 */
[C---:B0-----:R-:W-:Y:S01]  /*22d40*/  IADD3 R26, P4, PT, R31.reuse, R20, RZ ;  /* 0x000000141f1a7210 */ /* 0x041fe20007f9e0ff */
[----:B------:R-:W-:Y:S01]  /*22d50*/  @!P2 IMAD.MOV R28, RZ, RZ, -R28 ;  /* 0x000000ffff1ca224 */ /* 0x000fe200078e0a1c */
[----:B------:R-:W0:Y:S01]  /*22d60*/  LDCU UR8, c[0x0][0x3b0] ;  /* 0x00007600ff0877ac */ /* 0x000e220008000800 */
[----:B------:R-:W4:Y:S01]  /*22d70*/  LDCU UR9, c[0x0][0x3b0] ;  /* 0x00007600ff0977ac */ /* 0x000f220008000800 */
[----:B-1----:R-:W3:Y:S01]  /*22d80*/  LDL R79, [R1+0x1ba4] ;  /* 0x001ba400014f7983 */ /* 0x002ee20000100800 */
[----:B------:R-:W-:Y:S02]  /*22d90*/  LEA.HI.X.SX32 R27, R31, R17, 0x1, P4 ;  /* 0x000000111f1b7211 */ /* 0x000fe400020f0eff */
[----:B------:R-:W-:-:S03]  /*22da0*/  SEL R28, R59, R28, !P1 ;  /* 0x0000001c3b1c7207 */ /* 0x000fc60004800000 */
[----:B------:R1:W4:Y:S04]  /*22db0*/  @P0 LDG.E.U8 R65, desc[UR14][R26.64] ;  /* 0x0000000e1a410981 */ /* 0x000328000c1e1100 */
[----:B------:R0:W-:Y:S04]  /*22dc0*/  STL [R1+0xf0], R67 ;  /* 0x0000f04301007387 */ /* 0x0001e80000100800 */
[----:B------:R1:W-:Y:S01]  /*22dd0*/  STL [R1+0x7c0], R26 ;  /* 0x0007c01a01007387 */ /* 0x0003e20000100800 */
[----:B0-----:R-:W-:-:S04]  /*22de0*/  IADD3 R67, P6, PT, R30, R20, RZ ;  /* 0x000000141e437210 */ /* 0x001fc80007fde0ff */
[----:B------:R-:W-:Y:S01]  /*22df0*/  LEA.HI.X.SX32 R66, R30, R17, 0x1, P6 ;  /* 0x000000111e427211 */ /* 0x000fe200030f0eff */
[----:B------:R-:W-:Y:S04]  /*22e00*/  STL [R1+0x818], R67 ;  /* 0x0008184301007387 */ /* 0x000fe80000100800 */
[----:B------:R0:W-:Y:S01]  /*22e10*/  STL [R1+0x7bc], R27 ;  /* 0x0007bc1b01007387 */ /* 0x0001e20000100800 */
[----:B-1----:R-:W-:Y:S02]  /*22e20*/  @P0 IMAD.MOV.U32 R26, RZ, RZ, R67 ;  /* 0x000000ffff1a0224 */ /* 0x002fe400078e0043 */
[----:B------:R-:W-:Y:S01]  /*22e30*/  IMAD R28, R28, UR10, RZ ;  /* 0x0000000a1c1c7c24 */ /* 0x000fe2000f8e02ff */
[C---:B------:R-:W-:Y:S02]  /*22e40*/  ISETP.GT.U32.AND P2, PT, R22.reuse, R32, PT ;  /* 0x000000201600720c */ /* 0x040fe40003f44070 */
[----:B------:R-:W-:-:S02]  /*22e50*/  ISETP.GT.U32.AND P4, PT, R22, R33, PT ;  /* 0x000000211600720c */ /* 0x000fc40003f84070 */
[----:B------:R-:W-:Y:S02]  /*22e60*/  PRMT R69, RZ, 0x7610, R69 ;  /* 0x00007610ff457816 */ /* 0x000fe40000000045 */
[----:B------:R-:W-:Y:S01]  /*22e70*/  PRMT R74, RZ, 0x7610, R74 ;  /* 0x00007610ff4a7816 */ /* 0x000fe2000000004a */
[----:B------:R-:W1:Y:S01]  /*22e80*/  LDCU UR10, c[0x0][0x3b0] ;  /* 0x00007600ff0a77ac */ /* 0x000e620008000800 */
[----:B0-----:R-:W-:-:S05]  /*22e90*/  @P0 IMAD.MOV.U32 R27, RZ, RZ, R66 ;  /* 0x000000ffff1b0224 */ /* 0x001fca00078e0042 */
[----:B------:R0:W4:Y:S02]  /*22ea0*/  @P0 LDG.E.U8 R68, desc[UR14][R26.64] ;  /* 0x0000000e1a440981 */ /* 0x000124000c1e1100 */
[----:B0-----:R-:W-:-:S04]  /*22eb0*/  IADD3 R26, P5, PT, R28, R20, RZ ;  /* 0x000000141c1a7210 */ /* 0x001fc80007fbe0ff */
[----:B------:R-:W-:-:S05]  /*22ec0*/  LEA.HI.X.SX32 R27, R28, R17, 0x1, P5 ;  /* 0x000000111c1b7211 */ /* 0x000fca00028f0eff */
[----:B------:R-:W4:Y:S01]  /*22ed0*/  @P0 LDG.E.U8 R72, desc[UR14][R26.64] ;  /* 0x0000000e1a480981 */ /* 0x000f22000c1e1100 */
[--C-:B------:R-:W-:Y:S02]  /*22ee0*/  @!P2 IMAD.IADD R32, R32, 0x1, -R22.reuse ;  /* 0x000000012020a824 */ /* 0x100fe400078e0a16 */
[----:B------:R-:W-:-:S03]  /*22ef0*/  @!P4 IMAD.IADD R33, R33, 0x1, -R22 ;  /* 0x000000012121c824 */ /* 0x000fc600078e0a16 */
[----:B------:R-:W-:-:S13]  /*22f00*/  ISETP.GT.U32.AND P4, PT, R22, R32, PT ;  /* 0x000000201600720c */ /* 0x000fda0003f84070 */
[----:B------:R-:W-:Y:S01]  /*22f10*/  @!P4 IMAD.IADD R32, R32, 0x1, -R22 ;  /* 0x000000012020c824 */ /* 0x000fe200078e0a16 */
[----:B--2---:R-:W-:Y:S02]  /*22f20*/  ISETP.GE.AND P2, PT, R75, RZ, PT ;  /* 0x000000ff4b00720c */ /* 0x004fe40003f46270 */
[----:B---3--:R-:W-:-:S11]  /*22f30*/  ISETP.GE.AND P6, PT, R79, RZ, PT ;  /* 0x000000ff4f00720c */ /* 0x008fd60003fc6270 */
[----:B------:R-:W-:Y:S01]  /*22f40*/  @!P2 IMAD.MOV R33, RZ, RZ, -R33 ;  /* 0x000000ffff21a224 */ /* 0x000fe200078e0a21 */
[----:B------:R-:W-:Y:S01]  /*22f50*/  ISETP.GE.AND P2, PT, R71, RZ, PT ;  /* 0x000000ff4700720c */ /* 0x000fe20003f46270 */
[----:B----4-:R0:W-:Y:S01]  /*22f60*/  STL [R1+0xe8], R65 ;  /* 0x0000e84101007387 */ /* 0x0101e20000100800 */
[----:B------:R-:W-:Y:S01]  /*22f70*/  @!P6 IMAD.MOV R34, RZ, RZ, -R34 ;  /* 0x000000ffff22e224 */ /* 0x000fe200078e0a22 */
[----:B------:R-:W-:Y:S02]  /*22f80*/  ISETP.GT.U32.AND P6, PT, R22, R36, PT ;  /* 0x000000241600720c */ /* 0x000fe40003fc4070 */
[C---:B------:R-:W-:Y:S01]  /*22f90*/  SEL R33, R59.reuse, R33, !P1 ;  /* 0x000000213b217207 */ /* 0x040fe20004800000 */
[----:B0-----:R-:W2:Y:S01]  /*22fa0*/  LDL.LU R65, [R1+0x1d88] ;  /* 0x001d880001417983 */ /* 0x001ea20000300800 */
[----:B------:R-:W-:-:S03]  /*22fb0*/  SEL R34, R59, R34, !P1 ;  /* 0x000000223b227207 */ /* 0x000fc60004800000 */
[----:B------:R0:W-:Y:S01]  /*22fc0*/  STL [R1+0x814], R66 ;  /* 0x0008144201007387 */ /* 0x0001e20000100800 */
[----:B------:R-:W-:Y:S02]  /*22fd0*/  IMAD R33, R33, UR9, RZ ;  /* 0x0000000921217c24 */ /* 0x000fe4000f8e02ff */
[----:B------:R-:W-:Y:S01]  /*22fe0*/  @!P2 IMAD.MOV R32, RZ, RZ, -R32 ;  /* 0x000000ffff20a224 */ /* 0x000fe200078e0a20 */
[----:B------:R-:W-:Y:S01]  /*22ff0*/  ISETP.GT.U32.AND P5, PT, R22, R37, PT ;  /* 0x000000251600720c */ /* 0x000fe20003fa4070 */
[----:B------:R-:W-:Y:S01]  /*23000*/  IMAD R34, R34, UR8, RZ ;  /* 0x0000000822227c24 */ /* 0x000fe2000f8e02ff */
[----:B------:R-:W-:Y:S01]  /*23010*/  ISETP.GT.U32.AND P4, PT, R22, R35, PT ;  /* 0x000000231600720c */ /* 0x000fe20003f84070 */
[----:B------:R-:W3:Y:S01]  /*23020*/  LDCU UR8, c[0x0][0x3b0] ;  /* 0x00007600ff0877ac */ /* 0x000ee20008000800 */
[----:B------:R-:W-:Y:S01]  /*23030*/  PRMT R76, RZ, 0x7610, R76 ;  /* 0x00007610ff4c7816 */ /* 0x000fe2000000004c */
[----:B------:R-:W-:Y:S01]  /*23040*/  @!P6 IMAD.IADD R36, R36, 0x1, -R22 ;  /* 0x000000012424e824 */ /* 0x000fe200078e0a16 */
[----:B------:R-:W-:Y:S01]  /*23050*/  PRMT R73, RZ, 0x7610, R73 ;  /* 0x00007610ff497816 */ /* 0x000fe20000000049 */
[----:B0-----:R-:W4:Y:S04]  /*23060*/  LDL.LU R66, [R1+0x1d84] ;  /* 0x001d840001427983 */ /* 0x001f280000300800 */
[----:B------:R-:W2:Y:S01]  /*23070*/  LDL.LU R67, [R1+0x1d80] ;  /* 0x001d800001437983 */ /* 0x000ea20000300800 */
[----:B------:R-:W0:Y:S03]  /*23080*/  LDCU UR9, c[0x0][0x3b0] ;  /* 0x00007600ff0977ac */ /* 0x000e260008000800 */
[----:B------:R0:W-:Y:S04]  /*23090*/  STL [R1+0xe4], R68 ;  /* 0x0000e44401007387 */ /* 0x0001e80000100800 */
[----:B0-----:R-:W2:Y:S04]  /*230a0*/  LDL.LU R68, [R1+0x1d7c] ;  /* 0x001d7c0001447983 */ /* 0x001ea80000300800 */
[----:B------:R0:W-:Y:S04]  /*230b0*/  STL [R1+0x930], R26 ;  /* 0x0009301a01007387 */ /* 0x0001e80000100800 */
[----:B------:R0:W-:Y:S04]  /*230c0*/  STL [R1+0x92c], R27 ;  /* 0x00092c1b01007387 */ /* 0x0001e80000100800 */
[----:B------:R-:W2:Y:S04]  /*230d0*/  LDL R79, [R1+0x1c24] ;  /* 0x001c2400014f7983 */ /* 0x000ea80000100800 */
[----:B------:R-:W2:Y:S04]  /*230e0*/  LDL R75, [R1+0x1c44] ;  /* 0x001c4400014b7983 */ /* 0x000ea80000100800 */
[----:B------:R1:W-:Y:S01]  /*230f0*/  STL [R1+0xe0], R72 ;  /* 0x0000e04801007387 */ /* 0x0003e20000100800 */
[----:B0-----:R-:W-:-:S04]  /*23100*/  IADD3 R26, P6, PT, R34, R20, RZ ;  /* 0x00000014221a7210 */ /* 0x001fc80007fde0ff */
[-C--:B------:R-:W-:Y:S02]  /*23110*/  LEA.HI.X.SX32 R27, R34, R17.reuse, 0x1, P6 ;  /* 0x00000011221b7211 */ /* 0x080fe400030f0eff */
[C---:B-1----:R-:W-:Y:S01]  /*23120*/  IADD3 R72, P2, PT, R33.reuse, R20, RZ ;  /* 0x0000001421487210 */ /* 0x042fe20007f5e0ff */
[----:B------:R0:W-:Y:S04]  /*23130*/  STL [R1+0x960], R26 ;  /* 0x0009601a01007387 */ /* 0x0001e80000100800 */
[----:B------:R0:W2:Y:S01]  /*23140*/  @P0 LDG.E.U8 R69, desc[UR14][R26.64] ;  /* 0x0000000e1a450981 */ /* 0x0000a2000c1e1100 */
[----:B------:R-:W-:-:S03]  /*23150*/  LEA.HI.X.SX32 R71, R33, R17, 0x1, P2 ;  /* 0x0000001121477211 */ /* 0x000fc600010f0eff */
[----:B------:R-:W-:Y:S04]  /*23160*/  STL [R1+0x990], R72 ;  /* 0x0009904801007387 */ /* 0x000fe80000100800 */
[----:B------:R1:W-:Y:S01]  /*23170*/  STL [R1+0x95c], R27 ;  /* 0x00095c1b01007387 */ /* 0x0003e20000100800 */
[----:B0-----:R-:W-:Y:S02]  /*23180*/  @P0 IMAD.MOV.U32 R26, RZ, RZ, R72 ;  /* 0x000000ffff1a0224 */ /* 0x001fe400078e0048 */
[----:B-1----:R-:W-:-:S05]  /*23190*/  @P0 IMAD.MOV.U32 R27, RZ, RZ, R71 ;  /* 0x000000ffff1b0224 */ /* 0x002fca00078e0047 */
[----:B------:R-:W3:Y:S04]  /*231a0*/  @P0 LDG.E.U8 R74, desc[UR14][R26.64] ;  /* 0x0000000e1a4a0981 */ /* 0x000ee8000c1e1100 */
[----:B------:R-:W-:Y:S04]  /*231b0*/  STL [R1+0x98c], R71 ;  /* 0x00098c4701007387 */ /* 0x000fe80000100800 */
[----:B--2---:R0:W-:Y:S04]  /*231c0*/  STL [R1+0xd8], R69 ;  /* 0x0000d84501007387 */ /* 0x0041e80000100800 */
[----:B0-----:R-:W2:Y:S04]  /*231d0*/  LDL.LU R69, [R1+0x1d78] ;  /* 0x001d780001457983 */ /* 0x001ea80000300800 */
[----:B------:R-:W2:Y:S04]  /*231e0*/  LDL.LU R71, [R1+0x1d74] ;  /* 0x001d740001477983 */ /* 0x000ea80000300800 */
[----:B------:R-:W2:Y:S04]  /*231f0*/  LDL.LU R72, [R1+0x1d70] ;  /* 0x001d700001487983 */ /* 0x000ea80000300800 */
[----:B---3--:R0:W-:Y:S04]  /*23200*/  STL [R1+0xd4], R74 ;  /* 0x0000d44a01007387 */ /* 0x0081e80000100800 */
[----:B0-----:R-:W3:Y:S04]  /*23210*/  LDL.LU R74, [R1+0x1d6c] ;  /* 0x001d6c00014a7983 */ /* 0x001ee80000300800 */
[----:B------:R-:W2:Y:S01]  /*23220*/  LDL R27, [R1+0x1c04] ;  /* 0x001c0400011b7983 */ /* 0x000ea20000100800 */
[----:B------:R-:W-:Y:S01]  /*23230*/  @!P5 IMAD.IADD R37, R37, 0x1, -R22 ;  /* 0x000000012525d824 */ /* 0x000fe200078e0a16 */
[----:B------:R-:W-:-:S04]  /*23240*/  ISETP.GT.U32.AND P6, PT, R22, R36, PT ;  /* 0x000000241600720c */ /* 0x000fc80003fc4070 */
[----:B------:R-:W-:Y:S02]  /*23250*/  ISETP.GT.U32.AND P5, PT, R22, R37, PT ;  /* 0x000000251600720c */ /* 0x000fe40003fa4070 */
[----:B------:R-:W-:Y:S01]  /*23260*/  SEL R32, R59, R32, !P1 ;  /* 0x000000203b207207 */ /* 0x000fe20004800000 */
[----:B------:R-:W-:-:S04]  /*23270*/  @!P4 IMAD.IADD R35, R35, 0x1, -R22 ;  /* 0x000000012323c824 */ /* 0x000fc800078e0a16 */
[----:B------:R-:W-:Y:S01]  /*23280*/  IMAD R32, R32, UR10, RZ ;  /* 0x0000000a20207c24 */ /* 0x000fe2000f8e02ff */
[----:B------:R-:W-:Y:S01]  /*23290*/  PRMT R86, RZ, 0x7610, R86 ;  /* 0x00007610ff567816 */ /* 0x000fe20000000056 */
[----:B------:R-:W0:Y:S01]  /*232a0*/  LDCU UR10, c[0x0][0x3b0] ;  /* 0x00007600ff0a77ac */ /* 0x000e220008000800 */
[----:B------:R-:W-:-:S03]  /*232b0*/  @!P6 IMAD.IADD R36, R36, 0x1, -R22 ;  /* 0x000000012424e824 */ /* 0x000fc600078e0a16 */
[----:B------:R-:W-:Y:S01]  /*232c0*/  @!P5 IMAD.IADD R37, R37, 0x1, -R22 ;  /* 0x000000012525d824 */ /* 0x000fe200078e0a16 */
[----:B------:R-:W-:Y:S02]  /*232d0*/  IADD3 R26, P4, PT, R32, R20, RZ ;  /* 0x00000014201a7210 */ /* 0x000fe40007f9e0ff */
[----:B------:R-:W-:-:S03]  /*232e0*/  ISETP.GT.U32.AND P6, PT, R22, R42, PT ;  /* 0x0000002a1600720c */ /* 0x000fc60003fc4070 */
[----:B------:R1:W-:Y:S10]  /*232f0*/  STL [R1+0x9c0], R26 ;  /* 0x0009c01a01007387 */ /* 0x0003f40000100800 */
[----:B------:R-:W-:Y:S01]  /*23300*/  @!P6 IMAD.IADD R42, R42, 0x1, -R22 ;  /* 0x000000012a2ae824 */ /* 0x000fe200078e0a16 */
[----:B--2---:R-:W-:-:S02]  /*23310*/  ISETP.GE.AND P2, PT, R27, RZ, PT ;  /* 0x000000ff1b00720c */ /* 0x004fc40003f46270 */
[----:B------:R-:W-:-:S05]  /*23320*/  LEA.HI.X.SX32 R27, R32, R17, 0x1, P4 ;  /* 0x00000011201b7211 */ /* 0x000fca00020f0eff */
[----:B------:R1:W2:Y:S06]  /*23330*/  @P0 LDG.E.U8 R76, desc[UR14][R26.64] ;  /* 0x0000000e1a4c0981 */ /* 0x0002ac000c1e1100 */
[----:B------:R-:W-:-:S05]  /*23340*/  @!P2 IMAD.MOV R37, RZ, RZ, -R37 ;  /* 0x000000ffff25a224 */ /* 0x000fca00078e0a25 */
[----:B------:R-:W-:-:S05]  /*23350*/  SEL R37, R59, R37, !P1 ;  /* 0x000000253b257207 */ /* 0x000fca0004800000 */
[----:B------:R-:W-:Y:S01]  /*23360*/  IMAD R37, R37, UR8, RZ ;  /* 0x0000000825257c24 */ /* 0x000fe2000f8e02ff */
[----:B------:R0:W-:Y:S01]  /*23370*/  STL [R1+0x9bc], R27 ;  /* 0x0009bc1b01007387 */ /* 0x0001e20000100800 */
[----:B------:R-:W-:Y:S02]  /*23380*/  ISETP.GE.AND P5, PT, R79, RZ, PT ;  /* 0x000000ff4f00720c */ /* 0x000fe40003fa6270 */
[----:B------:R-:W-:Y:S02]  /*23390*/  ISETP.GT.U32.AND P4, PT, R22, R35, PT ;  /* 0x000000231600720c */ /* 0x000fe40003f84070 */
[----:B------:R-:W-:Y:S02]  /*233a0*/  ISETP.GE.AND P2, PT, R75, RZ, PT ;  /* 0x000000ff4b00720c */ /* 0x000fe40003f46270 */
[C---:B-1----:R-:W-:Y:S01]  /*233b0*/  IADD3 R26, P6, PT, R37.reuse, R20, RZ ;  /* 0x00000014251a7210 */ /* 0x042fe20007fde0ff */
[----:B------:R-:W3:Y:S01]  /*233c0*/  LDL R79, [R1+0x1cd8] ;  /* 0x001cd800014f7983 */ /* 0x000ee20000100800 */
[----:B------:R-:W-:Y:S01]  /*233d0*/  PRMT R78, RZ, 0x7610, R78 ;  /* 0x00007610ff4e7816 */ /* 0x000fe2000000004e */
[----:B------:R-:W1:Y:S01]  /*233e0*/  LDCU UR8, c[0x0][0x3b0] ;  /* 0x00007600ff0877ac */ /* 0x000e620008000800 */
[----:B0-----:R-:W-:-:S05]  /*233f0*/  LEA.HI.X.SX32 R27, R37, R17, 0x1, P6 ;  /* 0x00000011251b7211 */ /* 0x001fca00030f0eff */
[----:B------:R0:W3:Y:S01]  /*23400*/  @P0 LDG.E.U8 R73, desc[UR14][R26.64] ;  /* 0x0000000e1a490981 */ /* 0x0000e2000c1e1100 */
[----:B------:R-:W-:-:S05]  /*23410*/  @!P5 IMAD.MOV R36, RZ, RZ, -R36 ;  /* 0x000000ffff24d224 */ /* 0x000fca00078e0a24 */
[----:B------:R-:W-:Y:S01]  /*23420*/  SEL R36, R59, R36, !P1 ;  /* 0x000000243b247207 */ /* 0x000fe20004800000 */
[----:B------:R-:W-:-:S04]  /*23430*/  @!P4 IMAD.IADD R35, R35, 0x1, -R22 ;  /* 0x000000012323c824 */ /* 0x000fc800078e0a16 */
[----:B------:R-:W-:Y:S02]  /*23440*/  IMAD R36, R36, UR9, RZ ;  /* 0x0000000924247c24 */ /* 0x000fe4000f8e02ff */
[----:B------:R-:W-:Y:S01]  /*23450*/  @!P2 IMAD.MOV R35, RZ, RZ, -R35 ;  /* 0x000000ffff23a224 */ /* 0x000fe200078e0a23 */
[----:B--2---:R2:W-:Y:S04]  /*23460*/  STL [R1+0xd0], R76 ;  /* 0x0000d04c01007387 */ /* 0x0045e80000100800 */
[----:B------:R0:W-:Y:S01]  /*23470*/  STL [R1+0x9f0], R26 ;  /* 0x0009f01a01007387 */ /* 0x0001e20000100800 */
[C---:B------:R-:W-:Y:S02]  /*23480*/  ISETP.GT.U32.AND P5, PT, R22.reuse, R41, PT ;  /* 0x000000291600720c */ /* 0x040fe40003fa4070 */
[----:B------:R-:W-:-:S02]  /*23490*/  ISETP.GT.U32.AND P4, PT, R22, R42, PT ;  /* 0x0000002a1600720c */ /* 0x000fc40003f84070 */
[----:B------:R-:W-:Y:S01]  /*234a0*/  ISETP.GT.U32.AND P6, PT, R22, R39, PT ;  /* 0x000000271600720c */ /* 0x000fe20003fc4070 */
[----:B------:R-:W1:Y:S01]  /*234b0*/  LDCU UR9, c[0x0][0x3b0] ;  /* 0x00007600ff0977ac */ /* 0x000e620008000800 */
[----:B--2---:R-:W-:-:S04]  /*234c0*/  IADD3 R76, P2, PT, R36, R20, RZ ;  /* 0x00000014244c7210 */ /* 0x004fc80007f5e0ff */
[----:B------:R-:W-:Y:S01]  /*234d0*/  LEA.HI.X.SX32 R75, R36, R17, 0x1, P2 ;  /* 0x00000011244b7211 */ /* 0x000fe200010f0eff */
[----:B------:R-:W-:Y:S04]  /*234e0*/  STL [R1+0xa20], R76 ;  /* 0x000a204c01007387 */ /* 0x000fe80000100800 */
[----:B------:R2:W-:Y:S01]  /*234f0*/  STL [R1+0x9ec], R27 ;  /* 0x0009ec1b01007387 */ /* 0x0005e20000100800 */
[----:B0-----:R-:W-:Y:S02]  /*23500*/  @P0 IMAD.MOV.U32 R26, RZ, RZ, R76 ;  /* 0x000000ffff1a0224 */ /* 0x001fe400078e004c */
[----:B--2---:R-:W-:-:S05]  /*23510*/  @P0 IMAD.MOV.U32 R27, RZ, RZ, R75 ;  /* 0x000000ffff1b0224 */ /* 0x004fca00078e004b */
[----:B------:R-:W2:Y:S04]  /*23520*/  @P0 LDG.E.U8 R86, desc[UR14][R26.64] ;  /* 0x0000000e1a560981 */ /* 0x000ea8000c1e1100 */
[----:B---3--:R0:W-:Y:S04]  /*23530*/  STL [R1+0xcc], R73 ;  /* 0x0000cc4901007387 */ /* 0x0081e80000100800 */
[----:B0-----:R-:W3:Y:S04]  /*23540*/  LDL.LU R73, [R1+0x1d68] ;  /* 0x001d680001497983 */ /* 0x001ee80000300800 */
[----:B------:R0:W-:Y:S04]  /*23550*/  STL [R1+0xa1c], R75 ;  /* 0x000a1c4b01007387 */ /* 0x0001e80000100800 */
[----:B0-----:R-:W3:Y:S04]  /*23560*/  LDL.LU R75, [R1+0x1d64] ;  /* 0x001d6400014b7983 */ /* 0x001ee80000300800 */
[----:B------:R-:W3:Y:S04]  /*23570*/  LDL.LU R76, [R1+0x1d60] ;  /* 0x001d6000014c7983 */ /* 0x000ee80000300800 */
[----:B------:R-:W3:Y:S04]  /*23580*/  LDL R26, [R1+0x1c90] ;  /* 0x001c9000011a7983 */ /* 0x000ee80000100800 */
[----:B------:R-:W4:Y:S01]  /*23590*/  LDL R27, [R1+0x1cac] ;  /* 0x001cac00011b7983 */ /* 0x000f220000100800 */
[----:B------:R-:W-:Y:S01]  /*235a0*/  SEL R35, R59, R35, !P1 ;  /* 0x000000233b237207 */ /* 0x000fe20004800000 */
[----:B------:R-:W-:-:S04]  /*235b0*/  @!P5 IMAD.IADD R41, R41, 0x1, -R22 ;  /* 0x000000012929d824 */ /* 0x000fc800078e0a16 */
[----:B------:R-:W-:Y:S02]  /*235c0*/  IMAD R35, R35, UR10, RZ ;  /* 0x0000000a23237c24 */ /* 0x000fe4000f8e02ff */
[--C-:B------:R-:W-:Y:S02]  /*235d0*/  @!P4 IMAD.IADD R42, R42, 0x1, -R22.reuse ;  /* 0x000000012a2ac824 */ /* 0x100fe400078e0a16 */
[----:B------:R-:W-:Y:S01]  /*235e0*/  @!P6 IMAD.IADD R39, R39, 0x1, -R22 ;  /* 0x000000012727e824 */ /* 0x000fe200078e0a16 */
[----:B--2---:R0:W-:Y:S01]  /*235f0*/  STL [R1+0xc8], R86 ;  /* 0x0000c85601007387 */ /* 0x0041e20000100800 */
[----:B------:R-:W-:Y:S02]  /*23600*/  ISETP.GT.U32.AND P2, PT, R22, R41, PT ;  /* 0x000000291600720c */ /* 0x000fe40003f44070 */
[----:B------:R-:W-:Y:S02]  /*23610*/  PRMT R80, RZ, 0x7610, R80 ;  /* 0x00007610ff507816 */ /* 0x000fe40000000050 */
[----:B------:R-:W-:Y:S01]  /*23620*/  PRMT R77, RZ, 0x7610, R77 ;  /* 0x00007610ff4d7816 */ /* 0x000fe2000000004d */
[----:B------:R-:W2:Y:S01]  /*23630*/  LDCU UR10, c[0x0][0x3b0] ;  /* 0x00007600ff0a77ac */ /* 0x000ea20008000800 */
[----:B0-----:R-:W-:-:S05]  /*23640*/  IADD3 R86, P5, PT, R35, R20, RZ ;  /* 0x0000001423567210 */ /* 0x001fca0007fbe0ff */
[----:B------:R-:W-:Y:S01]  /*23650*/  STL [R1+0xa50], R86 ;  /* 0x000a505601007387 */ /* 0x000fe20000100800 */
[----:B---3--:R-:W-:Y:S02]  /*23660*/  ISETP.GE.AND P4, PT, R26, RZ, PT ;  /* 0x000000ff1a00720c */ /* 0x008fe40003f86270 */
[----:B------:R-:W-:Y:S02]  /*23670*/  LEA.HI.X.SX32 R26, R35, R17, 0x1, P5 ;  /* 0x00000011231a7211 */ /* 0x000fe400028f0eff */
[----:B----4-:R-:W-:-:S03]  /*23680*/  ISETP.GE.AND P6, PT, R27, RZ, PT ;  /* 0x000000ff1b00720c */ /* 0x010fc60003fc6270 */
[----:B------:R0:W-:Y:S01]  /*23690*/  STL [R1+0xa4c], R26 ;  /* 0x000a4c1a01007387 */ /* 0x0001e20000100800 */
[----:B------:R-:W-:Y:S02]  /*236a0*/  @P0 IMAD.MOV.U32 R27, RZ, RZ, R26 ;  /* 0x000000ffff1b0224 */ /* 0x000fe400078e001a */
[----:B0-----:R-:W-:Y:S02]  /*236b0*/  @P0 IMAD.MOV.U32 R26, RZ, RZ, R86 ;  /* 0x000000ffff1a0224 */ /* 0x001fe400078e0056 */
[----:B------:R-:W-:Y:S02]  /*236c0*/  @!P2 IMAD.IADD R41, R41, 0x1, -R22 ;  /* 0x000000012929a824 */ /* 0x000fe400078e0a16 */
[----:B------:R-:W-:Y:S01]  /*236d0*/  @!P4 IMAD.MOV R42, RZ, RZ, -R42 ;  /* 0x000000ffff2ac224 */ /* 0x000fe200078e0a2a */
[----:B------:R-:W3:Y:S04]  /*236e0*/  LDL R86, [R1+0x1b08] ;  /* 0x001b080001567983 */ /* 0x000ee80000100800 */
[----:B------:R0:W4:Y:S01]  /*236f0*/  @P0 LDG.E.U8 R78, desc[UR14][R26.64] ;  /* 0x0000000e1a4e0981 */ /* 0x000122000c1e1100 */
[C---:B------:R-:W-:Y:S01]  /*23700*/  ISETP.GT.U32.AND P2, PT, R22.reuse, R16, PT ;  /* 0x000000101600720c */ /* 0x040fe20003f44070 */
[----:B------:R-:W-:Y:S01]  /*23710*/  @!P6 IMAD.MOV R41, RZ, RZ, -R41 ;  /* 0x000000ffff29e224 */ /* 0x000fe200078e0a29 */
[----:B------:R-:W-:-:S02]  /*23720*/  ISETP.GT.U32.AND P4, PT, R22, R23, PT ;  /* 0x000000171600720c */ /* 0x000fc40003f84070 */
[C---:B------:R-:W-:Y:S02]  /*23730*/  SEL R42, R59.reuse, R42, !P1 ;  /* 0x0000002a3b2a7207 */ /* 0x040fe40004800000 */
[----:B------:R-:W-:-:S03]  /*23740*/  SEL R41, R59, R41, !P1 ;  /* 0x000000293b297207 */ /* 0x000fc60004800000 */
[----:B-1----:R-:W-:-:S04]  /*23750*/  IMAD R42, R42, UR8, RZ ;  /* 0x000000082a2a7c24 */ /* 0x002fc8000f8e02ff */
[--C-:B------:R-:W-:Y:S02]  /*23760*/  @!P2 IMAD.IADD R16, R16, 0x1, -R22.reuse ;  /* 0x000000011010a824 */ /* 0x100fe400078e0a16 */
[----:B------:R-:W-:Y:S01]  /*23770*/  IMAD R41, R41, UR9, RZ ;  /* 0x0000000929297c24 */ /* 0x000fe2000f8e02ff */
[----:B0-----:R-:W-:Y:S01]  /*23780*/  IADD3 R26, P2, PT, R42, R20, RZ ;  /* 0x000000142a1a7210 */ /* 0x001fe20007f5e0ff */
[----:B------:R-:W-:Y:S01]  /*23790*/  @!P4 IMAD.IADD R23, R23, 0x1, -R22 ;  /* 0x000000011717c824 */ /* 0x000fe200078e0a16 */
[----:B------:R-:W-:Y:S02]  /*237a0*/  ISETP.GE.AND P6, PT, R79, RZ, PT ;  /* 0x000000ff4f00720c */ /* 0x000fe40003fc6270 */
[----:B------:R-:W-:Y:S02]  /*237b0*/  ISETP.GT.U32.AND P5, PT, R22, R39, PT ;  /* 0x000000271600720c */ /* 0x000fe40003fa4070 */
[----:B------:R-:W-:Y:S01]  /*237c0*/  LEA.HI.X.SX32 R27, R42, R17, 0x1, P2 ;  /* 0x000000112a1b7211 */ /* 0x000fe200010f0eff */
[----:B------:R-:W0:Y:S01]  /*237d0*/  LDCU UR8, c[0x0][0x3b0] ;  /* 0x00007600ff0877ac */ /* 0x000e220008000800 */
[----:B------:R-:W-:-:S02]  /*237e0*/  PRMT R7, RZ, 0x7610, R7 ;  /* 0x00007610ff077816 */ /* 0x000fc40000000007 */
[----:B------:R-:W-:Y:S01]  /*237f0*/  PRMT R85, RZ, 0x7610, R85 ;  /* 0x00007610ff557816 */ /* 0x000fe20000000055 */
[----:B------:R-:W1:Y:S01]  /*23800*/  LDCU UR9, c[0x0][0x3b0] ;  /* 0x00007600ff0977ac */ /* 0x000e620008000800 */
[----:B------:R0:W2:Y:S04]  /*23810*/  @P0 LDG.E.U8 R80, desc[UR14][R26.64] ;  /* 0x0000000e1a500981 */ /* 0x0000a8000c1e1100 */
[----:B----4-:R4:W-:Y:S04]  /*23820*/  STL [R1+0xc4], R78 ;  /* 0x0000c44e01007387 */ /* 0x0109e80000100800 */
[----:B------:R0:W-:Y:S01]  /*23830*/  STL [R1+0xa78], R26 ;  /* 0x000a781a01007387 */ /* 0x0001e20000100800 */
[----:B----4-:R-:W-:-:S04]  /*23840*/  IADD3 R78, P4, PT, R41, R20, RZ ;  /* 0x00000014294e7210 */ /* 0x010fc80007f9e0ff */
[----:B------:R-:W-:Y:S01]  /*23850*/  LEA.HI.X.SX32 R79, R41, R17, 0x1, P4 ;  /* 0x00000011294f7211 */ /* 0x000fe200020f0eff */
[----:B------:R-:W-:Y:S04]  /*23860*/  STL [R1+0xaa0], R78 ;  /* 0x000aa04e01007387 */ /* 0x000fe80000100800 */
[----:B------:R4:W-:Y:S01]  /*23870*/  STL [R1+0xa74], R27 ;  /* 0x000a741b01007387 */ /* 0x0009e20000100800 */
[----:B0-----:R-:W-:Y:S02]  /*23880*/  @P0 IMAD.MOV.U32 R26, RZ, RZ, R78 ;  /* 0x000000ffff1a0224 */ /* 0x001fe400078e004e */
[----:B----4-:R-:W-:-:S05]  /*23890*/  @P0 IMAD.MOV.U32 R27, RZ, RZ, R79 ;  /* 0x000000ffff1b0224 */ /* 0x010fca00078e004f */
[----:B------:R0:W4:Y:S01]  /*238a0*/  @P0 LDG.E.U8 R77, desc[UR14][R26.64] ;  /* 0x0000000e1a4d0981 */ /* 0x000122000c1e1100 */
[----:B------:R-:W-:Y:S01]  /*238b0*/  @!P5 IMAD.IADD R39, R39, 0x1, -R22 ;  /* 0x000000012727d824 */ /* 0x000fe200078e0a16 */
[----:B------:R-:W-:-:S03]  /*238c0*/  ISETP.GT.U32.AND P5, PT, R22, R43, PT ;  /* 0x0000002b1600720c */ /* 0x000fc60003fa4070 */
[----:B------:R-:W-:Y:S01]  /*238d0*/  @!P6 IMAD.MOV R39, RZ, RZ, -R39 ;  /* 0x000000ffff27e224 */ /* 0x000fe200078e0a27 */
[----:B------:R-:W-:-:S04]  /*238e0*/  ISETP.GT.U32.AND P6, PT, R22, R16, PT ;  /* 0x000000101600720c */ /* 0x000fc80003fc4070 */
[----:B------:R-:W-:-:S05]  /*238f0*/  SEL R39, R59, R39, !P1 ;  /* 0x000000273b277207 */ /* 0x000fca0004800000 */
[--C-:B------:R-:W-:Y:S01]  /*23900*/  @!P5 IMAD.IADD R43, R43, 0x1, -R22.reuse ;  /* 0x000000012b2bd824 */ /* 0x100fe200078e0a16 */
[----:B------:R-:W-:Y:S01]  /*23910*/  ISETP.GE.AND P5, PT, R83, RZ, PT ;  /* 0x000000ff5300720c */ /* 0x000fe20003fa6270 */
[----:B--2---:R-:W-:Y:S01]  /*23920*/  IMAD R39, R39, UR10, RZ ;  /* 0x0000000a27277c24 */ /* 0x004fe2000f8e02ff */
[----:B------:R-:W-:Y:S01]  /*23930*/  ISETP.GT.U32.AND P4, PT, R22, R23, PT ;  /* 0x000000171600720c */ /* 0x000fe20003f84070 */
[----:B------:R-:W-:Y:S01]  /*23940*/  @!P6 IMAD.IADD R16, R16, 0x1, -R22 ;  /* 0x000000011010e824 */ /* 0x000fe200078e0a16 */
[----:B------:R2:W-:Y:S01]  /*23950*/  STL [R1+0xc0], R80 ;  /* 0x0000c05001007387 */ /* 0x0005e20000100800 */
[----:B------:R-:W-:Y:S02]  /*23960*/  ISETP.GT.U32.AND P2, PT, R22, R45, PT ;  /* 0x0000002d1600720c */ /* 0x000fe40003f44070 */
[----:B0-----:R-:W-:Y:S02]  /*23970*/  IADD3 R26, P6, PT, R39, R20, RZ ;  /* 0x00000014271a7210 */ /* 0x001fe40007fde0ff */
[----:B------:R-:W-:-:S02]  /*23980*/  PRMT R10, RZ, 0x7610, R10 ;  /* 0x00007610ff0a7816 */ /* 0x000fc4000000000a */
[----:B------:R-:W-:Y:S02]  /*23990*/  PRMT R8, RZ, 0x7610, R8 ;  /* 0x00007610ff087816 */ /* 0x000fe40000000008 */
[----:B------:R-:W-:Y:S02]  /*239a0*/  PRMT R6, RZ, 0x7610, R6 ;  /* 0x00007610ff067816 */ /* 0x000fe40000000006 */
[----:B------:R-:W-:Y:S02]  /*239b0*/  LEA.HI.X.SX32 R27, R39, R17, 0x1, P6 ;  /* 0x00000011271b7211 */ /* 0x000fe400030f0eff */
[----:B------:R-:W-:Y:S01]  /*239c0*/  ISETP.GT.U32.AND P6, PT, R22, R44, PT ;  /* 0x0000002c1600720c */ /* 0x000fe20003fc4070 */
[----:B------:R-:W0:Y:S01]  /*239d0*/  LDCU UR10, c[0x0][0x3b0] ;  /* 0x00007600ff0a77ac */ /* 0x000e220008000800 */
[----:B------:R-:W-:Y:S01]  /*239e0*/  @!P5 IMAD.MOV R16, RZ, RZ, -R16 ;  /* 0x000000ffff10d224 */ /* 0x000fe200078e0a10 */
[----:B--2---:R-:W2:Y:S04]  /*239f0*/  LDL.LU R80, [R1+0x1d5c] ;  /* 0x001d5c0001507983 */ /* 0x004ea80000300800 */
[----:B------:R0:W-:Y:S04]  /*23a00*/  STL [R1+0xa9c], R79 ;  /* 0x000a9c4f01007387 */ /* 0x0001e80000100800 */
[----:B------:R1:W2:Y:S01]  /*23a10*/  @P0 LDG.E.U8 R7, desc[UR14][R26.64] ;  /* 0x0000000e1a070981 */ /* 0x0002a2000c1e1100 */
[----:B------:R-:W-:Y:S01]  /*23a20*/  SEL R16, R59, R16, !P1 ;  /* 0x000000103b107207 */ /* 0x000fe20004800000 */
[----:B------:R-:W-:Y:S01]  /*23a30*/  @!P4 IMAD.IADD R23, R23, 0x1, -R22 ;  /* 0x000000011717c824 */ /* 0x000fe200078e0a16 */
[----:B------:R-:W-:-:S03]  /*23a40*/  ISETP.GE.AND P4, PT, R84, RZ, PT ;  /* 0x000000ff5400720c */ /* 0x000fc60003f86270 */
[----:B------:R-:W-:Y:S02]  /*23a50*/  IMAD R16, R16, UR8, RZ ;  /* 0x0000000810107c24 */ /* 0x000fe4000f8e02ff */
[--C-:B------:R-:W-:Y:S01]  /*23a60*/  @!P6 IMAD.IADD R44, R44, 0x1, -R22.reuse ;  /* 0x000000012c2ce824 */ /* 0x100fe200078e0a16 */
[----:B0-----:R-:W3:Y:S04]  /*23a70*/  LDL.LU R79, [R1+0x1d58] ;  /* 0x001d5800014f7983 */ /* 0x001ee80000300800 */
[----:B------:R-:W3:Y:S01]  /*23a80*/  LDL.LU R78, [R1+0x1d54] ;  /* 0x001d5400014e7983 */ /* 0x000ee20000300800 */
[----:B------:R-:W-:Y:S01]  /*23a90*/  @!P2 IMAD.IADD R45, R45, 0x1, -R22 ;  /* 0x000000012d2da824 */ /* 0x000fe200078e0a16 */
[----:B------:R-:W0:Y:S02]  /*23aa0*/  LDCU UR8, c[0x0][0x3b0] ;  /* 0x00007600ff0877ac */ /* 0x000e240008000800 */
[----:B----4-:R4:W-:Y:S04]  /*23ab0*/  STL [R1+0xb4], R77 ;  /* 0x0000b44d01007387 */ /* 0x0109e80000100800 */
[----:B----4-:R-:W4:Y:S04]  /*23ac0*/  LDL.LU R77, [R1+0x1d50] ;  /* 0x001d5000014d7983 */ /* 0x010f280000300800 */
[----:B------:R-:W4:Y:S04]  /*23ad0*/  LDL R83, [R1+0x1b28] ;  /* 0x001b280001537983 */ /* 0x000f280000100800 */
[----:B------:R-:W4:Y:S04]  /*23ae0*/  LDL.LU R84, [R1+0x1d4c] ;  /* 0x001d4c0001547983 */ /* 0x000f280000300800 */
[----:B------:R1:W-:Y:S04]  /*23af0*/  STL [R1+0xac8], R26 ;  /* 0x000ac81a01007387 */ /* 0x0003e80000100800 */
[----:B------:R0:W-:Y:S01]  /*23b00*/  STL [R1+0xac4], R27 ;  /* 0x000ac41b01007387 */ /* 0x0001e20000100800 */
[----:B-1----:R-:W-:-:S04]  /*23b10*/  IADD3 R26, P6, PT, R16, R20, RZ ;  /* 0x00000014101a7210 */ /* 0x002fc80007fde0ff */
[----:B0-----:R-:W-:-:S05]  /*23b20*/  LEA.HI.X.SX32 R27, R16, R17, 0x1, P6 ;  /* 0x00000011101b7211 */ /* 0x001fca00030f0eff */
[----:B------:R0:W4:Y:S01]  /*23b30*/  @P0 LDG.E.U8 R85, desc[UR14][R26.64] ;  /* 0x0000000e1a550981 */ /* 0x000122000c1e1100 */
[----:B------:R-:W-:Y:S01]  /*23b40*/  ISETP.GT.U32.AND P2, PT, R22, R43, PT ;  /* 0x0000002b1600720c */ /* 0x000fe20003f44070 */
[----:B------:R-:W-:Y:S02]  /*23b50*/  @!P4 IMAD.MOV R23, RZ, RZ, -R23 ;  /* 0x000000ffff17c224 */ /* 0x000fe400078e0a17 */
[----:B--2---:R-:W-:Y:S03]  /*23b60*/  STL [R1+0x1d24], R7 ;  /* 0x001d240701007387 */ /* 0x004fe60000100800 */
[----:B------:R-:W-:-:S07]  /*23b70*/  SEL R23, R59, R23, !P1 ;  /* 0x000000173b177207 */ /* 0x000fce0004800000 */
[----:B------:R-:W-:Y:S01]  /*23b80*/  @!P2 IMAD.IADD R43, R43, 0x1, -R22 ;  /* 0x000000012b2ba824 */ /* 0x000fe200078e0a16 */
[----:B---3--:R-:W-:Y:S02]  /*23b90*/  ISETP.GE.AND P2, PT, R86, RZ, PT ;  /* 0x000000ff5600720c */ /* 0x008fe40003f46270 */
[----:B------:R-:W2:Y:S01]  /*23ba0*/  LDL R86, [R1+0x1b48] ;  /* 0x001b480001567983 */ /* 0x000ea20000100800 */
[----:B------:R-:W-:-:S03]  /*23bb0*/  IMAD R23, R23, UR9, RZ ;  /* 0x0000000917177c24 */ /* 0x000fc6000f8e02ff */
[----:B------:R-:W-:Y:S04]  /*23bc0*/  STL [R1+0xaf0], R26 ;  /* 0x000af01a01007387 */ /* 0x000fe80000100800 */
[----:B------:R0:W-:Y:S01]  /*23bd0*/  STL [R1+0xaec], R27 ;  /* 0x000aec1b01007387 */ /* 0x0001e20000100800 */
[----:B------:R-:W-:Y:S01]  /*23be0*/  ISETP.GT.U32.AND P5, PT, R22, R45, PT ;  /* 0x0000002d1600720c */ /* 0x000fe20003fa4070 */
[----:B------:R-:W1:Y:S01]  /*23bf0*/  LDCU UR9, c[0x0][0x3b0] ;  /* 0x00007600ff0977ac */ /* 0x000e620008000800 */
[----:B----4-:R-:W-:Y:S02]  /*23c00*/  ISETP.GE.AND P4, PT, R83, RZ, PT ;  /* 0x000000ff5300720c */ /* 0x010fe40003f86270 */
[----:B------:R-:W-:-:S04]  /*23c10*/  IADD3 R83, P6, PT, R23, R20, RZ ;  /* 0x0000001417537210 */ /* 0x000fc80007fde0ff */
[----:B0-----:R-:W-:Y:S01]  /*23c20*/  LEA.HI.X.SX32 R27, R23, R17, 0x1, P6 ;  /* 0x00000011171b7211 */ /* 0x001fe200030f0eff */
[----:B------:R-:W-:-:S05]  /*23c30*/  @P0 IMAD.MOV.U32 R26, RZ, RZ, R83 ;  /* 0x000000ffff1a0224 */ /* 0x000fca00078e0053 */
[----:B------:R0:W3:Y:S04]  /*23c40*/  @P0 LDG.E.U8 R10, desc[UR14][R26.64] ;  /* 0x0000000e1a0a0981 */ /* 0x0000e8000c1e1100 */
[----:B------:R4:W-:Y:S04]  /*23c50*/  STL [R1+0xa8], R85 ;  /* 0x0000a85501007387 */ /* 0x0009e80000100800 */
[----:B----4-:R-:W4:Y:S01]  /*23c60*/  LDL R85, [R1+0x1b68] ;  /* 0x001b680001557983 */ /* 0x010f220000100800 */
[----:B------:R-:W-:Y:S01]  /*23c70*/  @!P5 IMAD.IADD R45, R45, 0x1, -R22 ;  /* 0x000000012d2dd824 */ /* 0x000fe200078e0a16 */
[C---:B------:R-:W-:Y:S01]  /*23c80*/  ISETP.GT.U32.AND P5, PT, R22.reuse, R46, PT ;  /* 0x0000002e1600720c */ /* 0x040fe20003fa4070 */
[----:B------:R-:W-:Y:S01]  /*23c90*/  @!P2 IMAD.MOV R43, RZ, RZ, -R43 ;  /* 0x000000ffff2ba224 */ /* 0x000fe200078e0a2b */
[----:B------:R-:W-:-:S02]  /*23ca0*/  ISETP.GT.U32.AND P2, PT, R22, R44, PT ;  /* 0x0000002c1600720c */ /* 0x000fc40003f44070 */
[----:B------:R-:W-:Y:S01]  /*23cb0*/  ISETP.GT.U32.AND P6, PT, R22, R47, PT ;  /* 0x0000002f1600720c */ /* 0x000fe20003fc4070 */
[----:B------:R-:W-:Y:S01]  /*23cc0*/  @!P4 IMAD.MOV R45, RZ, RZ, -R45 ;  /* 0x000000ffff2dc224 */ /* 0x000fe200078e0a2d */
[----:B--2---:R-:W-:Y:S02]  /*23cd0*/  ISETP.GE.AND P4, PT, R86, RZ, PT ;  /* 0x000000ff5600720c */ /* 0x004fe40003f86270 */
[----:B------:R-:W-:-:S05]  /*23ce0*/  SEL R43, R59, R43, !P1 ;  /* 0x0000002b3b2b7207 */ /* 0x000fca0004800000 */
[----:B------:R-:W-:Y:S01]  /*23cf0*/  @!P5 IMAD.IADD R46, R46, 0x1, -R22 ;  /* 0x000000012e2ed824 */ /* 0x000fe200078e0a16 */
[----:B------:R-:W-:-:S04]  /*23d00*/  SEL R45, R59, R45, !P1 ;  /* 0x0000002d3b2d7207 */ /* 0x000fc80004800000 */
[----:B------:R-:W-:Y:S01]  /*23d10*/  ISETP.GT.U32.AND P5, PT, R22, R46, PT ;  /* 0x0000002e1600720c */ /* 0x000fe20003fa4070 */
[----:B------:R-:W-:Y:S02]  /*23d20*/  IMAD R43, R43, UR8, RZ ;  /* 0x000000082b2b7c24 */ /* 0x000fe4000f8e02ff */
[--C-:B------:R-:W-:Y:S02]  /*23d30*/  @!P2 IMAD.IADD R44, R44, 0x1, -R22.reuse ;  /* 0x000000012c2ca824 */ /* 0x100fe400078e0a16 */
[----:B-1----:R-:W-:Y:S02]  /*23d40*/  IMAD R45, R45, UR9, RZ ;  /* 0x000000092d2d7c24 */ /* 0x002fe4000f8e02ff */
[----:B------:R-:W-:Y:S01]  /*23d50*/  @!P6 IMAD.IADD R47, R47, 0x1, -R22 ;  /* 0x000000012f2fe824 */ /* 0x000fe200078e0a16 */
[----:B------:R1:W-:Y:S01]  /*23d60*/  STL [R1+0xb18], R83 ;  /* 0x000b185301007387 */ /* 0x0003e20000100800 */
[-C--:B0-----:R-:W-:Y:S01]  /*23d70*/  IADD3 R26, P6, PT, R43, R20.reuse, RZ ;  /* 0x000000142b1a7210 */ /* 0x081fe20007fde0ff */
[----:B------:R-:W-:Y:S01]  /*23d80*/  @!P4 IMAD.MOV R44, RZ, RZ, -R44 ;  /* 0x000000ffff2cc224 */ /* 0x000fe200078e0a2c */
[----:B------:R-:W-:Y:S01]  /*23d90*/  IADD3 R86, P4, PT, R45, R20, RZ ;  /* 0x000000142d567210 */ /* 0x000fe20007f9e0ff */
[----:B------:R0:W-:Y:S01]  /*23da0*/  STL [R1+0xb14], R27 ;  /* 0x000b141b01007387 */ /* 0x0001e20000100800 */
[----:B------:R-:W-:-:S02]  /*23db0*/  PRMT R18, RZ, 0x7610, R18 ;  /* 0x00007610ff127816 */ /* 0x000fc40000000012 */
[----:B------:R-:W-:Y:S01]  /*23dc0*/  PRMT R15, RZ, 0x7610, R15 ;  /* 0x00007610ff0f7816 */ /* 0x000fe2000000000f */
[----:B------:R-:W2:Y:S01]  /*23dd0*/  LDCU UR8, c[0x0][0x3b0] ;  /* 0x00007600ff0877ac */ /* 0x000ea20008000800 */
[----:B------:R-:W-:Y:S01]  /*23de0*/  @!P5 IMAD.IADD R46, R46, 0x1, -R22 ;  /* 0x000000012e2ed824 */ /* 0x000fe200078e0a16 */
[----:B------:R-:W2:Y:S01]  /*23df0*/  LDCU UR9, c[0x0][0x3b0] ;  /* 0x00007600ff0977ac */ /* 0x000ea20008000800 */
[----:B-1----:R-:W2:Y:S01]  /*23e00*/  LDL.LU R83, [R1+0x1d48] ;  /* 0x001d480001537983 */ /* 0x002ea20000300800 */
[----:B0-----:R-:W-:-:S05]  /*23e10*/  LEA.HI.X.SX32 R27, R43, R17, 0x1, P6 ;  /* 0x000000112b1b7211 */ /* 0x001fca00030f0eff */
[----:B------:R0:W2:Y:S04]  /*23e20*/  @P0 LDG.E.U8 R8, desc[UR14][R26.64] ;  /* 0x0000000e1a080981 */ /* 0x0000a8000c1e1100 */
[----:B---3--:R-:W-:Y:S04]  /*23e30*/  STL [R1+0x1d28], R10 ;  /* 0x001d280a01007387 */ /* 0x008fe80000100800 */
[----:B------:R0:W-:Y:S04]  /*23e40*/  STL [R1+0x748], R26 ;  /* 0x0007481a01007387 */ /* 0x0001e80000100800 */
[----:B------:R-:W-:Y:S04]  /*23e50*/  STL [R1+0x788], R86 ;  /* 0x0007885601007387 */ /* 0x000fe80000100800 */
[----:B------:R1:W-:Y:S01]  /*23e60*/  STL [R1+0x744], R27 ;  /* 0x0007441b01007387 */ /* 0x0003e20000100800 */
[----:B0-----:R-:W-:Y:S01]  /*23e70*/  @P0 IMAD.MOV.U32 R26, RZ, RZ, R86 ;  /* 0x000000ffff1a0224 */ /* 0x001fe200078e0056 */
[----:B----4-:R-:W-:-:S02]  /*23e80*/  ISETP.GE.AND P5, PT, R85, RZ, PT ;  /* 0x000000ff5500720c */ /* 0x010fc40003fa6270 */
[----:B------:R-:W-:-:S05]  /*23e90*/  LEA.HI.X.SX32 R85, R45, R17, 0x1, P4 ;  /* 0x000000112d557211 */ /* 0x000fca00020f0eff */
[----:B-1----:R-:W-:Y:S01]  /*23ea0*/  @P0 IMAD.MOV.U32 R27, RZ, RZ, R85 ;  /* 0x000000ffff1b0224 */ /* 0x002fe200078e0055 */
[----:B------:R0:W-:Y:S04]  /*23eb0*/  STL [R1+0x784], R85 ;  /* 0x0007845501007387 */ /* 0x0001e80000100800 */
[----:B------:R1:W3:Y:S04]  /*23ec0*/  @P0 LDG.E.U8 R6, desc[UR14][R26.64] ;  /* 0x0000000e1a060981 */ /* 0x0002e8000c1e1100 */
[----:B0-----:R-:W4:Y:S04]  /*23ed0*/  LDL.LU R85, [R1+0x1d44] ;  /* 0x001d440001557983 */ /* 0x001f280000300800 */
[----:B------:R-:W2:Y:S04]  /*23ee0*/  LDL.LU R86, [R1+0x1d40] ;  /* 0x001d400001567983 */ /* 0x000ea80000300800 */
[----:B------:R-:W2:Y:S01]  /*23ef0*/  LDL R27, [R1+0x1b88] ;  /* 0x001b8800011b7983 */ /* 0x000ea20000100800 */
[----:B------:R-:W-:Y:S01]  /*23f00*/  SEL R44, R59, R44, !P1 ;  /* 0x0000002c3b2c7207 */ /* 0x000fe20004800000 */
[----:B------:R-:W-:-:S04]  /*23f10*/  @!P5 IMAD.MOV R46, RZ, RZ, -R46 ;  /* 0x000000ffff2ed224 */ /* 0x000fc800078e0a2e */
[----:B------:R-:W-:Y:S01]  /*23f20*/  IMAD R44, R44, UR10, RZ ;  /* 0x0000000a2c2c7c24 */ /* 0x000fe2000f8e02ff */
[----:B------:R-:W-:Y:S02]  /*23f30*/  ISETP.GT.U32.AND P2, PT, R22, R47, PT ;  /* 0x0000002f1600720c */ /* 0x000fe40003f44070 */
[----:B--2---:R-:W-:Y:S02]  /*23f40*/  ISETP.GE.AND P6, PT, R27, RZ, PT ;  /* 0x000000ff1b00720c */ /* 0x004fe40003fc6270 */
[----:B-1----:R-:W-:Y:S02]  /*23f50*/  IADD3 R26, P5, PT, R44, R20, RZ ;  /* 0x000000142c1a7210 */ /* 0x002fe40007fbe0ff */
[----:B------:R-:W-:Y:S02]  /*23f60*/  SEL R46, R59, R46, !P1 ;  /* 0x0000002e3b2e7207 */ /* 0x000fe40004800000 */
[----:B------:R-:W-:Y:S02]  /*23f70*/  ISETP.GT.U32.AND P4, PT, R22, R48, PT ;  /* 0x000000301600720c */ /* 0x000fe40003f84070 */
[----:B------:R-:W-:-:S02]  /*23f80*/  PRMT R5, RZ, 0x7610, R5 ;  /* 0x00007610ff057816 */ /* 0x000fc40000000005 */
[----:B------:R-:W-:Y:S01]  /*23f90*/  LEA.HI.X.SX32 R27, R44, R17, 0x1, P5 ;  /* 0x000000112c1b7211 */ /* 0x000fe200028f0eff */
[----:B------:R0:W-:Y:S01]  /*23fa0*/  STL [R1+0x7c8], R26 ;  /* 0x0007c81a01007387 */ /* 0x0001e20000100800 */
[----:B------:R-:W-:Y:S02]  /*23fb0*/  PRMT R25, RZ, 0x7610, R25 ;  /* 0x00007610ff197816 */ /* 0x000fe40000000019 */
[----:B------:R-:W-:Y:S01]  /*23fc0*/  PRMT R23, RZ, 0x7610, R23 ;  /* 0x00007610ff177816 */ /* 0x000fe20000000017 */
[----:B------:R-:W1:Y:S01]  /*23fd0*/  LDCU UR10, c[0x0][0x3b0] ;  /* 0x00007600ff0a77ac */ /* 0x000e620008000800 */
[----:B------:R2:W-:Y:S04]  /*23fe0*/  STL [R1+0x7c4], R27 ;  /* 0x0007c41b01007387 */ /* 0x0005e80000100800 */
[----:B------:R2:W3:Y:S04]  /*23ff0*/  @P0 LDG.E.U8 R18, desc[UR14][R26.64] ;  /* 0x0000000e1a120981 */ /* 0x0004e8000c1e1100 */
[----:B0-----:R-:W4:Y:S01]  /*24000*/  LDL R26, [R1+0x1ba8] ;  /* 0x001ba800011a7983 */ /* 0x001f220000100800 */
[----:B------:R-:W-:Y:S01]  /*24010*/  @!P2 IMAD.IADD R47, R47, 0x1, -R22 ;  /* 0x000000012f2fa824 */ /* 0x000fe200078e0a16 */
[----:B------:R-:W-:Y:S01]  /*24020*/  ISETP.GT.U32.AND P2, PT, R22, R50, PT ;  /* 0x000000321600720c */ /* 0x000fe20003f44070 */
[----:B------:R-:W-:-:S02]  /*24030*/  IMAD R46, R46, UR12, RZ ;  /* 0x0000000c2e2e7c24 */ /* 0x000fc4000f8e02ff */
[----:B------:R-:W-:Y:S02]  /*24040*/  @!P4 IMAD.IADD R48, R48, 0x1, -R22 ;  /* 0x000000013030c824 */ /* 0x000fe400078e0a16 */
[----:B------:R-:W-:Y:S01]  /*24050*/  @!P6 IMAD.MOV R47, RZ, RZ, -R47 ;  /* 0x000000ffff2fe224 */ /* 0x000fe200078e0a2f */
[----:B------:R-:W-:Y:S02]  /*24060*/  ISETP.GT.U32.AND P5, PT, R22, R51, PT ;  /* 0x000000331600720c */ /* 0x000fe40003fa4070 */
[----:B------:R-:W-:Y:S02]  /*24070*/  PRMT R16, RZ, 0x7610, R16 ;  /* 0x00007610ff107816 */ /* 0x000fe40000000010 */
[----:B--2---:R-:W-:-:S03]  /*24080*/  IADD3 R27, P6, PT, R46, R20, RZ ;  /* 0x000000142e1b7210 */ /* 0x004fc60007fde0ff */
[----:B------:R-:W-:Y:S01]  /*24090*/  @!P2 IMAD.IADD R50, R50, 0x1, -R22 ;  /* 0x000000013232a824 */ /* 0x000fe200078e0a16 */
[----:B------:R-:W-:Y:S02]  /*240a0*/  PRMT R7, RZ, 0x7610, R7 ;  /* 0x00007610ff077816 */ /* 0x000fe40000000007 */
[----:B------:R-:W-:Y:S02]  /*240b0*/  PRMT R3, RZ, 0x7610, R3 ;  /* 0x00007610ff037816 */ /* 0x000fe40000000003 */
[----:B------:R-:W-:Y:S02]  /*240c0*/  PRMT R0, RZ, 0x7610, R0 ;  /* 0x00007610ff007816 */ /* 0x000fe40000000000 */
[----:B------:R-:W-:Y:S01]  /*240d0*/  PRMT R10, RZ, 0x7610, R10 ;  /* 0x00007610ff0a7816 */ /* 0x000fe2000000000a */
[----:B------:R-:W0:Y:S01]  /*240e0*/  LDCU UR12, c[0x0][0x3b0] ;  /* 0x00007600ff0c77ac */ /* 0x000e220008000800 */
[----:B---3--:R2:W-:Y:S01]  /*240f0*/  STL [R1+0x98], R18 ;  /* 0x0000981201007387 */ /* 0x0085e20000100800 */
[----:B----4-:R-:W-:-:S02]  /*24100*/  ISETP.GE.AND P2, PT, R26, RZ, PT ;  /* 0x000000ff1a00720c */ /* 0x010fc40003f46270 */
[----:B------:R-:W-:Y:S01]  /*24110*/  LEA.HI.X.SX32 R26, R46, R17, 0x1, P6 ;  /* 0x000000112e1a7211 */ /* 0x000fe200030f0eff */
[----:B--2---:R-:W2:Y:S04]  /*24120*/  LDL R18, [R1+0x1be8] ;  /* 0x001be80001127983 */ /* 0x004ea80000100800 */
[----:B------:R3:W-:Y:S04]  /*24130*/  STL [R1+0x820], R27 ;  /* 0x0008201b01007387 */ /* 0x0007e80000100800 */
[----:B------:R4:W-:Y:S01]  /*24140*/  STL [R1+0x81c], R26 ;  /* 0x00081c1a01007387 */ /* 0x0009e20000100800 */
[----:B---3--:R-:W-:-:S04]  /*24150*/  @P0 LOP3.LUT R27, R27, R26, RZ, 0x3c, !PT ;  /* 0x0000001a1b1b0212 */ /* 0x008fc800078e3cff */
[----:B----4-:R-:W-:-:S04]  /*24160*/  @P0 LOP3.LUT R26, R27, R26, RZ, 0x3c, !PT ;  /* 0x0000001a1b1a0212 */ /* 0x010fc800078e3cff */
[----:B------:R-:W-:-:S05]  /*24170*/  @P0 LOP3.LUT R27, R27, R26, RZ, 0x3c, !PT ;  /* 0x0000001a1b1b0212 */ /* 0x000fca00078e3cff */
[----:B------:R-:W3:Y:S01]  /*24180*/  @P0 LDG.E.U8 R15, desc[UR14][R26.64] ;  /* 0x0000000e1a0f0981 */ /* 0x000ee2000c1e1100 */
[----:B------:R-:W-:Y:S02]  /*24190*/  ISETP.GT.U32.AND P4, PT, R22, R48, PT ;  /* 0x000000301600720c */ /* 0x000fe40003f84070 */
[----:B------:R-:W-:Y:S01]  /*241a0*/  SEL R47, R59, R47, !P1 ;  /* 0x0000002f3b2f7207 */ /* 0x000fe20004800000 */
[----:B------:R-:W-:-:S04]  /*241b0*/  @!P5 IMAD.IADD R51, R51, 0x1, -R22 ;  /* 0x000000013333d824 */ /* 0x000fc800078e0a16 */
[----:B------:R-:W-:Y:S01]  /*241c0*/  IMAD R47, R47, UR8, RZ ;  /* 0x000000082f2f7c24 */ /* 0x000fe2000f8e02ff */
[----:B------:R-:W4:Y:S01]  /*241d0*/  LDCU UR8, c[0x0][0x3b0] ;  /* 0x00007600ff0877ac */ /* 0x000f220008000800 */
[----:B---3--:R-:W-:Y:S04]  /*241e0*/  STL [R1+0x94], R15 ;  /* 0x0000940f01007387 */ /* 0x008fe80000100800 */
[----:B------:R-:W3:Y:S01]  /*241f0*/  LDL R26, [R1+0x1bc4] ;  /* 0x001bc400011a7983 */ /* 0x000ee20000100800 */
[----:B------:R-:W-:Y:S01]  /*24200*/  @!P4 IMAD.IADD R48, R48, 0x1, -R22 ;  /* 0x000000013030c824 */ /* 0x000fe200078e0a16 */
[----:B------:R-:W-:-:S03]  /*24210*/  IADD3 R27, P6, PT, R47, R20, RZ ;  /* 0x000000142f1b7210 */ /* 0x000fc60007fde0ff */
[----:B------:R-:W-:Y:S01]  /*24220*/  @!P2 IMAD.MOV R48, RZ, RZ, -R48 ;  /* 0x000000ffff30a224 */ /* 0x000fe200078e0a30 */
[----:B------:R-:W-:Y:S01]  /*24230*/  ISETP.GT.U32.AND P2, PT, R22, R51, PT ;  /* 0x000000331600720c */ /* 0x000fe20003f44070 */
[----:B------:R0:W-:Y:S03]  /*24240*/  STL [R1+0x938], R27 ;  /* 0x0009381b01007387 */ /* 0x0001e60000100800 */
[----:B------:R-:W-:-:S05]  /*24250*/  SEL R48, R59, R48, !P1 ;  /* 0x000000303b307207 */ /* 0x000fca0004800000 */
[----:B------:R-:W-:Y:S01]  /*24260*/  IMAD R48, R48, UR9, RZ ;  /* 0x0000000930307c24 */ /* 0x000fe2000f8e02ff */
[----:B---3--:R-:W-:Y:S02]  /*24270*/  ISETP.GE.AND P5, PT, R26, RZ, PT ;  /* 0x000000ff1a00720c */ /* 0x008fe40003fa6270 */
[----:B------:R-:W-:Y:S01]  /*24280*/  LEA.HI.X.SX32 R26, R47, R17, 0x1, P6 ;  /* 0x000000112f1a7211 */ /* 0x000fe200030f0eff */
[----:B------:R-:W-:Y:S01]  /*24290*/  @!P2 IMAD.IADD R51, R51, 0x1, -R22 ;  /* 0x000000013333a824 */ /* 0x000fe200078e0a16 */
[----:B------:R-:W-:Y:S01]  /*242a0*/  ISETP.GT.U32.AND P4, PT, R22, R50, PT ;  /* 0x000000321600720c */ /* 0x000fe20003f84070 */
[----:B------:R-:W3:Y:S01]  /*242b0*/  LDCU UR9, c[0x0][0x3b0] ;  /* 0x00007600ff0977ac */ /* 0x000ee20008000800 */
[----:B0-----:R-:W-:Y:S01]  /*242c0*/  @P0 LOP3.LUT R27, R27, R26, RZ, 0x3c, !PT ;  /* 0x0000001a1b1b0212 */ /* 0x001fe200078e3cff */
[----:B------:R0:W-:Y:S01]  /*242d0*/  STL [R1+0x934], R26 ;  /* 0x0009341a01007387 */ /* 0x0001e20000100800 */
[----:B--2---:R-:W-:Y:S02]  /*242e0*/  ISETP.GE.AND P6, PT, R18, RZ, PT ;  /* 0x000000ff1200720c */ /* 0x004fe40003fc6270 */
[----:B------:R-:W-:-:S02]  /*242f0*/  IADD3 R18, P2, PT, R48, R20, RZ ;  /* 0x0000001430127210 */ /* 0x000fc40007f5e0ff */
[----:B0-----:R-:W-:-:S04]  /*24300*/  @P0 LOP3.LUT R26, R27, R26, RZ, 0x3c, !PT ;  /* 0x0000001a1b1a0212 */ /* 0x001fc800078e3cff */
[----:B------:R-:W-:-:S05]  /*24310*/  @P0 LOP3.LUT R27, R27, R26, RZ, 0x3c, !PT ;  /* 0x0000001a1b1b0212 */ /* 0x000fca00078e3cff */
[----:B------:R0:W2:Y:S04]  /*24320*/  @P0 LDG.E.U8 R5, desc[UR14][R26.64] ;  /* 0x0000000e1a050981 */ /* 0x0000a8000c1e1100 */
[----:B------:R-:W-:Y:S01]  /*24330*/  STL [R1+0x968], R18 ;  /* 0x0009681201007387 */ /* 0x000fe20000100800 */
[----:B0-----:R-:W-:-:S05]  /*24340*/  LEA.HI.X.SX32 R26, R48, R17, 0x1, P2 ;  /* 0x00000011301a7211 */ /* 0x001fca00010f0eff */
[----:B------:R0:W-:Y:S01]  /*24350*/  STL [R1+0x964], R26 ;  /* 0x0009641a01007387 */ /* 0x0001e20000100800 */
[----:B------:R-:W-:Y:S02]  /*24360*/  @P0 IMAD.MOV.U32 R27, RZ, RZ, R26 ;  /* 0x000000ffff1b0224 */ /* 0x000fe400078e001a */
[----:B0-----:R-:W-:Y:S02]  /*24370*/  @P0 IMAD.MOV.U32 R26, RZ, RZ, R18 ;  /* 0x000000ffff1a0224 */ /* 0x001fe400078e0012 */
[----:B------:R-:W-:Y:S01]  /*24380*/  @!P4 IMAD.IADD R50, R50, 0x1, -R22 ;  /* 0x000000013232c824 */ /* 0x000fe200078e0a16 */
[----:B------:R-:W2:Y:S04]  /*24390*/  LDL R18, [R1+0x1c48] ;  /* 0x001c480001127983 */ /* 0x000ea80000100800 */
[----:B------:R-:W2:Y:S04]  /*243a0*/  @P0 LDG.E.U8 R25, desc[UR14][R26.64] ;  /* 0x0000000e1a190981 */ /* 0x000ea8000c1e1100 */
[----:B------:R-:W3:Y:S01]  /*243b0*/  LDL R27, [R1+0x1c08] ;  /* 0x001c0800011b7983 */ /* 0x000ee20000100800 */
[----:B------:R-:W-:Y:S01]  /*243c0*/  @!P5 IMAD.MOV R50, RZ, RZ, -R50 ;  /* 0x000000ffff32d224 */ /* 0x000fe200078e0a32 */
[----:B------:R-:W-:-:S04]  /*243d0*/  ISETP.GT.U32.AND P5, PT, R22, R54, PT ;  /* 0x000000361600720c */ /* 0x000fc80003fa4070 */
[----:B------:R-:W-:Y:S01]  /*243e0*/  SEL R50, R59, R50, !P1 ;  /* 0x000000323b327207 */ /* 0x000fe20004800000 */
[----:B------:R-:W-:-:S04]  /*243f0*/  @!P6 IMAD.MOV R51, RZ, RZ, -R51 ;  /* 0x000000ffff33e224 */ /* 0x000fc800078e0a33 */
[----:B----4-:R-:W-:-:S04]  /*24400*/  IMAD R50, R50, UR8, RZ ;  /* 0x0000000832327c24 */ /* 0x010fc8000f8e02ff */
[----:B------:R-:W-:Y:S01]  /*24410*/  @!P5 IMAD.IADD R54, R54, 0x1, -R22 ;  /* 0x000000013636d824 */ /* 0x000fe200078e0a16 */
[----:B--2---:R0:W-:Y:S01]  /*24420*/  STL [R1+0x8c], R25 ;  /* 0x00008c1901007387 */ /* 0x0041e20000100800 */
[----:B------:R-:W-:Y:S02]  /*24430*/  SEL R51, R59, R51, !P1 ;  /* 0x000000333b337207 */ /* 0x000fe40004800000 */
[----:B------:R-:W-:Y:S01]  /*24440*/  ISETP.GT.U32.AND P4, PT, R22, R53, PT ;  /* 0x000000351600720c */ /* 0x000fe20003f84070 */
[----:B------:R-:W2:Y:S01]  /*24450*/  LDCU UR8, c[0x0][0x3b0] ;  /* 0x00007600ff0877ac */ /* 0x000ea20008000800 */
[----:B0-----:R-:W-:-:S04]  /*24460*/  IADD3 R25, P6, PT, R50, R20, RZ ;  /* 0x0000001432197210 */ /* 0x001fc80007fde0ff */
[----:B------:R-:W-:Y:S02]  /*24470*/  LEA.HI.X.SX32 R26, R50, R17, 0x1, P6 ;  /* 0x00000011321a7211 */ /* 0x000fe400030f0eff */
[----:B---3--:R-:W-:Y:S01]  /*24480*/  ISETP.GE.AND P5, PT, R27, RZ, PT ;  /* 0x000000ff1b00720c */ /* 0x008fe20003fa6270 */
[----:B------:R-:W-:Y:S04]  /*24490*/  STL [R1+0x998], R25 ;  /* 0x0009981901007387 */ /* 0x000fe80000100800 */
[----:B------:R0:W-:Y:S01]  /*244a0*/  STL [R1+0x994], R26 ;  /* 0x0009941a01007387 */ /* 0x0001e20000100800 */
[----:B------:R-:W-:Y:S02]  /*244b0*/  @P0 IMAD.MOV.U32 R27, RZ, RZ, R26 ;  /* 0x000000ffff1b0224 */ /* 0x000fe400078e001a */
[----:B0-----:R-:W-:-:S05]  /*244c0*/  @P0 IMAD.MOV.U32 R26, RZ, RZ, R25 ;  /* 0x000000ffff1a0224 */ /* 0x001fca00078e0019 */
[----:B------:R-:W3:Y:S04]  /*244d0*/  @P0 LDG.E.U8 R23, desc[UR14][R26.64] ;  /* 0x0000000e1a170981 */ /* 0x000ee8000c1e1100 */
[----:B------:R-:W4:Y:S01]  /*244e0*/  LDL R27, [R1+0x1c28] ;  /* 0x001c2800011b7983 */ /* 0x000f220000100800 */
[----:B-1----:R-:W-:Y:S02]  /*244f0*/  IMAD R51, R51, UR10, RZ ;  /* 0x0000000a33337c24 */ /* 0x002fe4000f8e02ff */
[----:B------:R-:W-:Y:S01]  /*24500*/  @!P4 IMAD.IADD R53, R53, 0x1, -R22 ;  /* 0x000000013535c824 */ /* 0x000fe200078e0a16 */
[----:B------:R-:W0:Y:S04]  /*24510*/  LDCU UR10, c[0x0][0x3b0] ;  /* 0x00007600ff0a77ac */ /* 0x000e280008000800 */
[----:B------:R-:W-:Y:S01]  /*24520*/  ISETP.GT.U32.AND P2, PT, R22, R53, PT ;  /* 0x000000351600720c */ /* 0x000fe20003f44070 */
[----:B---3--:R1:W-:Y:S02]  /*24530*/  STL [R1+0x88], R23 ;  /* 0x0000881701007387 */ /* 0x0083e40000100800 */
[----:B-1----:R-:W-:-:S04]  /*24540*/  IADD3 R23, P6, PT, R51, R20, RZ ;  /* 0x0000001433177210 */ /* 0x002fc80007fde0ff */
[----:B------:R-:W-:Y:S02]  /*24550*/  LEA.HI.X.SX32 R25, R51, R17, 0x1, P6 ;  /* 0x0000001133197211 */ /* 0x000fe400030f0eff */
[----:B----4-:R-:W-:Y:S01]  /*24560*/  ISETP.GE.AND P6, PT, R27, RZ, PT ;  /* 0x000000ff1b00720c */ /* 0x010fe20003fc6270 */
[----:B------:R-:W-:Y:S02]  /*24570*/  @P0 IMAD.MOV.U32 R26, RZ, RZ, R23 ;  /* 0x000000ffff1a0224 */ /* 0x000fe400078e0017 */
[----:B------:R-:W-:-:S05]  /*24580*/  @P0 IMAD.MOV.U32 R27, RZ, RZ, R25 ;  /* 0x000000ffff1b0224 */ /* 0x000fca00078e0019 */
[----:B------:R1:W3:Y:S01]  /*24590*/  @P0 LDG.E.U8 R16, desc[UR14][R26.64] ;  /* 0x0000000e1a100981 */ /* 0x0002e2000c1e1100 */
[----:B------:R-:W-:Y:S01]  /*245a0*/  ISETP.GT.U32.AND P4, PT, R22, R55, PT ;  /* 0x000000371600720c */ /* 0x000fe20003f84070 */
[----:B------:R-:W-:-:S04]  /*245b0*/  @!P2 IMAD.IADD R53, R53, 0x1, -R22 ;  /* 0x000000013535a824 */ /* 0x000fc800078e0a16 */
[----:B------:R-:W-:Y:S01]  /*245c0*/  @!P5 IMAD.MOV R53, RZ, RZ, -R53 ;  /* 0x000000ffff35d224 */ /* 0x000fe200078e0a35 */
[----:B------:R-:W-:-:S04]  /*245d0*/  ISETP.GT.U32.AND P5, PT, R22, R58, PT ;  /* 0x0000003a1600720c */ /* 0x000fc80003fa4070 */
[----:B------:R-:W-:-:S03]  /*245e0*/  SEL R53, R59, R53, !P1 ;  /* 0x000000353b357207 */ /* 0x000fc60004800000 */
[--C-:B------:R-:W-:Y:S02]  /*245f0*/  @!P4 IMAD.IADD R55, R55, 0x1, -R22.reuse ;  /* 0x000000013737c824 */ /* 0x100fe400078e0a16 */
[----:B--2---:R-:W-:Y:S01]  /*24600*/  IMAD R53, R53, UR8, RZ ;  /* 0x0000000835357c24 */ /* 0x004fe2000f8e02ff */
[----:B------:R2:W-:Y:S02]  /*24610*/  STL [R1+0x9c8], R23 ;  /* 0x0009c81701007387 */ /* 0x0005e40000100800 */
[----:B------:R-:W-:Y:S01]  /*24620*/  ISETP.GT.U32.AND P2, PT, R22, R55, PT ;  /* 0x000000371600720c */ /* 0x000fe20003f44070 */
[----:B------:R-:W-:Y:S01]  /*24630*/  @!P5 IMAD.IADD R58, R58, 0x1, -R22 ;  /* 0x000000013a3ad824 */ /* 0x000fe200078e0a16 */
[----:B------:R4:W-:Y:S01]  /*24640*/  STL [R1+0x9c4], R25 ;  /* 0x0009c41901007387 */ /* 0x0009e20000100800 */
[----:B------:R-:W-:Y:S01]  /*24650*/  ISETP.GT.U32.AND P4, PT, R22, R54, PT ;  /* 0x000000361600720c */ /* 0x000fe20003f84070 */
[----:B------:R-:W0:Y:S01]  /*24660*/  LDCU UR8, c[0x0][0x3b0] ;  /* 0x00007600ff0877ac */ /* 0x000e220008000800 */
[----:B--2---:R-:W-:-:S04]  /*24670*/  IADD3 R23, P5, PT, R53, R20, RZ ;  /* 0x0000001435177210 */ /* 0x004fc80007fbe0ff */
[----:B----4-:R-:W-:Y:S01]  /*24680*/  LEA.HI.X.SX32 R25, R53, R17, 0x1, P5 ;  /* 0x0000001135197211 */ /* 0x010fe200028f0eff */
[----:B-1----:R-:W-:-:S03]  /*24690*/  @P0 IMAD.MOV.U32 R26, RZ, RZ, R23 ;  /* 0x000000ffff1a0224 */ /* 0x002fc600078e0017 */
[----:B------:R-:W-:Y:S02]  /*246a0*/  @!P2 IMAD.IADD R55, R55, 0x1, -R22 ;  /* 0x000000013737a824 */ /* 0x000fe400078e0a16 */
[----:B------:R-:W-:Y:S01]  /*246b0*/  @P0 IMAD.MOV.U32 R27, RZ, RZ, R25 ;  /* 0x000000ffff1b0224 */ /* 0x000fe200078e0019 */
[----:B------:R-:W-:-:S04]  /*246c0*/  ISETP.GE.AND P2, PT, R18, RZ, PT ;  /* 0x000000ff1200720c */ /* 0x000fc80003f46270 */
[----:B------:R-:W2:Y:S04]  /*246d0*/  @P0 LDG.E.U8 R7, desc[UR14][R26.64] ;  /* 0x0000000e1a070981 */ /* 0x000ea8000c1e1100 */
[----:B---3--:R1:W-:Y:S04]  /*246e0*/  STL [R1+0x84], R16 ;  /* 0x0000841001007387 */ /* 0x0083e80000100800 */
[----:B------:R-:W3:Y:S04]  /*246f0*/  LDL R18, [R1+0x1cb8] ;  /* 0x001cb80001127983 */ /* 0x000ee80000100800 */
[----:B-1----:R-:W4:Y:S04]  /*24700*/  LDL R16, [R1+0x1cb0] ;  /* 0x001cb00001107983 */ /* 0x002f280000100800 */
[----:B------:R1:W-:Y:S04]  /*24710*/  STL [R1+0x9f8], R23 ;  /* 0x0009f81701007387 */ /* 0x0003e80000100800 */
[----:B------:R0:W-:Y:S04]  /*24720*/  STL [R1+0x9f4], R25 ;  /* 0x0009f41901007387 */ /* 0x0001e80000100800 */
[----:B------:R-:W3:Y:S01]  /*24730*/  LDL R27, [R1+0x1c88] ;  /* 0x001c8800011b7983 */ /* 0x000ee20000100800 */
[----:B------:R-:W-:Y:S01]  /*24740*/  @!P4 IMAD.IADD R54, R54, 0x1, -R22 ;  /* 0x000000013636c824 */ /* 0x000fe200078e0a16 */
[----:B------:R-:W-:-:S03]  /*24750*/  ISETP.GT.U32.AND P4, PT, R22, R57, PT ;  /* 0x000000391600720c */ /* 0x000fc60003f84070 */
[----:B------:R-:W-:Y:S01]  /*24760*/  @!P6 IMAD.MOV R54, RZ, RZ, -R54 ;  /* 0x000000ffff36e224 */ /* 0x000fe200078e0a36 */
[----:B------:R-:W-:Y:S01]  /*24770*/  ISETP.GT.U32.AND P6, PT, R22, R58, PT ;  /* 0x0000003a1600720c */ /* 0x000fe20003fc4070 */
[----:B------:R-:W-:-:S03]  /*24780*/  @!P2 IMAD.MOV R55, RZ, RZ, -R55 ;  /* 0x000000ffff37a224 */ /* 0x000fc600078e0a37 */
[----:B------:R-:W-:-:S05]  /*24790*/  SEL R54, R59, R54, !P1 ;  /* 0x000000363b367207 */ /* 0x000fca0004800000 */
[--C-:B------:R-:W-:Y:S01]  /*247a0*/  @!P4 IMAD.IADD R57, R57, 0x1, -R22.reuse ;  /* 0x000000013939c824 */ /* 0x100fe200078e0a16 */
[----:B------:R-:W-:Y:S01]  /*247b0*/  ISETP.GT.U32.AND P4, PT, R22, R56, PT ;  /* 0x000000381600720c */ /* 0x000fe20003f84070 */
[----:B------:R-:W-:Y:S01]  /*247c0*/  IMAD R54, R54, UR9, RZ ;  /* 0x0000000936367c24 */ /* 0x000fe2000f8e02ff */
[----:B------:R-:W-:Y:S01]  /*247d0*/  SEL R55, R59, R55, !P1 ;  /* 0x000000373b377207 */ /* 0x000fe20004800000 */
[----:B------:R-:W-:Y:S01]  /*247e0*/  @!P6 IMAD.IADD R58, R58, 0x1, -R22 ;  /* 0x000000013a3ae824 */ /* 0x000fe200078e0a16 */
[----:B------:R-:W-:Y:S01]  /*247f0*/  ISETP.GT.U32.AND P5, PT, R22, R57, PT ;  /* 0x000000391600720c */ /* 0x000fe20003fa4070 */
[----:B--2---:R2:W-:Y:S01]  /*24800*/  STL [R1+0x80], R7 ;  /* 0x0000800701007387 */ /* 0x0045e20000100800 */
[----:B-1----:R-:W-:Y:S01]  /*24810*/  IADD3 R23, P6, PT, R54, R20, RZ ;  /* 0x0000001436177210 */ /* 0x002fe20007fde0ff */
[----:B0-----:R-:W-:-:S06]  /*24820*/  IMAD R55, R55, UR8, RZ ;  /* 0x0000000837377c24 */ /* 0x001fcc000f8e02ff */
[--C-:B------:R-:W-:Y:S01]  /*24830*/  @!P4 IMAD.IADD R56, R56, 0x1, -R22.reuse ;  /* 0x000000013838c824 */ /* 0x100fe200078e0a16 */
[----:B------:R-:W-:Y:S02]  /*24840*/  ISETP.GT.U32.AND P2, PT, R22, R24, PT ;  /* 0x000000181600720c */ /* 0x000fe40003f44070 */
[----:B------:R-:W-:Y:S01]  /*24850*/  LEA.HI.X.SX32 R25, R54, R17, 0x1, P6 ;  /* 0x0000001136197211 */ /* 0x000fe200030f0eff */
[--C-:B------:R-:W-:Y:S02]  /*24860*/  @!P5 IMAD.IADD R57, R57, 0x1, -R22.reuse ;  /* 0x000000013939d824 */ /* 0x100fe400078e0a16 */
[----:B------:R-:W-:Y:S01]  /*24870*/  @P0 IMAD.MOV.U32 R26, RZ, RZ, R23 ;  /* 0x000000ffff1a0224 */ /* 0x000fe200078e0017 */
[----:B------:R-:W-:Y:S01]  /*24880*/  STL [R1+0xa28], R23 ;  /* 0x000a281701007387 */ /* 0x000fe20000100800 */
[----:B------:R-:W0:Y:S01]  /*24890*/  LDCU UR8, c[0x0][0x3b0] ;  /* 0x00007600ff0877ac */ /* 0x000e220008000800 */
[----:B--2---:R-:W-:Y:S01]  /*248a0*/  IADD3 R7, P4, PT, R55, R20, RZ ;  /* 0x0000001437077210 */ /* 0x004fe20007f9e0ff */
[----:B------:R-:W1:Y:S04]  /*248b0*/  LDCU UR9, c[0x0][0x3b0] ;  /* 0x00007600ff0977ac */ /* 0x000e680008000800 */
[----:B------:R-:W-:Y:S01]  /*248c0*/  @!P2 IMAD.IADD R24, R24, 0x1, -R22 ;  /* 0x000000011818a824 */ /* 0x000fe200078e0a16 */
[----:B------:R-:W-:Y:S04]  /*248d0*/  STL [R1+0xa58], R7 ;  /* 0x000a580701007387 */ /* 0x000fe80000100800 */
[----:B------:R-:W-:Y:S01]  /*248e0*/  STL [R1+0xa24], R25 ;  /* 0x000a241901007387 */ /* 0x000fe20000100800 */
[----:B----4-:R-:W-:-:S02]  /*248f0*/  ISETP.GE.AND P5, PT, R16, RZ, PT ;  /* 0x000000ff1000720c */ /* 0x010fc40003fa6270 */
[----:B------:R-:W-:Y:S02]  /*24900*/  LEA.HI.X.SX32 R16, R55, R17, 0x1, P4 ;  /* 0x0000001137107211 */ /* 0x000fe400020f0eff */
[----:B---3--:R-:W-:Y:S01]  /*24910*/  ISETP.GE.AND P6, PT, R27, RZ, PT ;  /* 0x000000ff1b00720c */ /* 0x008fe20003fc6270 */
[----:B------:R-:W-:-:S05]  /*24920*/  @P0 IMAD.MOV.U32 R27, RZ, RZ, R25 ;  /* 0x000000ffff1b0224 */ /* 0x000fca00078e0019 */
[----:B------:R2:W3:Y:S02]  /*24930*/  @P0 LDG.E.U8 R3, desc[UR14][R26.64] ;  /* 0x0000000e1a030981 */ /* 0x0004e4000c1e1100 */
[----:B--2---:R-:W-:Y:S02]  /*24940*/  @P0 IMAD.MOV.U32 R26, RZ, RZ, R7 ;  /* 0x000000ffff1a0224 */ /* 0x004fe400078e0007 */
[----:B------:R-:W-:-:S05]  /*24950*/  @P0 IMAD.MOV.U32 R27, RZ, RZ, R16 ;  /* 0x000000ffff1b0224 */ /* 0x000fca00078e0010 */
[----:B------:R2:W4:Y:S01]  /*24960*/  @P0 LDG.E.U8 R0, desc[UR14][R26.64] ;  /* 0x0000000e1a000981 */ /* 0x000522000c1e1100 */
[----:B------:R-:W-:Y:S01]  /*24970*/  ISETP.GT.U32.AND P4, PT, R22, R56, PT ;  /* 0x000000381600720c */ /* 0x000fe20003f84070 */
[----:B------:R-:W-:Y:S01]  /*24980*/  @!P6 IMAD.MOV R58, RZ, RZ, -R58 ;  /* 0x000000ffff3ae224 */ /* 0x000fe200078e0a3a */
[----:B------:R-:W-:-:S04]  /*24990*/  ISETP.GE.AND P2, PT, R18, RZ, PT ;  /* 0x000000ff1200720c */ /* 0x000fc80003f46270 */
[----:B------:R-:W-:Y:S01]  /*249a0*/  SEL R58, R59, R58, !P1 ;  /* 0x0000003a3b3a7207 */ /* 0x000fe20004800000 */
[----:B------:R0:W-:Y:S04]  /*249b0*/  STL [R1+0xa54], R16 ;  /* 0x000a541001007387 */ /* 0x0001e80000100800 */
[----:B------:R-:W-:Y:S02]  /*249c0*/  IMAD R58, R58, UR10, RZ ;  /* 0x0000000a3a3a7c24 */ /* 0x000fe4000f8e02ff */
[----:B------:R-:W-:Y:S02]  /*249d0*/  @!P4 IMAD.IADD R56, R56, 0x1, -R22 ;  /* 0x000000013838c824 */ /* 0x000fe400078e0a16 */
[----:B------:R-:W-:Y:S01]  /*249e0*/  @!P5 IMAD.MOV R57, RZ, RZ, -R57 ;  /* 0x000000ffff39d224 */ /* 0x000fe200078e0a39 */
[----:B------:R-:W-:-:S02]  /*249f0*/  ISETP.GT.U32.AND P6, PT, R22, R24, PT ;  /* 0x000000181600720c */ /* 0x000fc40003fc4070 */
[----:B------:R-:W-:Y:S01]  /*24a00*/  PRMT R11, RZ, 0x7610, R11 ;  /* 0x00007610ff0b7816 */ /* 0x000fe2000000000b */
[----:B------:R-:W-:Y:S01]  /*24a10*/  @!P2 IMAD.MOV R56, RZ, RZ, -R56 ;  /* 0x000000ffff38a224 */ /* 0x000fe200078e0a38 */
[C---:B0-----:R-:W-:Y:S02]  /*24a20*/  IADD3 R16, P2, PT, R58.reuse, R20, RZ ;  /* 0x000000143a107210 */ /* 0x041fe40007f5e0ff */
[----:B------:R-:W-:Y:S01]  /*24a30*/  PRMT R19, RZ, 0x7610, R19 ;  /* 0x00007610ff137816 */ /* 0x000fe20000000013 */
[----:B------:R-:W0:Y:S01]  /*24a40*/  LDCU UR10, c[0x0][0x3b0] ;  /* 0x00007600ff0a77ac */ /* 0x000e220008000800 */
[----:B------:R-:W-:Y:S01]  /*24a50*/  LEA.HI.X.SX32 R18, R58, R17, 0x1, P2 ;  /* 0x000000113a127211 */ /* 0x000fe200010f0eff */
[----:B--2---:R-:W-:-:S04]  /*24a60*/  @P0 IMAD.MOV.U32 R26, RZ, RZ, R16 ;  /* 0x000000ffff1a0224 */ /* 0x004fc800078e0010 */
[----:B------:R-:W-:-:S05]  /*24a70*/  @P0 IMAD.MOV.U32 R27, RZ, RZ, R18 ;  /* 0x000000ffff1b0224 */ /* 0x000fca00078e0012 */
[----:B------:R2:W3:Y:S01]  /*24a80*/  @P0 LDG.E.U8 R10, desc[UR14][R26.64] ;  /* 0x0000000e1a0a0981 */ /* 0x0004e2000c1e1100 */
[----:B------:R-:W-:Y:S02]  /*24a90*/  SEL R57, R59, R57, !P1 ;  /* 0x000000393b397207 */ /* 0x000fe40004800000 */
[----:B------:R-:W-:-:S03]  /*24aa0*/  ISETP.GT.U32.AND P5, PT, R22, R29, PT ;  /* 0x0000001d1600720c */ /* 0x000fc60003fa4070 */
[----:B------:R-:W-:Y:S02]  /*24ab0*/  IMAD R57, R57, UR8, RZ ;  /* 0x0000000839397c24 */ /* 0x000fe4000f8e02ff */
[--C-:B------:R-:W-:Y:S01]  /*24ac0*/  @!P6 IMAD.IADD R24, R24, 0x1, -R22.reuse ;  /* 0x000000011818e824 */ /* 0x100fe200078e0a16 */
[----:B------:R-:W-:Y:S02]  /*24ad0*/  ISETP.GE.AND P2, PT, R87, RZ, PT ;  /* 0x000000ff5700720c */ /* 0x000fe40003f46270 */
[----:B------:R-:W-:Y:S01]  /*24ae0*/  SEL R56, R59, R56, !P1 ;  /* 0x000000383b387207 */ /* 0x000fe20004800000 */
[----:B----4-:R4:W-:Y:S04]  /*24af0*/  STL [R1+0x78], R0 ;  /* 0x0000780001007387 */ /* 0x0109e80000100800 */
[----:B------:R-:W-:Y:S04]  /*24b00*/  STL [R1+0xa80], R16 ;  /* 0x000a801001007387 */ /* 0x000fe80000100800 */
[----:B------:R-:W3:Y:S01]  /*24b10*/  LDL.LU R87, [R1+0x1d3c] ;  /* 0x001d3c0001577983 */ /* 0x000ee20000300800 */
[----:B------:R-:W-:Y:S01]  /*24b20*/  @!P5 IMAD.IADD R29, R29, 0x1, -R22 ;  /* 0x000000011d1dd824 */ /* 0x000fe200078e0a16 */
[----:B------:R-:W-:Y:S01]  /*24b30*/  ISETP.GT.U32.AND P4, PT, R22, R60, PT ;  /* 0x0000003c1600720c */ /* 0x000fe20003f84070 */
[----:B------:R-:W0:Y:S01]  /*24b40*/  LDCU UR8, c[0x0][0x3b0] ;  /* 0x00007600ff0877ac */ /* 0x000e220008000800 */
[----:B----4-:R-:W-:-:S04]  /*24b50*/  IADD3 R0, P6, PT, R57, R20, RZ ;  /* 0x0000001439007210 */ /* 0x010fc80007fde0ff */
[----:B------:R-:W-:Y:S01]  /*24b60*/  LEA.HI.X.SX32 R7, R57, R17, 0x1, P6 ;  /* 0x0000001139077211 */ /* 0x000fe200030f0eff */
[----:B------:R4:W-:Y:S04]  /*24b70*/  STL [R1+0xaa8], R0 ;  /* 0x000aa80001007387 */ /* 0x0009e80000100800 */
[----:B------:R-:W3:Y:S04]  /*24b80*/  LDL R23, [R1+0x1b0c] ;  /* 0x001b0c0001177983 */ /* 0x000ee80000100800 */
[----:B------:R-:W-:Y:S01]  /*24b90*/  STL [R1+0xa7c], R18 ;  /* 0x000a7c1201007387 */ /* 0x000fe20000100800 */
[----:B------:R-:W-:-:S03]  /*24ba0*/  ISETP.GE.AND P5, PT, R89, RZ, PT ;  /* 0x000000ff5900720c */ /* 0x000fc60003fa6270 */
[----:B------:R0:W-:Y:S01]  /*24bb0*/  STL [R1+0xaa4], R7 ;  /* 0x000aa40701007387 */ /* 0x0001e20000100800 */
[----:B--2---:R-:W-:-:S03]  /*24bc0*/  @P0 IMAD.MOV.U32 R26, RZ, RZ, R0 ;  /* 0x000000ffff1a0224 */ /* 0x004fc600078e0000 */
[----:B------:R-:W2:Y:S04]  /*24bd0*/  LDL.LU R89, [R1+0x1d38] ;  /* 0x001d380001597983 */ /* 0x000ea80000300800 */
[----:B----4-:R-:W4:Y:S01]  /*24be0*/  LDL R0, [R1+0x1b2c] ;  /* 0x001b2c0001007983 */ /* 0x010f220000100800 */
[----:B-1----:R-:W-:Y:S02]  /*24bf0*/  IMAD R56, R56, UR9, RZ ;  /* 0x0000000938387c24 */ /* 0x002fe4000f8e02ff */
[----:B------:R-:W-:Y:S02]  /*24c00*/  @P0 IMAD.MOV.U32 R27, RZ, RZ, R7 ;  /* 0x000000ffff1b0224 */ /* 0x000fe400078e0007 */
[----:B------:R-:W-:Y:S01]  /*24c10*/  @!P2 IMAD.MOV R24, RZ, RZ, -R24 ;  /* 0x000000ffff18a224 */ /* 0x000fe200078e0a18 */
[----:B------:R-:W-:Y:S01]  /*24c20*/  ISETP.GT.U32.AND P6, PT, R22, R29, PT ;  /* 0x0000001d1600720c */ /* 0x000fe20003fc4070 */
[----:B------:R-:W-:Y:S01]  /*24c30*/  @!P4 IMAD.IADD R60, R60, 0x1, -R22 ;  /* 0x000000013c3cc824 */ /* 0x000fe200078e0a16 */
[C---:B0-----:R-:W-:Y:S01]  /*24c40*/  IADD3 R7, P2, PT, R56.reuse, R20, RZ ;  /* 0x0000001438077210 */ /* 0x041fe20007f5e0ff */
[----:B------:R-:W0:Y:S04]  /*24c50*/  LDCU UR9, c[0x0][0x3b0] ;  /* 0x00007600ff0977ac */ /* 0x000e280008000800 */
[----:B------:R-:W-:Y:S04]  /*24c60*/  STL [R1+0xad0], R7 ;  /* 0x000ad00701007387 */ /* 0x000fe80000100800 */
[----:B---3--:R1:W-:Y:S02]  /*24c70*/  STL [R1+0x70], R10 ;  /* 0x0000700a01007387 */ /* 0x0083e40000100800 */
[----:B-1----:R-:W-:-:S05]  /*24c80*/  LEA.HI.X.SX32 R10, R56, R17, 0x1, P2 ;  /* 0x00000011380a7211 */ /* 0x002fca00010f0eff */
[----:B------:R1:W-:Y:S04]  /*24c90*/  STL [R1+0xacc], R10 ;  /* 0x000acc0a01007387 */ /* 0x0003e80000100800 */
[----:B------:R-:W3:Y:S01]  /*24ca0*/  LDL R18, [R1+0x1b4c] ;  /* 0x001b4c0001127983 */ /* 0x000ee20000100800 */
[----:B------:R-:W-:Y:S01]  /*24cb0*/  SEL R24, R59, R24, !P1 ;  /* 0x000000183b187207 */ /* 0x000fe20004800000 */
[----:B------:R-:W-:Y:S01]  /*24cc0*/  @!P6 IMAD.IADD R29, R29, 0x1, -R22 ;  /* 0x000000011d1de824 */ /* 0x000fe200078e0a16 */
[C---:B------:R-:W-:Y:S02]  /*24cd0*/  ISETP.GT.U32.AND P4, PT, R22.reuse, R63, PT ;  /* 0x0000003f1600720c */ /* 0x040fe40003f84070 */
[----:B------:R-:W-:Y:S01]  /*24ce0*/  ISETP.GT.U32.AND P6, PT, R22, R60, PT ;  /* 0x0000003c1600720c */ /* 0x000fe20003fc4070 */
[----:B------:R-:W-:-:S02]  /*24cf0*/  IMAD R16, R24, UR12, RZ ;  /* 0x0000000c18107c24 */ /* 0x000fc4000f8e02ff */
[----:B------:R-:W-:Y:S02]  /*24d00*/  @P0 IMAD.MOV.U32 R24, RZ, RZ, R7 ;  /* 0x000000ffff180224 */ /* 0x000fe400078e0007 */
[----:B------:R-:W-:Y:S02]  /*24d10*/  @!P5 IMAD.MOV R29, RZ, RZ, -R29 ;  /* 0x000000ffff1dd224 */ /* 0x000fe400078e0a1d */
[----:B------:R-:W-:Y:S01]  /*24d20*/  @P0 IMAD.MOV.U32 R25, RZ, RZ, R10 ;  /* 0x000000ffff190224 */ /* 0x000fe200078e000a */
[----:B------:R-:W-:Y:S02]  /*24d30*/  ISETP.GT.U32.AND P2, PT, R22, R64, PT ;  /* 0x000000401600720c */ /* 0x000fe40003f44070 */
[C---:B------:R-:W-:Y:S02]  /*24d40*/  IADD3 R7, P5, PT, R16.reuse, R20, RZ ;  /* 0x0000001410077210 */ /* 0x040fe40007fbe0ff */
[----:B------:R-:W-:Y:S01]  /*24d50*/  PRMT R56, RZ, 0x7610, R56 ;  /* 0x00007610ff387816 */ /* 0x000fe20000000038 */
[--C-:B------:R-:W-:Y:S01]  /*24d60*/  @!P4 IMAD.IADD R63, R63, 0x1, -R22.reuse ;  /* 0x000000013f3fc824 */ /* 0x100fe200078e0a16 */
[----:B-1----:R-:W-:Y:S01]  /*24d70*/  LEA.HI.X.SX32 R10, R16, R17, 0x1, P5 ;  /* 0x00000011100a7211 */ /* 0x002fe200028f0eff */
[----:B------:R1:W-:Y:S01]  /*24d80*/  STL [R1+0xaf8], R7 ;  /* 0x000af80701007387 */ /* 0x0003e20000100800 */
[----:B------:R-:W-:Y:S01]  /*24d90*/  @!P6 IMAD.IADD R60, R60, 0x1, -R22 ;  /* 0x000000013c3ce824 */ /* 0x000fe200078e0a16 */
[----:B------:R-:W-:-:S02]  /*24da0*/  SEL R29, R59, R29, !P1 ;  /* 0x0000001d3b1d7207 */ /* 0x000fc40004800000 */
[----:B------:R1:W2:Y:S04]  /*24db0*/  @P0 LDG.E.U8 R11, desc[UR14][R24.64] ;  /* 0x0000000e180b0981 */ /* 0x0002a8000c1e1100 */
[----:B------:R1:W-:Y:S01]  /*24dc0*/  STL [R1+0xaf4], R10 ;  /* 0x000af40a01007387 */ /* 0x0003e20000100800 */
[----:B------:R-:W-:Y:S01]  /*24dd0*/  @!P2 IMAD.IADD R64, R64, 0x1, -R22 ;  /* 0x000000014040a824 */ /* 0x000fe200078e0a16 */
[----:B------:R-:W-:Y:S01]  /*24de0*/  PRMT R21, RZ, 0x7610, R21 ;  /* 0x00007610ff157816 */ /* 0x000fe20000000015 */
[----:B0-----:R-:W-:Y:S01]  /*24df0*/  IMAD R29, R29, UR9, RZ ;  /* 0x000000091d1d7c24 */ /* 0x001fe2000f8e02ff */
[----:B------:R-:W-:Y:S01]  /*24e00*/  ISETP.GT.U32.AND P5, PT, R22, R63, PT ;  /* 0x0000003f1600720c */ /* 0x000fe20003fa4070 */
[----:B------:R-:W0:Y:S01]  /*24e10*/  LDCU UR9, c[0x0][0x3b0] ;  /* 0x00007600ff0977ac */ /* 0x000e220008000800 */
[----:B------:R-:W-:-:S02]  /*24e20*/  PRMT R81, RZ, 0x7610, R81 ;  /* 0x00007610ff517816 */ /* 0x000fc40000000051 */
[----:B------:R-:W-:Y:S02]  /*24e30*/  PRMT R55, RZ, 0x7610, R55 ;  /* 0x00007610ff377816 */ /* 0x000fe40000000037 */
[----:B------:R-:W-:Y:S01]  /*24e40*/  PRMT R54, RZ, 0x7610, R54 ;  /* 0x00007610ff367816 */ /* 0x000fe20000000036 */
[----:B-1----:R-:W-:Y:S02]  /*24e50*/  @P0 IMAD.MOV.U32 R24, RZ, RZ, R7 ;  /* 0x000000ffff180224 */ /* 0x002fe400078e0007 */
[----:B------:R-:W-:Y:S01]  /*24e60*/  @P0 IMAD.MOV.U32 R25, RZ, RZ, R10 ;  /* 0x000000ffff190224 */ /* 0x000fe200078e000a */
[----:B------:R-:W-:Y:S02]  /*24e70*/  IADD3 R7, P2, PT, R29, R20, RZ ;  /* 0x000000141d077210 */ /* 0x000fe40007f5e0ff */
[----:B------:R-:W-:Y:S02]  /*24e80*/  PRMT R2, RZ, 0x7610, R2 ;  /* 0x00007610ff027816 */ /* 0x000fe40000000002 */
[----:B------:R-:W-:-:S02]  /*24e90*/  PRMT R14, RZ, 0x7610, R14 ;  /* 0x00007610ff0e7816 */ /* 0x000fc4000000000e */
[----:B------:R-:W-:Y:S01]  /*24ea0*/  PRMT R13, RZ, 0x7610, R13 ;  /* 0x00007610ff0d7816 */ /* 0x000fe2000000000d */
[----:B------:R1:W2:Y:S01]  /*24eb0*/  @P0 LDG.E.U8 R19, desc[UR14][R24.64] ;  /* 0x0000000e18130981 */ /* 0x0002a2000c1e1100 */
[----:B------:R-:W-:Y:S02]  /*24ec0*/  LEA.HI.X.SX32 R10, R29, R17, 0x1, P2 ;  /* 0x000000111d0a7211 */ /* 0x000fe400010f0eff */
[----:B------:R-:W-:Y:S02]  /*24ed0*/  PRMT R4, RZ, 0x7610, R4 ;  /* 0x00007610ff047816 */ /* 0x000fe40000000004 */
[----:B------:R-:W-:Y:S01]  /*24ee0*/  PRMT R12, RZ, 0x7610, R12 ;  /* 0x00007610ff0c7816 */ /* 0x000fe2000000000c */
[----:B------:R-:W0:Y:S01]  /*24ef0*/  LDCU UR12, c[0x0][0x3b0] ;  /* 0x00007600ff0c77ac */ /* 0x000e220008000800 */
[----:B-1----:R-:W-:Y:S02]  /*24f00*/  @P0 IMAD.MOV.U32 R24, RZ, RZ, R7 ;  /* 0x000000ffff180224 */ /* 0x002fe400078e0007 */
[----:B------:R-:W-:-:S02]  /*24f10*/  @P0 IMAD.MOV.U32 R25, RZ, RZ, R10 ;  /* 0x000000ffff190224 */ /* 0x000fc400078e000a */
[----:B------:R-:W-:Y:S01]  /*24f20*/  @!P5 IMAD.IADD R63, R63, 0x1, -R22 ;  /* 0x000000013f3fd824 */ /* 0x000fe200078e0a16 */
[----:B------:R-:W-:Y:S02]  /*24f30*/  ISETP.GE.AND P4, PT, R23, RZ, PT ;  /* 0x000000ff1700720c */ /* 0x000fe40003f86270 */
[----:B----4-:R-:W-:Y:S02]  /*24f40*/  ISETP.GE.AND P6, PT, R0, RZ, PT ;  /* 0x000000ff0000720c */ /* 0x010fe40003fc6270 */
[C---:B------:R-:W-:Y:S01]  /*24f50*/  ISETP.GT.U32.AND P2, PT, R22.reuse, R65, PT ;  /* 0x000000411600720c */ /* 0x040fe20003f44070 */
[----:B------:R-:W4:Y:S04]  /*24f60*/  LDL R0, [R1+0x1b6c] ;  /* 0x001b6c0001007983 */ /* 0x000f280000100800 */
[----:B------:R1:W2:Y:S04]  /*24f70*/  @P0 LDG.E.U8 R56, desc[UR14][R24.64] ;  /* 0x0000000e18380981 */ /* 0x0002a8000c1e1100 */
[----:B------:R-:W-:Y:S01]  /*24f80*/  @!P4 IMAD.MOV R60, RZ, RZ, -R60 ;  /* 0x000000ffff3cc224 */ /* 0x000fe200078e0a3c */
[----:B------:R-:W-:-:S04]  /*24f90*/  ISETP.GT.U32.AND P4, PT, R22, R64, PT ;  /* 0x000000401600720c */ /* 0x000fc80003f84070 */
[----:B------:R-:W-:Y:S01]  /*24fa0*/  SEL R60, R59, R60, !P1 ;  /* 0x0000003c3b3c7207 */ /* 0x000fe20004800000 */
[----:B------:R0:W-:Y:S04]  /*24fb0*/  STL [R1+0xb20], R7 ;  /* 0x000b200701007387 */ /* 0x0001e80000100800 */
[----:B------:R-:W-:-:S04]  /*24fc0*/  IMAD R60, R60, UR8, RZ ;  /* 0x000000083c3c7c24 */ /* 0x000fc8000f8e02ff */
[--C-:B------:R-:W-:Y:S01]  /*24fd0*/  @!P4 IMAD.IADD R64, R64, 0x1, -R22.reuse ;  /* 0x000000014040c824 */ /* 0x100fe200078e0a16 */
[----:B------:R1:W-:Y:S01]  /*24fe0*/  STL [R1+0xb1c], R10 ;  /* 0x000b1c0a01007387 */ /* 0x0003e20000100800 */
[----:B0-----:R-:W-:Y:S02]  /*24ff0*/  IADD3 R7, P4, PT, R60, R20, RZ ;  /* 0x000000143c077210 */ /* 0x001fe40007f9e0ff */
[----:B---3--:R-:W-:Y:S02]  /*25000*/  ISETP.GE.AND P5, PT, R18, RZ, PT ;  /* 0x000000ff1200720c */ /* 0x008fe40003fa6270 */
[----:B-1----:R-:W-:Y:S01]  /*25010*/  LEA.HI.X.SX32 R10, R60, R17, 0x1, P4 ;  /* 0x000000113c0a7211 */ /* 0x002fe200020f0eff */
[----:B------:R0:W-:Y:S01]  /*25020*/  STL [R1+0x750], R7 ;  /* 0x0007500701007387 */ /* 0x0001e20000100800 */
[----:B------:R-:W-:Y:S02]  /*25030*/  @!P2 IMAD.IADD R65, R65, 0x1, -R22 ;  /* 0x000000014141a824 */ /* 0x000fe400078e0a16 */
[----:B------:R-:W-:Y:S01]  /*25040*/  @!P6 IMAD.MOV R63, RZ, RZ, -R63 ;  /* 0x000000ffff3fe224 */ /* 0x000fe200078e0a3f */
[----:B------:R-:W1:Y:S01]  /*25050*/  LDCU UR8, c[0x0][0x3b0] ;  /* 0x00007600ff0877ac */ /* 0x000e620008000800 */
[----:B------:R-:W-:Y:S04]  /*25060*/  STL [R1+0x74c], R10 ;  /* 0x00074c0a01007387 */ /* 0x000fe80000100800 */
[----:B------:R-:W3:Y:S01]  /*25070*/  LDL R18, [R1+0x1bac] ;  /* 0x001bac0001127983 */ /* 0x000ee20000100800 */
[----:B------:R-:W-:-:S02]  /*25080*/  ISETP.GT.U32.AND P6, PT, R22, R66, PT ;  /* 0x000000421600720c */ /* 0x000fc40003fc4070 */
[----:B------:R-:W-:Y:S02]  /*25090*/  ISETP.GT.U32.AND P4, PT, R22, R65, PT ;  /* 0x000000411600720c */ /* 0x000fe40003f84070 */
[----:B------:R-:W-:Y:S01]  /*250a0*/  SEL R63, R59, R63, !P1 ;  /* 0x0000003f3b3f7207 */ /* 0x000fe20004800000 */
[----:B------:R-:W2:Y:S01]  /*250b0*/  LDL R23, [R1+0x1b8c] ;  /* 0x001b8c0001177983 */ /* 0x000ea20000100800 */
[----:B------:R-:W-:-:S03]  /*250c0*/  @!P5 IMAD.MOV R64, RZ, RZ, -R64 ;  /* 0x000000ffff40d224 */ /* 0x000fc600078e0a40 */
[----:B------:R-:W-:Y:S01]  /*250d0*/  IMAD R63, R63, UR9, RZ ;  /* 0x000000093f3f7c24 */ /* 0x000fe2000f8e02ff */
[----:B------:R-:W-:Y:S01]  /*250e0*/  ISETP.GT.U32.AND P2, PT, R22, R67, PT ;  /* 0x000000431600720c */ /* 0x000fe20003f44070 */
[----:B------:R-:W-:Y:S01]  /*250f0*/  @P0 IMAD.MOV.U32 R24, RZ, RZ, R7 ;  /* 0x000000ffff180224 */ /* 0x000fe200078e0007 */
[----:B------:R-:W-:Y:S01]  /*25100*/  SEL R64, R59, R64, !P1 ;  /* 0x000000403b407207 */ /* 0x000fe20004800000 */
[----:B------:R-:W-:Y:S01]  /*25110*/  @P0 IMAD.MOV.U32 R25, RZ, RZ, R10 ;  /* 0x000000ffff190224 */ /* 0x000fe200078e000a */
[----:B------:R-:W0:Y:S01]  /*25120*/  LDCU UR9, c[0x0][0x3b0] ;  /* 0x00007600ff0977ac */ /* 0x000e220008000800 */
[--C-:B------:R-:W-:Y:S02]  /*25130*/  @!P6 IMAD.IADD R66, R66, 0x1, -R22.reuse ;  /* 0x000000014242e824 */ /* 0x100fe400078e0a16 */
[--C-:B------:R-:W-:Y:S02]  /*25140*/  @!P4 IMAD.IADD R65, R65, 0x1, -R22.reuse ;  /* 0x000000014141c824 */ /* 0x100fe400078e0a16 */
[----:B------:R-:W-:Y:S01]  /*25150*/  IMAD R64, R64, UR10, RZ ;  /* 0x0000000a40407c24 */ /* 0x000fe2000f8e02ff */
[----:B------:R0:W2:Y:S01]  /*25160*/  @P0 LDG.E.U8 R21, desc[UR14][R24.64] ;  /* 0x0000000e18150981 */ /* 0x0000a2000c1e1100 */
[----:B------:R-:W0:Y:S02]  /*25170*/  LDCU UR10, c[0x0][0x3b0] ;  /* 0x00007600ff0a77ac */ /* 0x000e240008000800 */
[----:B------:R-:W-:-:S05]  /*25180*/  @!P2 IMAD.IADD R67, R67, 0x1, -R22 ;  /* 0x000000014343a824 */ /* 0x000fca00078e0a16 */
[----:B------:R-:W-:-:S13]  /*25190*/  ISETP.GT.U32.AND P4, PT, R22, R67, PT ;  /* 0x000000431600720c */ /* 0x000fda0003f84070 */
[----:B------:R-:W-:Y:S01]  /*251a0*/  @!P4 IMAD.IADD R67, R67, 0x1, -R22 ;  /* 0x000000014343c824 */ /* 0x000fe200078e0a16 */
[----:B----4-:R-:W-:Y:S02]  /*251b0*/  ISETP.GE.AND P5, PT, R0, RZ, PT ;  /* 0x000000ff0000720c */ /* 0x010fe40003fa6270 */
[----:B------:R-:W-:-:S04]  /*251c0*/  IADD3 R0, P6, PT, R63, R20, RZ ;  /* 0x000000143f007210 */ /* 0x000fc80007fde0ff */
[----:B0-----:R-:W-:Y:S01]  /*251d0*/  LEA.HI.X.SX32 R7, R63, R17, 0x1, P6 ;  /* 0x000000113f077211 */ /* 0x001fe200030f0eff */
[----:B------:R0:W-:Y:S06]  /*251e0*/  STL [R1+0x790], R0 ;  /* 0x0007900001007387 */ /* 0x0001ec0000100800 */
[----:B------:R-:W-:Y:S01]  /*251f0*/  @!P5 IMAD.MOV R65, RZ, RZ, -R65 ;  /* 0x000000ffff41d224 */ /* 0x000fe200078e0a41 */
[----:B------:R-:W-:Y:S01]  /*25200*/  ISETP.GT.U32.AND P5, PT, R22, R68, PT ;  /* 0x000000441600720c */ /* 0x000fe20003fa4070 */
[----:B------:R4:W-:Y:S01]  /*25210*/  STL [R1+0x78c], R7 ;  /* 0x00078c0701007387 */ /* 0x0009e20000100800 */
[----:B------:R-:W-:-:S02]  /*25220*/  @P0 IMAD.MOV.U32 R25, RZ, RZ, R7 ;  /* 0x000000ffff190224 */ /* 0x000fc400078e0007 */
[----:B------:R-:W-:Y:S01]  /*25230*/  SEL R65, R59, R65, !P1 ;  /* 0x000000413b417207 */ /* 0x000fe20004800000 */
[----:B------:R-:W-:Y:S02]  /*25240*/  @P0 IMAD.MOV.U32 R24, RZ, RZ, R0 ;  /* 0x000000ffff180224 */ /* 0x000fe400078e0000 */
[----:B0-----:R-:W2:Y:S04]  /*25250*/  LDL R0, [R1+0x1bcc] ;  /* 0x001bcc0001007983 */ /* 0x001ea80000100800 */
[----:B------:R0:W2:Y:S01]  /*25260*/  @P0 LDG.E.U8 R81, desc[UR14][R24.64] ;  /* 0x0000000e18510981 */ /* 0x0000a2000c1e1100 */
[----:B----4-:R-:W-:Y:S01]  /*25270*/  IADD3 R7, P6, PT, R64, R20, RZ ;  /* 0x0000001440077210 */ /* 0x010fe20007fde0ff */
[----:B-1----:R-:W-:Y:S02]  /*25280*/  IMAD R65, R65, UR8, RZ ;  /* 0x0000000841417c24 */ /* 0x002fe4000f8e02ff */
[----:B------:R-:W-:Y:S01]  /*25290*/  @!P5 IMAD.IADD R68, R68, 0x1, -R22 ;  /* 0x000000014444d824 */ /* 0x000fe200078e0a16 */
[----:B------:R-:W-:-:S02]  /*252a0*/  ISETP.GT.U32.AND P2, PT, R22, R66, PT ;  /* 0x000000421600720c */ /* 0x000fc40003f44070 */
[----:B------:R-:W-:Y:S01]  /*252b0*/  LEA.HI.X.SX32 R10, R64, R17, 0x1, P6 ;  /* 0x00000011400a7211 */ /* 0x000fe200030f0eff */
[----:B------:R1:W-:Y:S01]  /*252c0*/  STL [R1+0x7d0], R7 ;  /* 0x0007d00701007387 */ /* 0x0003e20000100800 */
[----:B------:R-:W4:Y:S03]  /*252d0*/  LDCU UR8, c[0x0][0x3b0] ;  /* 0x00007600ff0877ac */ /* 0x000f260008000800 */
[----:B------:R3:W-:Y:S01]  /*252e0*/  STL [R1+0x7cc], R10 ;  /* 0x0007cc0a01007387 */ /* 0x0007e20000100800 */
[----:B0-----:R-:W-:Y:S02]  /*252f0*/  @P0 IMAD.MOV.U32 R25, RZ, RZ, R10 ;  /* 0x000000ffff190224 */ /* 0x001fe400078e000a */
[----:B------:R-:W-:Y:S02]  /*25300*/  @P0 IMAD.MOV.U32 R24, RZ, RZ, R7 ;  /* 0x000000ffff180224 */ /* 0x000fe400078e0007 */
[----:B-1----:R-:W2:Y:S01]  /*25310*/  LDL R7, [R1+0x1bf0] ;  /* 0x001bf00001077983 */ /* 0x002ea20000100800 */
[----:B---3--:R-:W-:-:S02]  /*25320*/  ISETP.GE.AND P4, PT, R18, RZ, PT ;  /* 0x000000ff1200720c */ /* 0x008fc40003f86270 */
[----:B------:R-:W-:Y:S01]  /*25330*/  ISETP.GT.U32.AND P6, PT, R22, R69, PT ;  /* 0x000000451600720c */ /* 0x000fe20003fc4070 */
[----:B------:R-:W-:Y:S01]  /*25340*/  @!P2 IMAD.IADD R66, R66, 0x1, -R22 ;  /* 0x000000014242a824 */ /* 0x000fe200078e0a16 */
[C---:B------:R-:W-:Y:S01]  /*25350*/  IADD3 R10, P5, PT, R65.reuse, R20, RZ ;  /* 0x00000014410a7210 */ /* 0x040fe20007fbe0ff */
[----:B------:R0:W3:Y:S03]  /*25360*/  @P0 LDG.E.U8 R55, desc[UR14][R24.64] ;  /* 0x0000000e18370981 */ /* 0x0000e6000c1e1100 */
[----:B------:R-:W-:Y:S01]  /*25370*/  LEA.HI.X.SX32 R16, R65, R17, 0x1, P5 ;  /* 0x0000001141107211 */ /* 0x000fe200028f0eff */
[----:B------:R1:W-:Y:S04]  /*25380*/  STL [R1+0x828], R10 ;  /* 0x0008280a01007387 */ /* 0x0003e80000100800 */
[----:B------:R0:W-:Y:S04]  /*25390*/  STL [R1+0x824], R16 ;  /* 0x0008241001007387 */ /* 0x0001e80000100800 */
[----:B------:R-:W3:Y:S01]  /*253a0*/  LDL R18, [R1+0x1c0c] ;  /* 0x001c0c0001127983 */ /* 0x000ee20000100800 */
[----:B--2---:R-:W-:-:S02]  /*253b0*/  ISETP.GE.AND P2, PT, R23, RZ, PT ;  /* 0x000000ff1700720c */ /* 0x004fc40003f46270 */
[C---:B------:R-:W-:Y:S01]  /*253c0*/  ISETP.GT.U32.AND P5, PT, R22.reuse, R71, PT ;  /* 0x000000471600720c */ /* 0x040fe20003fa4070 */
[----:B------:R-:W-:Y:S01]  /*253d0*/  @!P6 IMAD.IADD R69, R69, 0x1, -R22 ;  /* 0x000000014545e824 */ /* 0x000fe200078e0a16 */
[----:B------:R-:W-:Y:S01]  /*253e0*/  ISETP.GT.U32.AND P6, PT, R22, R68, PT ;  /* 0x000000441600720c */ /* 0x000fe20003fc4070 */
[----:B------:R-:W-:-:S08]  /*253f0*/  @!P4 IMAD.MOV R67, RZ, RZ, -R67 ;  /* 0x000000ffff43c224 */ /* 0x000fd000078e0a43 */
[----:B------:R-:W-:Y:S01]  /*25400*/  @!P2 IMAD.MOV R66, RZ, RZ, -R66 ;  /* 0x000000ffff42a224 */ /* 0x000fe200078e0a42 */
[----:B------:R-:W-:Y:S02]  /*25410*/  ISETP.GT.U32.AND P2, PT, R22, R69, PT ;  /* 0x000000451600720c */ /* 0x000fe40003f44070 */
[----:B------:R-:W-:Y:S01]  /*25420*/  SEL R67, R59, R67, !P1 ;  /* 0x000000433b437207 */ /* 0x000fe20004800000 */
[----:B------:R-:W-:Y:S01]  /*25430*/  @!P5 IMAD.IADD R71, R71, 0x1, -R22 ;  /* 0x000000014747d824 */ /* 0x000fe200078e0a16 */
[----:B------:R-:W-:-:S03]  /*25440*/  SEL R66, R59, R66, !P1 ;  /* 0x000000423b427207 */ /* 0x000fc60004800000 */
[----:B----4-:R-:W-:Y:S01]  /*25450*/  IMAD R67, R67, UR8, RZ ;  /* 0x0000000843437c24 */ /* 0x010fe2000f8e02ff */
[----:B------:R-:W-:Y:S01]  /*25460*/  ISETP.GT.U32.AND P5, PT, R22, R71, PT ;  /* 0x000000471600720c */ /* 0x000fe20003fa4070 */
[----:B0-----:R-:W-:Y:S02]  /*25470*/  @P0 IMAD.MOV.U32 R24, RZ, RZ, R10 ;  /* 0x000000ffff180224 */ /* 0x001fe400078e000a */
[----:B------:R-:W-:Y:S02]  /*25480*/  IMAD R66, R66, UR9, RZ ;  /* 0x0000000942427c24 */ /* 0x000fe4000f8e02ff */
[----:B------:R-:W-:Y:S02]  /*25490*/  @!P6 IMAD.IADD R68, R68, 0x1, -R22 ;  /* 0x000000014444e824 */ /* 0x000fe400078e0a16 */
[----:B------:R-:W-:Y:S01]  /*254a0*/  @P0 IMAD.MOV.U32 R25, RZ, RZ, R16 ;  /* 0x000000ffff190224 */ /* 0x000fe200078e0010 */
[----:B------:R-:W0:Y:S01]  /*254b0*/  LDCU UR8, c[0x0][0x3b0] ;  /* 0x00007600ff0877ac */ /* 0x000e220008000800 */
[----:B------:R-:W-:Y:S01]  /*254c0*/  @!P2 IMAD.IADD R69, R69, 0x1, -R22 ;  /* 0x000000014545a824 */ /* 0x000fe200078e0a16 */
[C---:B-1----:R-:W-:Y:S01]  /*254d0*/  IADD3 R10, P6, PT, R66.reuse, R20, RZ ;  /* 0x00000014420a7210 */ /* 0x042fe20007fde0ff */
[----:B------:R-:W1:Y:S01]  /*254e0*/  LDCU UR9, c[0x0][0x3b0] ;  /* 0x00007600ff0977ac */ /* 0x000e620008000800 */
[----:B------:R2:W4:Y:S02]  /*254f0*/  @P0 LDG.E.U8 R54, desc[UR14][R24.64] ;  /* 0x0000000e18360981 */ /* 0x000524000c1e1100 */
[----:B------:R-:W-:-:S02]  /*25500*/  LEA.HI.X.SX32 R16, R66, R17, 0x1, P6 ;  /* 0x0000001142107211 */ /* 0x000fc400030f0eff */
[----:B------:R-:W-:Y:S01]  /*25510*/  STL [R1+0x940], R10 ;  /* 0x0009400a01007387 */ /* 0x000fe20000100800 */
[----:B------:R-:W-:Y:S01]  /*25520*/  @!P5 IMAD.IADD R71, R71, 0x1, -R22 ;  /* 0x000000014747d824 */ /* 0x000fe200078e0a16 */
[----:B------:R-:W-:Y:S02]  /*25530*/  ISETP.GE.AND P4, PT, R0, RZ, PT ;  /* 0x000000ff0000720c */ /* 0x000fe40003f86270 */
[----:B------:R-:W-:-:S05]  /*25540*/  IADD3 R0, P2, PT, R67, R20, RZ ;  /* 0x0000001443007210 */ /* 0x000fca0007f5e0ff */
[----:B------:R0:W-:Y:S04]  /*25550*/  STL [R1+0x970], R0 ;  /* 0x0009700001007387 */ /* 0x0001e80000100800 */
[----:B------:R-:W-:Y:S01]  /*25560*/  STL [R1+0x93c], R16 ;  /* 0x00093c1001007387 */ /* 0x000fe20000100800 */
[----:B------:R-:W-:Y:S02]  /*25570*/  ISETP.GE.AND P6, PT, R7, RZ, PT ;  /* 0x000000ff0700720c */ /* 0x000fe40003fc6270 */
[----:B------:R-:W-:-:S05]  /*25580*/  LEA.HI.X.SX32 R7, R67, R17, 0x1, P2 ;  /* 0x0000001143077211 */ /* 0x000fca00010f0eff */
[----:B------:R0:W-:Y:S01]  /*25590*/  STL [R1+0x96c], R7 ;  /* 0x00096c0701007387 */ /* 0x0001e20000100800 */
[----:B---3--:R-:W-:Y:S01]  /*255a0*/  ISETP.GE.AND P5, PT, R18, RZ, PT ;  /* 0x000000ff1200720c */ /* 0x008fe20003fa6270 */
[----:B------:R-:W-:Y:S02]  /*255b0*/  @!P4 IMAD.MOV R68, RZ, RZ, -R68 ;  /* 0x000000ffff44c224 */ /* 0x000fe400078e0a44 */
[----:B------:R-:W3:Y:S04]  /*255c0*/  LDL R18, [R1+0x1c4c] ;  /* 0x001c4c0001127983 */ /* 0x000ee80000100800 */
[----:B------:R-:W4:Y:S01]  /*255d0*/  LDL R23, [R1+0x1c2c] ;  /* 0x001c2c0001177983 */ /* 0x000f220000100800 */
[----:B------:R-:W-:Y:S01]  /*255e0*/  SEL R68, R59, R68, !P1 ;  /* 0x000000443b447207 */ /* 0x000fe20004800000 */
[----:B--2---:R-:W-:-:S02]  /*255f0*/  @P0 IMAD.MOV.U32 R24, RZ, RZ, R10 ;  /* 0x000000ffff180224 */ /* 0x004fc400078e000a */
[----:B------:R-:W-:Y:S02]  /*25600*/  @P0 IMAD.MOV.U32 R25, RZ, RZ, R16 ;  /* 0x000000ffff190224 */ /* 0x000fe400078e0010 */
[----:B------:R-:W-:Y:S02]  /*25610*/  IMAD R68, R68, UR10, RZ ;  /* 0x0000000a44447c24 */ /* 0x000fe4000f8e02ff */
[----:B------:R-:W-:Y:S01]  /*25620*/  @!P6 IMAD.MOV R69, RZ, RZ, -R69 ;  /* 0x000000ffff45e224 */ /* 0x000fe200078e0a45 */
[----:B------:R2:W4:Y:S01]  /*25630*/  @P0 LDG.E.U8 R2, desc[UR14][R24.64] ;  /* 0x0000000e18020981 */ /* 0x000522000c1e1100 */
[C---:B------:R-:W-:Y:S01]  /*25640*/  ISETP.GT.U32.AND P2, PT, R22.reuse, R74, PT ;  /* 0x0000004a1600720c */ /* 0x040fe20003f44070 */
[----:B------:R-:W-:Y:S01]  /*25650*/  @!P5 IMAD.MOV R71, RZ, RZ, -R71 ;  /* 0x000000ffff47d224 */ /* 0x000fe200078e0a47 */
[----:B------:R-:W-:Y:S02]  /*25660*/  ISETP.GT.U32.AND P4, PT, R22, R72, PT ;  /* 0x000000481600720c */ /* 0x000fe40003f84070 */
[----:B------:R-:W-:Y:S01]  /*25670*/  SEL R69, R59, R69, !P1 ;  /* 0x000000453b457207 */ /* 0x000fe20004800000 */
[----:B------:R-:W1:Y:S01]  /*25680*/  LDCU UR10, c[0x0][0x3b0] ;  /* 0x00007600ff0a77ac */ /* 0x000e620008000800 */
[----:B--2---:R-:W-:Y:S01]  /*25690*/  @P0 IMAD.MOV.U32 R24, RZ, RZ, R0 ;  /* 0x000000ffff180224 */ /* 0x004fe200078e0000 */
[----:B0-----:R-:W-:Y:S01]  /*256a0*/  IADD3 R0, P6, PT, R68, R20, RZ ;  /* 0x0000001444007210 */ /* 0x001fe20007fde0ff */
[----:B------:R-:W-:-:S03]  /*256b0*/  @P0 IMAD.MOV.U32 R25, RZ, RZ, R7 ;  /* 0x000000ffff190224 */ /* 0x000fc600078e0007 */
[----:B------:R-:W-:Y:S01]  /*256c0*/  LEA.HI.X.SX32 R7, R68, R17, 0x1, P6 ;  /* 0x0000001144077211 */ /* 0x000fe200030f0eff */
[----:B------:R0:W-:Y:S04]  /*256d0*/  STL [R1+0x9a0], R0 ;  /* 0x0009a00001007387 */ /* 0x0001e80000100800 */
[----:B------:R2:W4:Y:S04]  /*256e0*/  @P0 LDG.E.U8 R14, desc[UR14][R24.64] ;  /* 0x0000000e180e0981 */ /* 0x000528000c1e1100 */
[----:B------:R1:W-:Y:S01]  /*256f0*/  STL [R1+0x99c], R7 ;  /* 0x00099c0701007387 */ /* 0x0003e20000100800 */
[----:B------:R-:W-:Y:S01]  /*25700*/  IMAD R69, R69, UR8, RZ ;  /* 0x0000000845457c24 */ /* 0x000fe2000f8e02ff */
[----:B------:R-:W-:Y:S01]  /*25710*/  ISETP.GT.U32.AND P5, PT, R22, R73, PT ;  /* 0x000000491600720c */ /* 0x000fe20003fa4070 */
[--C-:B------:R-:W-:Y:S01]  /*25720*/  @!P2 IMAD.IADD R74, R74, 0x1, -R22.reuse ;  /* 0x000000014a4aa824 */ /* 0x100fe200078e0a16 */
[----:B------:R-:W-:Y:S01]  /*25730*/  SEL R71, R59, R71, !P1 ;  /* 0x000000473b477207 */ /* 0x000fe20004800000 */
[----:B------:R-:W-:Y:S01]  /*25740*/  @!P4 IMAD.IADD R72, R72, 0x1, -R22 ;  /* 0x000000014848c824 */ /* 0x000fe200078e0a16 */
[----:B------:R-:W3:Y:S01]  /*25750*/  LDCU UR8, c[0x0][0x3b0] ;  /* 0x00007600ff0877ac */ /* 0x000ee20008000800 */
[----:B--2---:R-:W-:-:S02]  /*25760*/  @P0 IMAD.MOV.U32 R24, RZ, RZ, R0 ;  /* 0x000000ffff180224 */ /* 0x004fc400078e0000 */
[----:B0-----:R-:W2:Y:S01]  /*25770*/  LDL R0, [R1+0x1c94] ;  /* 0x001c940001007983 */ /* 0x001ea20000100800 */
[----:B------:R-:W-:Y:S01]  /*25780*/  @P0 IMAD.MOV.U32 R25, RZ, RZ, R7 ;  /* 0x000000ffff190224 */ /* 0x000fe200078e0007 */
[----:B-1----:R-:W-:-:S04]  /*25790*/  IADD3 R7, P6, PT, R69, R20, RZ ;  /* 0x0000001445077210 */ /* 0x002fc80007fde0ff */
[----:B------:R-:W-:Y:S01]  /*257a0*/  LEA.HI.X.SX32 R10, R69, R17, 0x1, P6 ;  /* 0x00000011450a7211 */ /* 0x000fe200030f0eff */
[----:B------:R0:W2:Y:S04]  /*257b0*/  @P0 LDG.E.U8 R13, desc[UR14][R24.64] ;  /* 0x0000000e180d0981 */ /* 0x0000a8000c1e1100 */
[----:B------:R1:W-:Y:S04]  /*257c0*/  STL [R1+0x9d0], R7 ;  /* 0x0009d00701007387 */ /* 0x0003e80000100800 */
[----:B------:R1:W-:Y:S01]  /*257d0*/  STL [R1+0x9cc], R10 ;  /* 0x0009cc0a01007387 */ /* 0x0003e20000100800 */
[----:B------:R-:W-:Y:S01]  /*257e0*/  ISETP.GT.U32.AND P2, PT, R22, R74, PT ;  /* 0x0000004a1600720c */ /* 0x000fe20003f44070 */
[----:B------:R-:W-:-:S02]  /*257f0*/  IMAD R71, R71, UR9, RZ ;  /* 0x0000000947477c24 */ /* 0x000fc4000f8e02ff */
[----:B------:R-:W-:Y:S01]  /*25800*/  @!P5 IMAD.IADD R73, R73, 0x1, -R22 ;  /* 0x000000014949d824 */ /* 0x000fe200078e0a16 */
[----:B------:R-:W-:Y:S01]  /*25810*/  ISETP.GT.U32.AND P4, PT, R22, R72, PT ;  /* 0x000000481600720c */ /* 0x000fe20003f84070 */
[----:B------:R-:W2:Y:S01]  /*25820*/  LDCU UR9, c[0x0][0x3b0] ;  /* 0x00007600ff0977ac */ /* 0x000ea20008000800 */
[----:B0-----:R-:W-:Y:S02]  /*25830*/  @P0 IMAD.MOV.U32 R24, RZ, RZ, R7 ;  /* 0x000000ffff180224 */ /* 0x001fe400078e0007 */
[----:B-1----:R-:W2:Y:S01]  /*25840*/  LDL R7, [R1+0x1cbc] ;  /* 0x001cbc0001077983 */ /* 0x002ea20000100800 */
[----:B------:R-:W-:Y:S01]  /*25850*/  @P0 IMAD.MOV.U32 R25, RZ, RZ, R10 ;  /* 0x000000ffff190224 */ /* 0x000fe200078e000a */
[----:B------:R-:W-:-:S04]  /*25860*/  IADD3 R10, P5, PT, R71, R20, RZ ;  /* 0x00000014470a7210 */ /* 0x000fc80007fbe0ff */
[----:B------:R-:W-:Y:S01]  /*25870*/  LEA.HI.X.SX32 R16, R71, R17, 0x1, P5 ;  /* 0x0000001147107211 */ /* 0x000fe200028f0eff */
[--C-:B------:R-:W-:Y:S01]  /*25880*/  @!P2 IMAD.IADD R74, R74, 0x1, -R22.reuse ;  /* 0x000000014a4aa824 */ /* 0x100fe200078e0a16 */
[----:B------:R0:W-:Y:S04]  /*25890*/  STL [R1+0xa00], R10 ;  /* 0x000a000a01007387 */ /* 0x0001e80000100800 */
[----:B------:R1:W-:Y:S01]  /*258a0*/  STL [R1+0x9fc], R16 ;  /* 0x0009fc1001007387 */ /* 0x0003e20000100800 */
[----:B------:R-:W-:-:S03]  /*258b0*/  @!P4 IMAD.IADD R72, R72, 0x1, -R22 ;  /* 0x000000014848c824 */ /* 0x000fc600078e0a16 */
[----:B------:R0:W2:Y:S01]  /*258c0*/  @P0 LDG.E.U8 R4, desc[UR14][R24.64] ;  /* 0x0000000e18040981 */ /* 0x0000a2000c1e1100 */
[----:B---3--:R-:W-:-:S03]  /*258d0*/  ISETP.GE.AND P2, PT, R18, RZ, PT ;  /* 0x000000ff1200720c */ /* 0x008fc60003f46270 */
[----:B------:R-:W3:Y:S01]  /*258e0*/  LDL R18, [R1+0x1cc4] ;  /* 0x001cc40001127983 */ /* 0x000ee20000100800 */
[----:B------:R-:W-:Y:S02]  /*258f0*/  ISETP.GT.U32.AND P4, PT, R22, R75, PT ;  /* 0x0000004b1600720c */ /* 0x000fe40003f84070 */
[----:B----4-:R-:W-:-:S11]  /*25900*/  ISETP.GE.AND P6, PT, R23, RZ, PT ;  /* 0x000000ff1700720c */ /* 0x010fd60003fc6270 */
[----:B------:R-:W-:Y:S02]  /*25910*/  @!P4 IMAD.IADD R75, R75, 0x1, -R22 ;  /* 0x000000014b4bc824 */ /* 0x000fe400078e0a16 */
[----:B------:R-:W-:-:S03]  /*25920*/  @!P6 IMAD.MOV R72, RZ, RZ, -R72 ;  /* 0x000000ffff48e224 */ /* 0x000fc600078e0a48 */
[C---:B------:R-:W-:Y:S02]  /*25930*/  ISETP.GT.U32.AND P5, PT, R22.reuse, R75, PT ;  /* 0x0000004b1600720c */ /* 0x040fe40003fa4070 */
[----:B------:R-:W-:Y:S02]  /*25940*/  SEL R72, R59, R72, !P1 ;  /* 0x000000483b487207 */ /* 0x000fe40004800000 */
[C---:B------:R-:W-:Y:S02]  /*25950*/  ISETP.GT.U32.AND P4, PT, R22.reuse, R73, PT ;  /* 0x000000491600720c */ /* 0x040fe40003f84070 */
[----:B------:R-:W-:Y:S01]  /*25960*/  ISETP.GT.U32.AND P6, PT, R22, R76, PT ;  /* 0x0000004c1600720c */ /* 0x000fe20003fc4070 */
[----:B------:R-:W-:Y:S02]  /*25970*/  @!P2 IMAD.MOV R74, RZ, RZ, -R74 ;  /* 0x000000ffff4aa224 */ /* 0x000fe400078e0a4a */
[----:B------:R-:W-:Y:S02]  /*25980*/  IMAD R72, R72, UR8, RZ ;  /* 0x0000000848487c24 */ /* 0x000fe4000f8e02ff */
[----:B0-----:R-:W-:-:S02]  /*25990*/  @P0 IMAD.MOV.U32 R24, RZ, RZ, R10 ;  /* 0x000000ffff180224 */ /* 0x001fc400078e000a */
[----:B------:R-:W-:Y:S02]  /*259a0*/  @P0 IMAD.MOV.U32 R25, RZ, RZ, R16 ;  /* 0x000000ffff190224 */ /* 0x000fe400078e0010 */
[--C-:B------:R-:W-:Y:S01]  /*259b0*/  @!P5 IMAD.IADD R75, R75, 0x1, -R22.reuse ;  /* 0x000000014b4bd824 */ /* 0x100fe200078e0a16 */
[----:B------:R-:W-:Y:S02]  /*259c0*/  IADD3 R10, P5, PT, R72, R20, RZ ;  /* 0x00000014480a7210 */ /* 0x000fe40007fbe0ff */
[----:B--2---:R-:W-:Y:S01]  /*259d0*/  ISETP.GE.AND P2, PT, R0, RZ, PT ;  /* 0x000000ff0000720c */ /* 0x004fe20003f46270 */
[--C-:B------:R-:W-:Y:S01]  /*259e0*/  @!P4 IMAD.IADD R73, R73, 0x1, -R22.reuse ;  /* 0x000000014949c824 */ /* 0x100fe200078e0a16 */
[----:B-1----:R-:W-:Y:S02]  /*259f0*/  LEA.HI.X.SX32 R16, R72, R17, 0x1, P5 ;  /* 0x0000001148107211 */ /* 0x002fe400028f0eff */
[----:B------:R-:W-:Y:S02]  /*25a00*/  ISETP.GT.U32.AND P5, PT, R22, R40, PT ;  /* 0x000000281600720c */ /* 0x000fe40003fa4070 */
[----:B------:R-:W-:Y:S01]  /*25a10*/  SEL R74, R59, R74, !P1 ;  /* 0x0000004a3b4a7207 */ /* 0x000fe20004800000 */
[----:B------:R-:W-:Y:S01]  /*25a20*/  @!P6 IMAD.IADD R76, R76, 0x1, -R22 ;  /* 0x000000014c4ce824 */ /* 0x000fe200078e0a16 */
[----:B------:R0:W2:Y:S01]  /*25a30*/  @P0 LDG.E.U8 R12, desc[UR14][R24.64] ;  /* 0x0000000e180c0981 */ /* 0x0000a2000c1e1100 */
[----:B------:R-:W-:-:S02]  /*25a40*/  PRMT R92, RZ, 0x7610, R92 ;  /* 0x00007610ff5c7816 */ /* 0x000fc4000000005c */
[----:B------:R-:W-:Y:S01]  /*25a50*/  PRMT R53, RZ, 0x7610, R53 ;  /* 0x00007610ff357816 */ /* 0x000fe20000000035 */
[----:B------:R-:W-:Y:S01]  /*25a60*/  IMAD R74, R74, UR10, RZ ;  /* 0x0000000a4a4a7c24 */ /* 0x000fe2000f8e02ff */
[----:B------:R-:W-:Y:S01]  /*25a70*/  ISETP.GT.U32.AND P4, PT, R22, R76, PT ;  /* 0x0000004c1600720c */ /* 0x000fe20003f84070 */
[----:B------:R-:W-:Y:S01]  /*25a80*/  STL [R1+0xa30], R10 ;  /* 0x000a300a01007387 */ /* 0x000fe20000100800 */
[----:B------:R-:W1:Y:S01]  /*25a90*/  LDCU UR8, c[0x0][0x3b0] ;  /* 0x00007600ff0877ac */ /* 0x000e620008000800 */
[----:B------:R-:W-:Y:S01]  /*25aa0*/  @!P2 IMAD.MOV R73, RZ, RZ, -R73 ;  /* 0x000000ffff49a224 */ /* 0x000fe200078e0a49 */
[----:B------:R-:W-:Y:S02]  /*25ab0*/  PRMT R91, RZ, 0x7610, R91 ;  /* 0x00007610ff5b7816 */ /* 0x000fe4000000005b */
[----:B------:R-:W-:Y:S01]  /*25ac0*/  PRMT R90, RZ, 0x7610, R90 ;  /* 0x00007610ff5a7816 */ /* 0x000fe2000000005a */
[----:B------:R-:W-:Y:S02]  /*25ad0*/  @!P5 IMAD.IADD R40, R40, 0x1, -R22 ;  /* 0x000000012828d824 */ /* 0x000fe400078e0a16 */
[----:B0-----:R-:W-:-:S02]  /*25ae0*/  @P0 IMAD.MOV.U32 R24, RZ, RZ, R10 ;  /* 0x000000ffff180224 */ /* 0x001fc400078e000a */
[----:B------:R-:W-:Y:S01]  /*25af0*/  @P0 IMAD.MOV.U32 R25, RZ, RZ, R16 ;  /* 0x000000ffff190224 */ /* 0x000fe200078e0010 */
[----:B------:R-:W-:Y:S02]  /*25b00*/  ISETP.GE.AND P2, PT, R7, RZ, PT ;  /* 0x000000ff0700720c */ /* 0x000fe40003f46270 */
[----:B------:R-:W-:Y:S02]  /*25b10*/  IADD3 R0, P6, PT, R74, R20, RZ ;  /* 0x000000144a007210 */ /* 0x000fe40007fde0ff */
[----:B------:R-:W-:Y:S01]  /*25b20*/  SEL R73, R59, R73, !P1 ;  /* 0x000000493b497207 */ /* 0x000fe20004800000 */
[----:B------:R-:W0:Y:S01]  /*25b30*/  LDCU UR10, c[0x0][0x3b0] ;  /* 0x00007600ff0a77ac */ /* 0x000e220008000800 */
[----:B------:R-:W-:Y:S01]  /*25b40*/  @!P4 IMAD.IADD R76, R76, 0x1, -R22 ;  /* 0x000000014c4cc824 */ /* 0x000fe200078e0a16 */
[----:B------:R-:W-:Y:S02]  /*25b50*/  LEA.HI.X.SX32 R7, R74, R17, 0x1, P6 ;  /* 0x000000114a077211 */ /* 0x000fe400030f0eff */
[C---:B------:R-:W-:Y:S01]  /*25b60*/  ISETP.GT.U32.AND P6, PT, R22.reuse, R38, PT ;  /* 0x000000261600720c */ /* 0x040fe20003fc4070 */
[----:B------:R-:W-:Y:S01]  /*25b70*/  IMAD R73, R73, UR9, RZ ;  /* 0x0000000949497c24 */ /* 0x000fe2000f8e02ff */
[----:B------:R4:W2:Y:S04]  /*25b80*/  @P0 LDG.E.U8 R92, desc[UR14][R24.64] ;  /* 0x0000000e185c0981 */ /* 0x0008a8000c1e1100 */
[----:B------:R0:W-:Y:S01]  /*25b90*/  STL [R1+0xa60], R0 ;  /* 0x000a600001007387 */ /* 0x0001e20000100800 */
[----:B------:R-:W-:Y:S01]  /*25ba0*/  @!P2 IMAD.MOV R75, RZ, RZ, -R75 ;  /* 0x000000ffff4ba224 */ /* 0x000fe200078e0a4b */
[----:B------:R-:W-:-:S02]  /*25bb0*/  ISETP.GT.U32.AND P2, PT, R22, R40, PT ;  /* 0x000000281600720c */ /* 0x000fc40003f44070 */
[----:B------:R-:W-:Y:S01]  /*25bc0*/  STL [R1+0xa2c], R16 ;  /* 0x000a2c1001007387 */ /* 0x000fe20000100800 */
[----:B------:R-:W1:Y:S01]  /*25bd0*/  LDCU UR9, c[0x0][0x3b0] ;  /* 0x00007600ff0977ac */ /* 0x000e620008000800 */
[----:B----4-:R-:W-:Y:S01]  /*25be0*/  @P0 IMAD.MOV.U32 R24, RZ, RZ, R0 ;  /* 0x000000ffff180224 */ /* 0x010fe200078e0000 */
[----:B0-----:R-:W-:Y:S02]  /*25bf0*/  IADD3 R0, P5, PT, R73, R20, RZ ;  /* 0x0000001449007210 */ /* 0x001fe40007fbe0ff */
[----:B------:R-:W-:Y:S01]  /*25c00*/  SEL R75, R59, R75, !P1 ;  /* 0x0000004b3b4b7207 */ /* 0x000fe20004800000 */
[----:B------:R0:W-:Y:S01]  /*25c10*/  STL [R1+0xa5c], R7 ;  /* 0x000a5c0701007387 */ /* 0x0001e20000100800 */
[----:B------:R-:W-:Y:S02]  /*25c20*/  @P0 IMAD.MOV.U32 R25, RZ, RZ, R7 ;  /* 0x000000ffff190224 */ /* 0x000fe400078e0007 */
[--C-:B------:R-:W-:Y:S02]  /*25c30*/  @!P6 IMAD.IADD R38, R38, 0x1, -R22.reuse ;  /* 0x000000012626e824 */ /* 0x100fe400078e0a16 */
[----:B------:R-:W-:Y:S01]  /*25c40*/  IMAD R75, R75, UR12, RZ ;  /* 0x0000000c4b4b7c24 */ /* 0x000fe2000f8e02ff */
[----:B------:R-:W-:Y:S04]  /*25c50*/  STL [R1+0xa88], R0 ;  /* 0x000a880001007387 */ /* 0x000fe80000100800 */
[----:B------:R4:W2:Y:S01]  /*25c60*/  @P0 LDG.E.U8 R53, desc[UR14][R24.64] ;  /* 0x0000000e18350981 */ /* 0x0008a2000c1e1100 */
[----:B0-----:R-:W-:Y:S01]  /*25c70*/  LEA.HI.X.SX32 R7, R73, R17, 0x1, P5 ;  /* 0x0000001149077211 */ /* 0x001fe200028f0eff */
[----:B------:R-:W-:Y:S01]  /*25c80*/  @!P2 IMAD.IADD R40, R40, 0x1, -R22 ;  /* 0x000000012828a824 */ /* 0x000fe200078e0a16 */
[----:B------:R-:W-:-:S02]  /*25c90*/  ISETP.GT.U32.AND P6, PT, R22, R38, PT ;  /* 0x000000261600720c */ /* 0x000fc40003fc4070 */
[----:B------:R-:W-:Y:S01]  /*25ca0*/  PRMT R82, RZ, 0x7610, R82 ;  /* 0x00007610ff527816 */ /* 0x000fe20000000052 */
[----:B------:R-:W0:Y:S01]  /*25cb0*/  LDCU UR12, c[0x0][0x3b0] ;  /* 0x00007600ff0c77ac */ /* 0x000e220008000800 */
[----:B------:R1:W-:Y:S01]  /*25cc0*/  STL [R1+0xa84], R7 ;  /* 0x000a840701007387 */ /* 0x0003e20000100800 */
[----:B----4-:R-:W-:Y:S02]  /*25cd0*/  @P0 IMAD.MOV.U32 R25, RZ, RZ, R7 ;  /* 0x000000ffff190224 */ /* 0x010fe400078e0007 */
[----:B------:R-:W-:Y:S01]  /*25ce0*/  @P0 IMAD.MOV.U32 R24, RZ, RZ, R0 ;  /* 0x000000ffff180224 */ /* 0x000fe200078e0000 */
[----:B------:R-:W-:Y:S02]  /*25cf0*/  ISETP.GE.AND P5, PT, R88, RZ, PT ;  /* 0x000000ff5800720c */ /* 0x000fe40003fa6270 */
[----:B------:R-:W4:Y:S04]  /*25d00*/  LDL.LU R88, [R1+0x1d34] ;  /* 0x001d340001587983 */ /* 0x000f280000300800 */
[----:B------:R0:W2:Y:S01]  /*25d10*/  @P0 LDG.E.U8 R91, desc[UR14][R24.64] ;  /* 0x0000000e185b0981 */ /* 0x0000a2000c1e1100 */
[----:B-1----:R-:W-:-:S04]  /*25d20*/  IADD3 R7, P2, PT, R75, R20, RZ ;  /* 0x000000144b077210 */ /* 0x002fc80007f5e0ff */
[----:B------:R-:W-:Y:S01]  /*25d30*/  LEA.HI.X.SX32 R10, R75, R17, 0x1, P2 ;  /* 0x000000114b0a7211 */ /* 0x000fe200010f0eff */
[----:B------:R-:W-:Y:S01]  /*25d40*/  STL [R1+0xab0], R7 ;  /* 0x000ab00701007387 */ /* 0x000fe20000100800 */
[----:B------:R-:W-:-:S03]  /*25d50*/  ISETP.GE.AND P2, PT, R93, RZ, PT ;  /* 0x000000ff5d00720c */ /* 0x000fc60003f46270 */
[----:B------:R-:W2:Y:S01]  /*25d60*/  LDL.LU R93, [R1+0x1d30] ;  /* 0x001d3000015d7983 */ /* 0x000ea20000300800 */
[----:B0-----:R-:W-:-:S03]  /*25d70*/  @P0 IMAD.MOV.U32 R25, RZ, RZ, R10 ;  /* 0x000000ffff190224 */ /* 0x001fc600078e000a */
[----:B------:R0:W-:Y:S01]  /*25d80*/  STL [R1+0xaac], R10 ;  /* 0x000aac0a01007387 */ /* 0x0001e20000100800 */
[----:B------:R-:W-:Y:S02]  /*25d90*/  @!P6 IMAD.IADD R38, R38, 0x1, -R22 ;  /* 0x000000012626e824 */ /* 0x000fe400078e0a16 */
[----:B------:R-:W-:Y:S01]  /*25da0*/  @P0 IMAD.MOV.U32 R24, RZ, RZ, R7 ;  /* 0x000000ffff180224 */ /* 0x000fe200078e0007 */
[----:B------:R-:W2:Y:S01]  /*25db0*/  LDL R23, [R1+0x1b30] ;  /* 0x001b300001177983 */ /* 0x000ea20000100800 */
[----:B---3--:R-:W-:-:S03]  /*25dc0*/  ISETP.GE.AND P4, PT, R18, RZ, PT ;  /* 0x000000ff1200720c */ /* 0x008fc60003f86270 */
[----:B0-----:R-:W3:Y:S01]  /*25dd0*/  LDL R10, [R1+0x1b10] ;  /* 0x001b1000010a7983 */ /* 0x001ee20000100800 */
[----:B------:R-:W-:-:S03]  /*25de0*/  @!P5 IMAD.MOV R40, RZ, RZ, -R40 ;  /* 0x000000ffff28d224 */ /* 0x000fc600078e0a28 */
[----:B------:R0:W2:Y:S06]  /*25df0*/  @P0 LDG.E.U8 R90, desc[UR14][R24.64] ;  /* 0x0000000e185a0981 */ /* 0x0000ac000c1e1100 */
[----:B------:R-:W-:-:S05]  /*25e00*/  @!P4 IMAD.MOV R76, RZ, RZ, -R76 ;  /* 0x000000ffff4cc224 */ /* 0x000fca00078e0a4c */
[----:B------:R-:W-:-:S05]  /*25e10*/  SEL R76, R59, R76, !P1 ;  /* 0x0000004c3b4c7207 */ /* 0x000fca0004800000 */
[----:B------:R-:W-:Y:S01]  /*25e20*/  IMAD R76, R76, UR8, RZ ;  /* 0x000000084c4c7c24 */ /* 0x000fe2000f8e02ff */
[C---:B------:R-:W-:Y:S02]  /*25e30*/  ISETP.GT.U32.AND P4, PT, R22.reuse, R80, PT ;  /* 0x000000501600720c */ /* 0x040fe40003f84070 */
[----:B------:R-:W-:Y:S02]  /*25e40*/  ISETP.GT.U32.AND P5, PT, R22, R79, PT ;  /* 0x0000004f1600720c */ /* 0x000fe40003fa4070 */
[----:B------:R-:W-:Y:S01]  /*25e50*/  SEL R40, R59, R40, !P1 ;  /* 0x000000283b287207 */ /* 0x000fe20004800000 */
[----:B------:R-:W-:Y:S01]  /*25e60*/  @!P2 IMAD.MOV R38, RZ, RZ, -R38 ;  /* 0x000000ffff26a224 */ /* 0x000fe200078e0a26 */
[C---:B------:R-:W-:Y:S02]  /*25e70*/  IADD3 R0, P6, PT, R76.reuse, R20, RZ ;  /* 0x000000144c007210 */ /* 0x040fe40007fde0ff */
[----:B------:R-:W-:Y:S01]  /*25e80*/  PRMT R75, RZ, 0x7610, R75 ;  /* 0x00007610ff4b7816 */ /* 0x000fe2000000004b */
[----:B------:R-:W1:Y:S01]  /*25e90*/  LDCU UR8, c[0x0][0x3b0] ;  /* 0x00007600ff0877ac */ /* 0x000e620008000800 */
[----:B------:R-:W-:Y:S01]  /*25ea0*/  LEA.HI.X.SX32 R7, R76, R17, 0x1, P6 ;  /* 0x000000114c077211 */ /* 0x000fe200030f0eff */
[----:B------:R0:W-:Y:S04]  /*25eb0*/  STL [R1+0xad8], R0 ;  /* 0x000ad80001007387 */ /* 0x0001e80000100800 */
[----:B------:R1:W-:Y:S04]  /*25ec0*/  STL [R1+0xad4], R7 ;  /* 0x000ad40701007387 */ /* 0x0003e80000100800 */
[----:B------:R-:W2:Y:S01]  /*25ed0*/  LDL R18, [R1+0x1b70] ;  /* 0x001b700001127983 */ /* 0x000ea20000100800 */
[----:B0-----:R-:W-:-:S03]  /*25ee0*/  @P0 IMAD.MOV.U32 R24, RZ, RZ, R0 ;  /* 0x000000ffff180224 */ /* 0x001fc600078e0000 */
[----:B------:R-:W4:Y:S01]  /*25ef0*/  LDL R0, [R1+0x1b50] ;  /* 0x001b500001007983 */ /* 0x000f220000100800 */
[--C-:B------:R-:W-:Y:S02]  /*25f00*/  @!P4 IMAD.IADD R80, R80, 0x1, -R22.reuse ;  /* 0x000000015050c824 */ /* 0x100fe400078e0a16 */
[--C-:B------:R-:W-:Y:S01]  /*25f10*/  @!P5 IMAD.IADD R79, R79, 0x1, -R22.reuse ;  /* 0x000000014f4fd824 */ /* 0x100fe200078e0a16 */
[C---:B------:R-:W-:Y:S02]  /*25f20*/  ISETP.GT.U32.AND P5, PT, R22.reuse, R78, PT ;  /* 0x0000004e1600720c */ /* 0x040fe40003fa4070 */
[----:B------:R-:W-:Y:S01]  /*25f30*/  ISETP.GT.U32.AND P6, PT, R22, R80, PT ;  /* 0x000000501600720c */ /* 0x000fe20003fc4070 */
[----:B------:R-:W-:Y:S01]  /*25f40*/  IMAD R40, R40, UR9, RZ ;  /* 0x0000000928287c24 */ /* 0x000fe2000f8e02ff */
[----:B------:R-:W-:Y:S01]  /*25f50*/  SEL R38, R59, R38, !P1 ;  /* 0x000000263b267207 */ /* 0x000fe20004800000 */
[----:B------:R-:W-:Y:S01]  /*25f60*/  @P0 IMAD.MOV.U32 R25, RZ, RZ, R7 ;  /* 0x000000ffff190224 */ /* 0x000fe200078e0007 */
[----:B------:R-:W-:Y:S01]  /*25f70*/  ISETP.GT.U32.AND P2, PT, R22, R77, PT ;  /* 0x0000004d1600720c */ /* 0x000fe20003f44070 */
[----:B------:R-:W0:Y:S01]  /*25f80*/  LDCU UR9, c[0x0][0x3b0] ;  /* 0x00007600ff0977ac */ /* 0x000e220008000800 */
[----:B-1----:R-:W-:Y:S01]  /*25f90*/  IADD3 R7, P4, PT, R40, R20, RZ ;  /* 0x0000001428077210 */ /* 0x002fe20007f9e0ff */
[----:B------:R-:W-:Y:S01]  /*25fa0*/  IMAD R38, R38, UR10, RZ ;  /* 0x0000000a26267c24 */ /* 0x000fe2000f8e02ff */
[----:B------:R1:W4:Y:S04]  /*25fb0*/  @P0 LDG.E.U8 R82, desc[UR14][R24.64] ;  /* 0x0000000e18520981 */ /* 0x000328000c1e1100 */
[----:B------:R0:W-:Y:S01]  /*25fc0*/  STL [R1+0xb00], R7 ;  /* 0x000b000701007387 */ /* 0x0001e20000100800 */
[----:B------:R-:W-:-:S02]  /*25fd0*/  @!P5 IMAD.IADD R78, R78, 0x1, -R22 ;  /* 0x000000014e4ed824 */ /* 0x000fc400078e0a16 */
[----:B------:R-:W-:Y:S01]  /*25fe0*/  @!P6 IMAD.IADD R80, R80, 0x1, -R22 ;  /* 0x000000015050e824 */ /* 0x000fe200078e0a16 */
[----:B------:R-:W-:Y:S01]  /*25ff0*/  LEA.HI.X.SX32 R16, R40, R17, 0x1, P4 ;  /* 0x0000001128107211 */ /* 0x000fe200020f0eff */
[----:B------:R-:W2:Y:S01]  /*26000*/  LDCU UR10, c[0x0][0x3b0] ;  /* 0x00007600ff0a77ac */ /* 0x000ea20008000800 */
[----:B-1----:R-:W-:Y:S01]  /*26010*/  @P0 IMAD.MOV.U32 R24, RZ, RZ, R7 ;  /* 0x000000ffff180224 */ /* 0x002fe200078e0007 */
[----:B0-----:R-:W-:Y:S02]  /*26020*/  IADD3 R7, P6, PT, R38, R20, RZ ;  /* 0x0000001426077210 */ /* 0x001fe40007fde0ff */
[----:B------:R-:W-:Y:S01]  /*26030*/  @P0 IMAD.MOV.U32 R25, RZ, RZ, R16 ;  /* 0x000000ffff190224 */ /* 0x000fe200078e0010 */
[----:B------:R-:W-:Y:S04]  /*26040*/  STL [R1+0xafc], R16 ;  /* 0x000afc1001007387 */ /* 0x000fe80000100800 */
[----:B------:R-:W-:Y:S04]  /*26050*/  STL [R1+0xb28], R7 ;  /* 0x000b280701007387 */ /* 0x000fe80000100800 */
[----:B------:R0:W4:Y:S01]  /*26060*/  @P0 LDG.E.U8 R75, desc[UR14][R24.64] ;  /* 0x0000000e184b0981 */ /* 0x000122000c1e1100 */
[----:B---3--:R-:W-:-:S02]  /*26070*/  ISETP.GE.AND P5, PT, R10, RZ, PT ;  /* 0x000000ff0a00720c */ /* 0x008fc40003fa6270 */
[----:B------:R-:W-:Y:S02]  /*26080*/  LEA.HI.X.SX32 R10, R38, R17, 0x1, P6 ;  /* 0x00000011260a7211 */ /* 0x000fe400030f0eff */
[----:B------:R-:W-:-:S03]  /*26090*/  ISETP.GT.U32.AND P6, PT, R22, R78, PT ;  /* 0x0000004e1600720c */ /* 0x000fc60003fc4070 */
[----:B------:R1:W-:Y:S01]  /*260a0*/  STL [R1+0xb24], R10 ;  /* 0x000b240a01007387 */ /* 0x0003e20000100800 */
[----:B0-----:R-:W-:-:S03]  /*260b0*/  @P0 IMAD.MOV.U32 R25, RZ, RZ, R10 ;  /* 0x000000ffff190224 */ /* 0x001fc600078e000a */
[----:B-1----:R-:W3:Y:S06]  /*260c0*/  LDL R10, [R1+0x1b90] ;  /* 0x001b9000010a7983 */ /* 0x002eec0000100800 */
[--C-:B------:R-:W-:Y:S01]  /*260d0*/  @!P6 IMAD.IADD R78, R78, 0x1, -R22.reuse ;  /* 0x000000014e4ee824 */ /* 0x100fe200078e0a16 */
[----:B--2---:R-:W-:Y:S02]  /*260e0*/  ISETP.GE.AND P6, PT, R18, RZ, PT ;  /* 0x000000ff1200720c */ /* 0x004fe40003fc6270 */
[----:B------:R-:W2:Y:S01]  /*260f0*/  LDL R18, [R1+0x1bb0] ;  /* 0x001bb00001127983 */ /* 0x000ea20000100800 */
[----:B------:R-:W-:Y:S01]  /*26100*/  ISETP.GT.U32.AND P4, PT, R22, R79, PT ;  /* 0x0000004f1600720c */ /* 0x000fe20003f84070 */
[----:B------:R-:W-:Y:S01]  /*26110*/  @!P2 IMAD.IADD R77, R77, 0x1, -R22 ;  /* 0x000000014d4da824 */ /* 0x000fe200078e0a16 */
[----:B------:R-:W-:Y:S01]  /*26120*/  ISETP.GE.AND P2, PT, R23, RZ, PT ;  /* 0x000000ff1700720c */ /* 0x000fe20003f46270 */
[----:B------:R-:W-:Y:S01]  /*26130*/  @!P5 IMAD.MOV R80, RZ, RZ, -R80 ;  /* 0x000000ffff50d224 */ /* 0x000fe200078e0a50 */
[----:B----4-:R-:W-:-:S04]  /*26140*/  ISETP.GE.AND P5, PT, R0, RZ, PT ;  /* 0x000000ff0000720c */ /* 0x010fc80003fa6270 */
[----:B------:R-:W-:-:S05]  /*26150*/  SEL R80, R59, R80, !P1 ;  /* 0x000000503b507207 */ /* 0x000fca0004800000 */
[----:B------:R-:W-:Y:S01]  /*26160*/  @!P4 IMAD.IADD R79, R79, 0x1, -R22 ;  /* 0x000000014f4fc824 */ /* 0x000fe200078e0a16 */
[----:B------:R-:W-:-:S03]  /*26170*/  ISETP.GT.U32.AND P4, PT, R22, R77, PT ;  /* 0x0000004d1600720c */ /* 0x000fc60003f84070 */
[----:B------:R-:W-:Y:S01]  /*26180*/  @!P2 IMAD.MOV R79, RZ, RZ, -R79 ;  /* 0x000000ffff4fa224 */ /* 0x000fe200078e0a4f */
[----:B------:R-:W-:Y:S01]  /*26190*/  ISETP.GT.U32.AND P2, PT, R22, R84, PT ;  /* 0x000000541600720c */ /* 0x000fe20003f44070 */
[----:B------:R-:W-:Y:S02]  /*261a0*/  IMAD R80, R80, UR8, RZ ;  /* 0x0000000850507c24 */ /* 0x000fe4000f8e02ff */
[----:B------:R-:W-:Y:S01]  /*261b0*/  @!P5 IMAD.MOV R78, RZ, RZ, -R78 ;  /* 0x000000ffff4ed224 */ /* 0x000fe200078e0a4e */
[----:B------:R-:W-:Y:S02]  /*261c0*/  PRMT R76, RZ, 0x7610, R76 ;  /* 0x00007610ff4c7816 */ /* 0x000fe4000000004c */
[----:B------:R-:W-:Y:S01]  /*261d0*/  SEL R79, R59, R79, !P1 ;  /* 0x0000004f3b4f7207 */ /* 0x000fe20004800000 */
[----:B------:R-:W-:Y:S01]  /*261e0*/  @P0 IMAD.MOV.U32 R24, RZ, RZ, R7 ;  /* 0x000000ffff180224 */ /* 0x000fe200078e0007 */
[----:B------:R-:W-:Y:S02]  /*261f0*/  IADD3 R16, P5, PT, R80, R20, RZ ;  /* 0x0000001450107210 */ /* 0x000fe40007fbe0ff */
[----:B------:R-:W-:Y:S01]  /*26200*/  PRMT R74, RZ, 0x7610, R74 ;  /* 0x00007610ff4a7816 */ /* 0x000fe2000000004a */
[----:B------:R-:W0:Y:S01]  /*26210*/  LDCU UR8, c[0x0][0x3b0] ;  /* 0x00007600ff0877ac */ /* 0x000e220008000800 */
[----:B------:R-:W-:-:S02]  /*26220*/  IMAD R79, R79, UR9, RZ ;  /* 0x000000094f4f7c24 */ /* 0x000fc4000f8e02ff */
[--C-:B------:R-:W-:Y:S01]  /*26230*/  @!P4 IMAD.IADD R77, R77, 0x1, -R22.reuse ;  /* 0x000000014d4dc824 */ /* 0x100fe200078e0a16 */
[----:B------:R-:W-:Y:S01]  /*26240*/  LEA.HI.X.SX32 R23, R80, R17, 0x1, P5 ;  /* 0x0000001150177211 */ /* 0x000fe200028f0eff */
[----:B------:R-:W-:Y:S01]  /*26250*/  @!P2 IMAD.IADD R84, R84, 0x1, -R22 ;  /* 0x000000015454a824 */ /* 0x000fe200078e0a16 */
[C---:B------:R-:W-:Y:S02]  /*26260*/  IADD3 R0, P2, PT, R79.reuse, R20, RZ ;  /* 0x000000144f007210 */ /* 0x040fe40007f5e0ff */
[C---:B------:R-:W-:Y:S01]  /*26270*/  ISETP.GT.U32.AND P4, PT, R22.reuse, R83, PT ;  /* 0x000000531600720c */ /* 0x040fe20003f84070 */
[----:B------:R1:W4:Y:S01]  /*26280*/  @P0 LDG.E.U8 R76, desc[UR14][R24.64] ;  /* 0x0000000e184c0981 */ /* 0x000322000c1e1100 */
[----:B------:R-:W-:Y:S01]  /*26290*/  @!P6 IMAD.MOV R77, RZ, RZ, -R77 ;  /* 0x000000ffff4de224 */ /* 0x000fe200078e0a4d */
[----:B------:R-:W-:Y:S02]  /*262a0*/  ISETP.GT.U32.AND P5, PT, R22, R84, PT ;  /* 0x000000541600720c */ /* 0x000fe40003fa4070 */
[----:B------:R-:W-:-:S02]  /*262b0*/  LEA.HI.X.SX32 R7, R79, R17, 0x1, P2 ;  /* 0x000000114f077211 */ /* 0x000fc400010f0eff */
[C---:B------:R-:W-:Y:S01]  /*262c0*/  SEL R78, R59.reuse, R78, !P1 ;  /* 0x0000004e3b4e7207 */ /* 0x040fe20004800000 */
[----:B------:R-:W-:Y:S04]  /*262d0*/  STL [R1+0x758], R16 ;  /* 0x0007581001007387 */ /* 0x000fe80000100800 */
[----:B------:R0:W-:Y:S01]  /*262e0*/  STL [R1+0x798], R0 ;  /* 0x0007980001007387 */ /* 0x0001e20000100800 */
[----:B------:R-:W0:Y:S01]  /*262f0*/  LDCU UR9, c[0x0][0x3b0] ;  /* 0x00007600ff0977ac */ /* 0x000e220008000800 */
[----:B-1----:R-:W-:Y:S02]  /*26300*/  @P0 IMAD.MOV.U32 R24, RZ, RZ, R16 ;  /* 0x000000ffff180224 */ /* 0x002fe400078e0010 */
[----:B------:R-:W-:Y:S01]  /*26310*/  @P0 IMAD.MOV.U32 R25, RZ, RZ, R23 ;  /* 0x000000ffff190224 */ /* 0x000fe200078e0017 */
[----:B------:R-:W-:Y:S01]  /*26320*/  SEL R77, R59, R77, !P1 ;  /* 0x0000004d3b4d7207 */ /* 0x000fe20004800000 */
[----:B------:R-:W-:Y:S04]  /*26330*/  STL [R1+0x754], R23 ;  /* 0x0007541701007387 */ /* 0x000fe80000100800 */
[----:B------:R1:W4:Y:S04]  /*26340*/  @P0 LDG.E.U8 R74, desc[UR14][R24.64] ;  /* 0x0000000e184a0981 */ /* 0x000328000c1e1100 */
[----:B------:R0:W-:Y:S01]  /*26350*/  STL [R1+0x794], R7 ;  /* 0x0007940701007387 */ /* 0x0001e20000100800 */
[----:B------:R-:W-:-:S02]  /*26360*/  IMAD R78, R78, UR10, RZ ;  /* 0x0000000a4e4e7c24 */ /* 0x000fc4000f8e02ff */
[----:B------:R-:W-:Y:S02]  /*26370*/  IMAD R77, R77, UR12, RZ ;  /* 0x0000000c4d4d7c24 */ /* 0x000fe4000f8e02ff */
[--C-:B------:R-:W-:Y:S02]  /*26380*/  @!P4 IMAD.IADD R83, R83, 0x1, -R22.reuse ;  /* 0x000000015353c824 */ /* 0x100fe400078e0a16 */
[----:B------:R-:W-:Y:S01]  /*26390*/  @!P5 IMAD.IADD R84, R84, 0x1, -R22 ;  /* 0x000000015454d824 */ /* 0x000fe200078e0a16 */
[----:B------:R-:W-:Y:S01]  /*263a0*/  ISETP.GT.U32.AND P6, PT, R22, R85, PT ;  /* 0x000000551600720c */ /* 0x000fe20003fc4070 */
[----:B-1----:R-:W-:Y:S02]  /*263b0*/  @P0 IMAD.MOV.U32 R24, RZ, RZ, R0 ;  /* 0x000000ffff180224 */ /* 0x002fe400078e0000 */
[----:B------:R-:W-:Y:S01]  /*263c0*/  @P0 IMAD.MOV.U32 R25, RZ, RZ, R7 ;  /* 0x000000ffff190224 */ /* 0x000fe200078e0007 */
[----:B0-----:R-:W4:Y:S01]  /*263d0*/  LDL R0, [R1+0x1bd0] ;  /* 0x001bd00001007983 */ /* 0x001f220000100800 */
[----:B------:R-:W-:-:S02]  /*263e0*/  IADD3 R16, P4, PT, R78, R20, RZ ;  /* 0x000000144e107210 */ /* 0x000fc40007f9e0ff */
[----:B------:R-:W-:Y:S02]  /*263f0*/  IADD3 R7, P5, PT, R77, R20, RZ ;  /* 0x000000144d077210 */ /* 0x000fe40007fbe0ff */
[----:B------:R-:W-:Y:S02]  /*26400*/  ISETP.GT.U32.AND P2, PT, R22, R86, PT ;  /* 0x000000561600720c */ /* 0x000fe40003f44070 */
[----:B------:R-:W-:Y:S02]  /*26410*/  PRMT R73, RZ, 0x7610, R73 ;  /* 0x00007610ff497816 */ /* 0x000fe40000000049 */
[----:B------:R-:W-:Y:S01]  /*26420*/  LEA.HI.X.SX32 R23, R78, R17, 0x1, P4 ;  /* 0x000000114e177211 */ /* 0x000fe200020f0eff */
[----:B------:R-:W-:Y:S04]  /*26430*/  STL [R1+0x7d8], R16 ;  /* 0x0007d81001007387 */ /* 0x000fe80000100800 */
[----:B------:R-:W-:Y:S01]  /*26440*/  STL [R1+0x830], R7 ;  /* 0x0008300701007387 */ /* 0x000fe20000100800 */
[----:B------:R-:W-:-:S02]  /*26450*/  PRMT R72, RZ, 0x7610, R72 ;  /* 0x00007610ff487816 */ /* 0x000fc40000000048 */
[----:B------:R-:W-:Y:S01]  /*26460*/  PRMT R71, RZ, 0x7610, R71 ;  /* 0x00007610ff477816 */ /* 0x000fe20000000047 */
[----:B------:R0:W-:Y:S01]  /*26470*/  STL [R1+0x7d4], R23 ;  /* 0x0007d41701007387 */ /* 0x0001e20000100800 */
[----:B------:R-:W-:-:S03]  /*26480*/  @!P6 IMAD.IADD R85, R85, 0x1, -R22 ;  /* 0x000000015555e824 */ /* 0x000fc600078e0a16 */
[----:B------:R1:W4:Y:S01]  /*26490*/  @P0 LDG.E.U8 R73, desc[UR14][R24.64] ;  /* 0x0000000e18490981 */ /* 0x000322000c1e1100 */
[----:B------:R-:W0:Y:S01]  /*264a0*/  LDCU UR10, c[0x0][0x3b0] ;  /* 0x00007600ff0a77ac */ /* 0x000e220008000800 */
[----:B------:R-:W-:Y:S02]  /*264b0*/  PRMT R70, RZ, 0x7610, R70 ;  /* 0x00007610ff467816 */ /* 0x000fe40000000046 */
[----:B------:R-:W-:Y:S01]  /*264c0*/  PRMT R51, RZ, 0x7610, R51 ;  /* 0x00007610ff337816 */ /* 0x000fe20000000033 */
[----:B------:R-:W0:Y:S01]  /*264d0*/  LDCU UR12, c[0x0][0x3b0] ;  /* 0x00007600ff0c77ac */ /* 0x000e220008000800 */
[----:B---3--:R-:W-:Y:S02]  /*264e0*/  ISETP.GE.AND P4, PT, R10, RZ, PT ;  /* 0x000000ff0a00720c */ /* 0x008fe40003f86270 */
[----:B------:R-:W-:-:S05]  /*264f0*/  LEA.HI.X.SX32 R10, R77, R17, 0x1, P5 ;  /* 0x000000114d0a7211 */ /* 0x000fca00028f0eff */
[----:B------:R3:W-:Y:S01]  /*26500*/  STL [R1+0x82c], R10 ;  /* 0x00082c0a01007387 */ /* 0x0007e20000100800 */
[----:B--2---:R-:W-:-:S03]  /*26510*/  ISETP.GE.AND P5, PT, R18, RZ, PT ;  /* 0x000000ff1200720c */ /* 0x004fc60003fa6270 */
[----:B------:R-:W2:Y:S01]  /*26520*/  LDL R18, [R1+0x1bec] ;  /* 0x001bec0001127983 */ /* 0x000ea20000100800 */
[----:B------:R-:W-:Y:S01]  /*26530*/  ISETP.GT.U32.AND P6, PT, R22, R83, PT ;  /* 0x000000531600720c */ /* 0x000fe20003fc4070 */
[----:B------:R-:W-:Y:S02]  /*26540*/  @!P2 IMAD.IADD R86, R86, 0x1, -R22 ;  /* 0x000000015656a824 */ /* 0x000fe400078e0a16 */
[----:B------:R-:W-:Y:S01]  /*26550*/  @!P4 IMAD.MOV R84, RZ, RZ, -R84 ;  /* 0x000000ffff54c224 */ /* 0x000fe200078e0a54 */
[C---:B------:R-:W-:Y:S01]  /*26560*/  ISETP.GT.U32.AND P4, PT, R22.reuse, R87, PT ;  /* 0x000000571600720c */ /* 0x040fe20003f84070 */
[----:B-1----:R-:W-:Y:S02]  /*26570*/  @P0 IMAD.MOV.U32 R24, RZ, RZ, R16 ;  /* 0x000000ffff180224 */ /* 0x002fe400078e0010 */
[----:B------:R-:W-:Y:S01]  /*26580*/  @P0 IMAD.MOV.U32 R25, RZ, RZ, R23 ;  /* 0x000000ffff190224 */ /* 0x000fe200078e0017 */
[----:B------:R-:W-:Y:S01]  /*26590*/  SEL R84, R59, R84, !P1 ;  /* 0x000000543b547207 */ /* 0x000fe20004800000 */
[----:B0-----:R-:W2:Y:S04]  /*265a0*/  LDL R23, [R1+0x1c10] ;  /* 0x001c100001177983 */ /* 0x001ea80000100800 */
[----:B------:R0:W2:Y:S01]  /*265b0*/  @P0 LDG.E.U8 R72, desc[UR14][R24.64] ;  /* 0x0000000e18480981 */ /* 0x0000a2000c1e1100 */
[----:B------:R-:W-:Y:S01]  /*265c0*/  @!P6 IMAD.IADD R83, R83, 0x1, -R22 ;  /* 0x000000015353e824 */ /* 0x000fe200078e0a16 */
[----:B------:R-:W-:-:S03]  /*265d0*/  ISETP.GT.U32.AND P6, PT, R22, R86, PT ;  /* 0x000000561600720c */ /* 0x000fc60003fc4070 */
[----:B------:R-:W-:Y:S02]  /*265e0*/  @!P5 IMAD.MOV R83, RZ, RZ, -R83 ;  /* 0x000000ffff53d224 */ /* 0x000fe400078e0a53 */
[----:B------:R-:W-:Y:S02]  /*265f0*/  IMAD R84, R84, UR8, RZ ;  /* 0x0000000854547c24 */ /* 0x000fe4000f8e02ff */
[----:B0-----:R-:W-:Y:S02]  /*26600*/  @P0 IMAD.MOV.U32 R24, RZ, RZ, R7 ;  /* 0x000000ffff180224 */ /* 0x001fe400078e0007 */
[----:B------:R-:W-:Y:S02]  /*26610*/  @P0 IMAD.MOV.U32 R25, RZ, RZ, R10 ;  /* 0x000000ffff190224 */ /* 0x000fe400078e000a */
[----:B------:R-:W-:Y:S01]  /*26620*/  @!P4 IMAD.IADD R87, R87, 0x1, -R22 ;  /* 0x000000015757c824 */ /* 0x000fe200078e0a16 */
[----:B------:R-:W-:Y:S02]  /*26630*/  SEL R83, R59, R83, !P1 ;  /* 0x000000533b537207 */ /* 0x000fe40004800000 */
[----:B------:R-:W-:Y:S01]  /*26640*/  ISETP.GT.U32.AND P2, PT, R22, R85, PT ;  /* 0x000000551600720c */ /* 0x000fe20003f44070 */
[----:B------:R-:W2:Y:S04]  /*26650*/  LDL.LU R7, [R1] ;  /* 0x0000000001077983 */ /* 0x000ea80000300800 */
[----:B------:R0:W2:Y:S01]  /*26660*/  @P0 LDG.E.U8 R71, desc[UR14][R24.64] ;  /* 0x0000000e18470981 */ /* 0x0000a2000c1e1100 */
[----:B------:R-:W1:Y:S01]  /*26670*/  LDCU UR8, c[0x0][0x3b0] ;  /* 0x00007600ff0877ac */ /* 0x000e620008000800 */
[----:B------:R-:W-:-:S02]  /*26680*/  IMAD R83, R83, UR9, RZ ;  /* 0x0000000953537c24 */ /* 0x000fc4000f8e02ff */
[----:B------:R-:W-:Y:S01]  /*26690*/  @!P6 IMAD.IADD R86, R86, 0x1, -R22 ;  /* 0x000000015656e824 */ /* 0x000fe200078e0a16 */
[----:B------:R-:W0:Y:S02]  /*266a0*/  LDCU UR9, c[0x0][0x3b0] ;  /* 0x00007600ff0977ac */ /* 0x000e240008000800 */
[----:B---3--:R-:W-:-:S04]  /*266b0*/  IADD3 R10, P4, PT, R83, R20, RZ ;  /* 0x00000014530a7210 */ /* 0x008fc80007f9e0ff */
[----:B------:R-:W-:Y:S01]  /*266c0*/  LEA.HI.X.SX32 R16, R83, R17, 0x1, P4 ;  /* 0x0000001153107211 */ /* 0x000fe200020f0eff */
[----:B------:R-:W-:Y:S01]  /*266d0*/  @!P2 IMAD.IADD R85, R85, 0x1, -R22 ;  /* 0x000000015555a824 */ /* 0x000fe200078e0a16 */
[----:B----4-:R-:W-:Y:S02]  /*266e0*/  ISETP.GE.AND P5, PT, R0, RZ, PT ;  /* 0x000000ff0000720c */ /* 0x010fe40003fa6270 */
[----:B------:R-:W-:-:S04]  /*266f0*/  IADD3 R0, P6, PT, R84, R20, RZ ;  /* 0x0000001454007210 */ /* 0x000fc80007fde0ff */
[----:B0-----:R-:W-:Y:S01]  /*26700*/  LEA.HI.X.SX32 R24, R84, R17, 0x1, P6 ;  /* 0x0000001154187211 */ /* 0x001fe200030f0eff */
[----:B------:R-:W-:Y:S04]  /*26710*/  STL [R1+0x948], R0 ;  /* 0x0009480001007387 */ /* 0x000fe80000100800 */
[----:B------:R-:W-:Y:S01]  /*26720*/  STL [R1+0x978], R10 ;  /* 0x0009780a01007387 */ /* 0x000fe20000100800 */
[----:B------:R-:W-:-:S03]  /*26730*/  @P0 IMAD.MOV.U32 R25, RZ, RZ, R24 ;  /* 0x000000ffff190224 */ /* 0x000fc600078e0018 */
[----:B------:R0:W-:Y:S02]  /*26740*/  STL [R1+0x944], R24 ;  /* 0x0009441801007387 */ /* 0x0001e40000100800 */
[----:B0-----:R-:W-:Y:S02]  /*26750*/  @P0 IMAD.MOV.U32 R24, RZ, RZ, R0 ;  /* 0x000000ffff180224 */ /* 0x001fe400078e0000 */
[----:B------:R-:W3:Y:S04]  /*26760*/  LDL R0, [R1+0x1c30] ;  /* 0x001c300001007983 */ /* 0x000ee80000100800 */
[----:B------:R0:W-:Y:S01]  /*26770*/  STL [R1+0x974], R16 ;  /* 0x0009741001007387 */ /* 0x0001e20000100800 */
[----:B------:R-:W-:Y:S01]  /*26780*/  @!P5 IMAD.MOV R85, RZ, RZ, -R85 ;  /* 0x000000ffff55d224 */ /* 0x000fe200078e0a55 */
[----:B------:R-:W-:-:S02]  /*26790*/  ISETP.GT.U32.AND P6, PT, R22, R87, PT ;  /* 0x000000571600720c */ /* 0x000fc40003fc4070 */
[----:B------:R4:W3:Y:S02]  /*267a0*/  @P0 LDG.E.U8 R70, desc[UR14][R24.64] ;  /* 0x0000000e18460981 */ /* 0x0008e4000c1e1100 */
[----:B------:R-:W-:-:S05]  /*267b0*/  SEL R85, R59, R85, !P1 ;  /* 0x000000553b557207 */ /* 0x000fca0004800000 */
[----:B------:R-:W-:Y:S01]  /*267c0*/  IMAD R85, R85, UR10, RZ ;  /* 0x0000000a55557c24 */ /* 0x000fe2000f8e02ff */
[----:B--2---:R-:W-:Y:S01]  /*267d0*/  ISETP.GE.AND P4, PT, R18, RZ, PT ;  /* 0x000000ff1200720c */ /* 0x004fe20003f86270 */
[----:B----4-:R-:W-:Y:S01]  /*267e0*/  @P0 IMAD.MOV.U32 R24, RZ, RZ, R10 ;  /* 0x000000ffff180224 */ /* 0x010fe200078e000a */
[----:B------:R-:W2:Y:S01]  /*267f0*/  LDL R18, [R1+0x1c50] ;  /* 0x001c500001127983 */ /* 0x000ea20000100800 */
[----:B------:R-:W-:Y:S01]  /*26800*/  @!P6 IMAD.IADD R87, R87, 0x1, -R22 ;  /* 0x000000015757e824 */ /* 0x000fe200078e0a16 */
[C---:B------:R-:W-:Y:S01]  /*26810*/  IADD3 R10, P6, PT, R85.reuse, R20, RZ ;  /* 0x00000014550a7210 */ /* 0x040fe20007fde0ff */
[----:B------:R-:W-:Y:S01]  /*26820*/  @P0 IMAD.MOV.U32 R25, RZ, RZ, R16 ;  /* 0x000000ffff190224 */ /* 0x000fe200078e0010 */
[C---:B------:R-:W-:Y:S02]  /*26830*/  ISETP.GT.U32.AND P2, PT, R22.reuse, R89, PT ;  /* 0x000000591600720c */ /* 0x040fe40003f44070 */
[----:B------:R-:W-:Y:S02]  /*26840*/  ISETP.GT.U32.AND P5, PT, R22, R88, PT ;  /* 0x000000581600720c */ /* 0x000fe40003fa4070 */
[----:B0-----:R-:W-:Y:S01]  /*26850*/  LEA.HI.X.SX32 R16, R85, R17, 0x1, P6 ;  /* 0x0000001155107211 */ /* 0x001fe200030f0eff */
[----:B------:R-:W-:Y:S04]  /*26860*/  STL [R1+0x9a8], R10 ;  /* 0x0009a80a01007387 */ /* 0x000fe80000100800 */
[----:B------:R0:W4:Y:S04]  /*26870*/  @P0 LDG.E.U8 R51, desc[UR14][R24.64] ;  /* 0x0000000e18330981 */ /* 0x000128000c1e1100 */
[----:B------:R1:W-:Y:S04]  /*26880*/  STL [R1+0x9a4], R16 ;  /* 0x0009a41001007387 */ /* 0x0003e80000100800 */
[----:B------:R-:W4:Y:S01]  /*26890*/  LDL.LU R58, [R1+0x4] ;  /* 0x00000400013a7983 */ /* 0x000f220000300800 */
[----:B------:R-:W3:Y:S01]  /*268a0*/  LDCU UR10, c[0x0][0x3b0] ;  /* 0x00007600ff0a77ac */ /* 0x000ee20008000800 */
[----:B0-----:R-:W-:-:S02]  /*268b0*/  @P0 IMAD.MOV.U32 R25, RZ, RZ, R16 ;  /* 0x000000ffff190224 */ /* 0x001fc400078e0010 */
[----:B-1----:R-:W4:Y:S01]  /*268c0*/  LDL R16, [R1+0x1c98] ;  /* 0x001c980001107983 */ /* 0x002f220000100800 */
[--C-:B------:R-:W-:Y:S02]  /*268d0*/  @!P2 IMAD.IADD R89, R89, 0x1, -R22.reuse ;  /* 0x000000015959a824 */ /* 0x100fe400078e0a16 */
[----:B------:R-:W-:Y:S01]  /*268e0*/  @!P5 IMAD.IADD R88, R88, 0x1, -R22 ;  /* 0x000000015858d824 */ /* 0x000fe200078e0a16 */
[----:B------:R-:W-:Y:S01]  /*268f0*/  ISETP.GE.AND P2, PT, R23, RZ, PT ;  /* 0x000000ff1700720c */ /* 0x000fe20003f46270 */
[----:B------:R-:W-:Y:S01]  /*26900*/  @!P4 IMAD.MOV R86, RZ, RZ, -R86 ;  /* 0x000000ffff56c224 */ /* 0x000fe200078e0a56 */
[C---:B------:R-:W-:Y:S02]  /*26910*/  ISETP.GT.U32.AND P6, PT, R22.reuse, R93, PT ;  /* 0x0000005d1600720c */ /* 0x040fe40003fc4070 */
[C---:B------:R-:W-:Y:S02]  /*26920*/  ISETP.GT.U32.AND P5, PT, R22.reuse, R89, PT ;  /* 0x000000591600720c */ /* 0x040fe40003fa4070 */
[----:B------:R-:W-:Y:S01]  /*26930*/  ISETP.GT.U32.AND P4, PT, R22, R88, PT ;  /* 0x000000581600720c */ /* 0x000fe20003f84070 */
[----:B------:R-:W4:Y:S01]  /*26940*/  LDL R23, [R1+0x1cb4] ;  /* 0x001cb40001177983 */ /* 0x000f220000100800 */
[----:B------:R-:W-:-:S05]  /*26950*/  SEL R86, R59, R86, !P1 ;  /* 0x000000563b567207 */ /* 0x000fca0004800000 */
[----:B------:R-:W-:Y:S01]  /*26960*/  @!P2 IMAD.MOV R87, RZ, RZ, -R87 ;  /* 0x000000ffff57a224 */ /* 0x000fe200078e0a57 */
[----:B------:R-:W-:-:S03]  /*26970*/  ISETP.GT.U32.AND P2, PT, R22, R7, PT ;  /* 0x000000071600720c */ /* 0x000fc60003f44070 */
[--C-:B------:R-:W-:Y:S02]  /*26980*/  @!P5 IMAD.IADD R89, R89, 0x1, -R22.reuse ;  /* 0x000000015959d824 */ /* 0x100fe400078e0a16 */
[----:B------:R-:W-:Y:S01]  /*26990*/  @!P4 IMAD.IADD R88, R88, 0x1, -R22 ;  /* 0x000000015858c824 */ /* 0x000fe200078e0a16 */
[----:B------:R-:W-:Y:S01]  /*269a0*/  SEL R87, R59, R87, !P1 ;  /* 0x000000573b577207 */ /* 0x000fe20004800000 */
[----:B------:R-:W-:Y:S01]  /*269b0*/  IMAD R86, R86, UR8, RZ ;  /* 0x0000000856567c24 */ /* 0x000fe2000f8e02ff */
[----:B------:R-:W-:Y:S01]  /*269c0*/  PRMT R50, RZ, 0x7610, R50 ;  /* 0x00007610ff327816 */ /* 0x000fe20000000032 */
[----:B------:R-:W-:Y:S02]  /*269d0*/  @P0 IMAD.MOV.U32 R24, RZ, RZ, R10 ;  /* 0x000000ffff180224 */ /* 0x000fe400078e000a */
[----:B------:R-:W-:Y:S02]  /*269e0*/  @!P6 IMAD.IADD R93, R93, 0x1, -R22 ;  /* 0x000000015d5de824 */ /* 0x000fe400078e0a16 */
[----:B------:R-:W-:Y:S01]  /*269f0*/  IMAD R87, R87, UR9, RZ ;  /* 0x0000000957577c24 */ /* 0x000fe2000f8e02ff */
[----:B------:R-:W-:-:S02]  /*26a00*/  PRMT R9, RZ, 0x7610, R9 ;  /* 0x00007610ff097816 */ /* 0x000fc40000000009 */
[----:B------:R-:W-:Y:S01]  /*26a10*/  PRMT R68, RZ, 0x7610, R68 ;  /* 0x00007610ff447816 */ /* 0x000fe20000000044 */
[----:B------:R0:W4:Y:S01]  /*26a20*/  @P0 LDG.E.U8 R50, desc[UR14][R24.64] ;  /* 0x0000000e18320981 */ /* 0x000122000c1e1100 */
[----:B------:R-:W-:Y:S01]  /*26a30*/  @!P2 IMAD.IADD R7, R7, 0x1, -R22 ;  /* 0x000000010707a824 */ /* 0x000fe200078e0a16 */
[----:B------:R-:W-:Y:S02]  /*26a40*/  PRMT R69, RZ, 0x7610, R69 ;  /* 0x00007610ff457816 */ /* 0x000fe40000000045 */
[----:B------:R-:W-:Y:S01]  /*26a50*/  PRMT R66, RZ, 0x7610, R66 ;  /* 0x00007610ff427816 */ /* 0x000fe20000000042 */
[----:B------:R1:W4:Y:S01]  /*26a60*/  @P0 LDG.E.U8 R9, desc[UR14][R26.64] ;  /* 0x0000000e1a090981 */ /* 0x000322000c1e1100 */
[----:B------:R-:W0:Y:S01]  /*26a70*/  LDCU UR8, c[0x0][0x3b0] ;  /* 0x00007600ff0877ac */ /* 0x000e220008000800 */
[----:B------:R-:W0:Y:S01]  /*26a80*/  LDCU UR9, c[0x0][0x3b0] ;  /* 0x00007600ff0977ac */ /* 0x000e220008000800 */
[----:B---3--:R-:W-:Y:S02]  /*26a90*/  ISETP.GE.AND P5, PT, R0, RZ, PT ;  /* 0x000000ff0000720c */ /* 0x008fe40003fa6270 */
[----:B------:R-:W-:-:S11]  /*26aa0*/  IADD3 R0, P6, PT, R87, R20, RZ ;  /* 0x0000001457007210 */ /* 0x000fd60007fde0ff */
[----:B------:R-:W-:-:S05]  /*26ab0*/  @!P5 IMAD.MOV R89, RZ, RZ, -R89 ;  /* 0x000000ffff59d224 */ /* 0x000fca00078e0a59 */
[----:B------:R-:W-:Y:S02]  /*26ac0*/  SEL R89, R59, R89, !P1 ;  /* 0x000000593b597207 */ /* 0x000fe40004800000 */
[----:B------:R-:W-:-:S03]  /*26ad0*/  LEA.HI.X.SX32 R10, R87, R17, 0x1, P6 ;  /* 0x00000011570a7211 */ /* 0x000fc600030f0eff */
[----:B------:R-:W-:Y:S01]  /*26ae0*/  IMAD R89, R89, UR10, RZ ;  /* 0x0000000a59597c24 */ /* 0x000fe2000f8e02ff */
[----:B--2---:R-:W-:Y:S02]  /*26af0*/  ISETP.GE.AND P4, PT, R18, RZ, PT ;  /* 0x000000ff1200720c */ /* 0x004fe40003f86270 */
[----:B------:R-:W-:Y:S02]  /*26b00*/  IADD3 R18, P2, PT, R86, R20, RZ ;  /* 0x0000001456127210 */ /* 0x000fe40007f5e0ff */
[----:B------:R-:W-:Y:S02]  /*26b10*/  ISETP.GT.U32.AND P5, PT, R22, R7, PT ;  /* 0x000000071600720c */ /* 0x000fe40003fa4070 */
[----:B------:R-:W-:Y:S01]  /*26b20*/  PRMT R67, RZ, 0x7610, R67 ;  /* 0x00007610ff437816 */ /* 0x000fe20000000043 */
[----:B------:R-:W2:Y:S01]  /*26b30*/  LDCU UR10, c[0x0][0x3b0] ;  /* 0x00007600ff0a77ac */ /* 0x000ea20008000800 */
[----:B0-----:R-:W-:Y:S02]  /*26b40*/  LEA.HI.X.SX32 R24, R86, R17, 0x1, P2 ;  /* 0x0000001156187211 */ /* 0x001fe400010f0eff */
[----:B------:R-:W-:Y:S01]  /*26b50*/  ISETP.GT.U32.AND P2, PT, R22, R93, PT ;  /* 0x0000005d1600720c */ /* 0x000fe20003f44070 */
[----:B------:R-:W-:Y:S04]  /*26b60*/  STL [R1+0x9d8], R18 ;  /* 0x0009d81201007387 */ /* 0x000fe80000100800 */
[----:B------:R-:W-:Y:S01]  /*26b70*/  STL [R1+0xa08], R0 ;  /* 0x000a080001007387 */ /* 0x000fe20000100800 */
[----:B------:R-:W-:-:S03]  /*26b80*/  @!P4 IMAD.MOV R88, RZ, RZ, -R88 ;  /* 0x000000ffff58c224 */ /* 0x000fc600078e0a58 */
[----:B------:R0:W-:Y:S01]  /*26b90*/  STL [R1+0x9d4], R24 ;  /* 0x0009d41801007387 */ /* 0x0001e20000100800 */
[----:B------:R-:W-:Y:S01]  /*26ba0*/  @P0 IMAD.MOV.U32 R25, RZ, RZ, R24 ;  /* 0x000000ffff190224 */ /* 0x000fe200078e0018 */
[----:B------:R-:W-:Y:S02]  /*26bb0*/  SEL R88, R59, R88, !P1 ;  /* 0x000000583b587207 */ /* 0x000fe40004800000 */
[C---:B-1----:R-:W-:Y:S01]  /*26bc0*/  IADD3 R26, P6, PT, R89.reuse, R20, RZ ;  /* 0x00000014591a7210 */ /* 0x042fe20007fde0ff */
[----:B0-----:R-:W-:Y:S02]  /*26bd0*/  @P0 IMAD.MOV.U32 R24, RZ, RZ, R18 ;  /* 0x000000ffff180224 */ /* 0x001fe400078e0012 */
[----:B------:R-:W-:Y:S01]  /*26be0*/  IMAD R88, R88, UR12, RZ ;  /* 0x0000000c58587c24 */ /* 0x000fe2000f8e02ff */
[----:B------:R-:W-:Y:S02]  /*26bf0*/  LEA.HI.X.SX32 R57, R89, R17, 0x1, P6 ;  /* 0x0000001159397211 */ /* 0x000fe400030f0eff */
[----:B------:R0:W3:Y:S04]  /*26c00*/  @P0 LDG.E.U8 R68, desc[UR14][R24.64] ;  /* 0x0000000e18440981 */ /* 0x0000e8000c1e1100 */
[----:B------:R1:W-:Y:S01]  /*26c10*/  STL [R1+0xa04], R10 ;  /* 0x000a040a01007387 */ /* 0x0003e20000100800 */
[--C-:B------:R-:W-:Y:S01]  /*26c20*/  @!P2 IMAD.IADD R93, R93, 0x1, -R22.reuse ;  /* 0x000000015d5da824 */ /* 0x100fe200078e0a16 */
[----:B----4-:R-:W-:Y:S01]  /*26c30*/  ISETP.GE.AND P6, PT, R16, RZ, PT ;  /* 0x000000ff1000720c */ /* 0x010fe20003fc6270 */
[----:B------:R-:W-:Y:S01]  /*26c40*/  @!P5 IMAD.IADD R7, R7, 0x1, -R22 ;  /* 0x000000010707d824 */ /* 0x000fe200078e0a16 */
[----:B------:R-:W-:Y:S01]  /*26c50*/  ISETP.GT.U32.AND P4, PT, R22, R58, PT ;  /* 0x0000003a1600720c */ /* 0x000fe20003f84070 */
[----:B------:R-:W4:Y:S01]  /*26c60*/  LDCU UR12, c[0x0][0x3b0] ;  /* 0x00007600ff0c77ac */ /* 0x000f220008000800 */
[----:B0-----:R-:W-:-:S02]  /*26c70*/  @P0 IMAD.MOV.U32 R24, RZ, RZ, R0 ;  /* 0x000000ffff180224 */ /* 0x001fc400078e0000 */
[----:B------:R-:W-:Y:S01]  /*26c80*/  @P0 IMAD.MOV.U32 R25, RZ, RZ, R10 ;  /* 0x000000ffff190224 */ /* 0x000fe200078e000a */
[C---:B-1----:R-:W-:Y:S01]  /*26c90*/  IADD3 R10, P2, PT, R88.reuse, R20, RZ ;  /* 0x00000014580a7210 */ /* 0x042fe20007f5e0ff */
[----:B------:R-:W2:Y:S04]  /*26ca0*/  LDL R0, [R1+0x1ccc] ;  /* 0x001ccc0001007983 */ /* 0x000ea80000100800 */
[----:B------:R0:W3:Y:S04]  /*26cb0*/  @P0 LDG.E.U8 R69, desc[UR14][R24.64] ;  /* 0x0000000e18450981 */ /* 0x0000e8000c1e1100 */
[----:B------:R-:W3:Y:S01]  /*26cc0*/  LDL.LU R18, [R1+0x10] ;  /* 0x0000100001127983 */ /* 0x000ee20000300800 */
[----:B------:R-:W-:-:S03]  /*26cd0*/  LEA.HI.X.SX32 R16, R88, R17, 0x1, P2 ;  /* 0x0000001158107211 */ /* 0x000fc600010f0eff */
[----:B------:R-:W-:Y:S04]  /*26ce0*/  STL [R1+0xa38], R26 ;  /* 0x000a381a01007387 */ /* 0x000fe80000100800 */
[----:B------:R1:W-:Y:S04]  /*26cf0*/  STL [R1+0xa68], R10 ;  /* 0x000a680a01007387 */ /* 0x0003e80000100800 */
[----:B------:R-:W-:Y:S01]  /*26d00*/  STL [R1+0xa34], R57 ;  /* 0x000a343901007387 */ /* 0x000fe20000100800 */
[----:B0-----:R-:W-:Y:S02]  /*26d10*/  @P0 IMAD.MOV.U32 R24, RZ, RZ, R26 ;  /* 0x000000ffff180224 */ /* 0x001fe400078e001a */
[----:B------:R-:W-:Y:S01]  /*26d20*/  @P0 IMAD.MOV.U32 R25, RZ, RZ, R57 ;  /* 0x000000ffff190224 */ /* 0x000fe200078e0039 */
[----:B------:R0:W-:Y:S04]  /*26d30*/  STL [R1+0xa64], R16 ;  /* 0x000a641001007387 */ /* 0x0001e80000100800 */
[----:B------:R0:W3:Y:S02]  /*26d40*/  @P0 LDG.E.U8 R66, desc[UR14][R24.64] ;  /* 0x0000000e18420981 */ /* 0x0000e4000c1e1100 */
[----:B0-----:R-:W-:-:S02]  /*26d50*/  @P0 IMAD.MOV.U32 R24, RZ, RZ, R10 ;  /* 0x000000ffff180224 */ /* 0x001fc400078e000a */
[----:B-1----:R-:W3:Y:S01]  /*26d60*/  LDL R10, [R1+0x1c74] ;  /* 0x001c7400010a7983 */ /* 0x002ee20000100800 */
[----:B------:R-:W-:Y:S02]  /*26d70*/  ISETP.GT.U32.AND P5, PT, R22, R52, PT ;  /* 0x000000341600720c */ /* 0x000fe40003fa4070 */
[----:B------:R-:W-:Y:S01]  /*26d80*/  ISETP.GE.AND P2, PT, R23, RZ, PT ;  /* 0x000000ff1700720c */ /* 0x000fe20003f46270 */
[----:B------:R-:W-:Y:S02]  /*26d90*/  @P0 IMAD.MOV.U32 R25, RZ, RZ, R16 ;  /* 0x000000ffff190224 */ /* 0x000fe400078e0010 */
[----:B------:R-:W-:Y:S02]  /*26da0*/  IMAD.MOV.U32 R16, RZ, RZ, R7 ;  /* 0x000000ffff107224 */ /* 0x000fe400078e0007 */
[----:B------:R-:W-:Y:S01]  /*26db0*/  @!P4 IMAD.IADD R58, R58, 0x1, -R22 ;  /* 0x000000013a3ac824 */ /* 0x000fe200078e0a16 */
[----:B------:R-:W4:Y:S04]  /*26dc0*/  LDL.LU R79, [R1+0x14] ;  /* 0x00001400014f7983 */ /* 0x000f280000300800 */
[----:B------:R0:W4:Y:S01]  /*26dd0*/  @P0 LDG.E.U8 R67, desc[UR14][R24.64] ;  /* 0x0000000e18430981 */ /* 0x000122000c1e1100 */
[----:B------:R-:W-:-:S02]  /*26de0*/  @!P6 IMAD.MOV R16, RZ, RZ, -R16 ;  /* 0x000000ffff10e224 */ /* 0x000fc400078e0a10 */
[----:B------:R-:W-:Y:S02]  /*26df0*/  @!P5 IMAD.IADD R52, R52, 0x1, -R22 ;  /* 0x000000013434d824 */ /* 0x000fe400078e0a16 */
[----:B------:R-:W-:Y:S01]  /*26e00*/  @!P2 IMAD.MOV R93, RZ, RZ, -R93 ;  /* 0x000000ffff5da224 */ /* 0x000fe200078e0a5d */
[C---:B------:R-:W-:Y:S02]  /*26e10*/  ISETP.GT.U32.AND P6, PT, R22.reuse, R49, PT ;  /* 0x000000311600720c */ /* 0x040fe40003fc4070 */
[----:B------:R-:W-:Y:S02]  /*26e20*/  ISETP.GT.U32.AND P4, PT, R22, R52, PT ;  /* 0x000000341600720c */ /* 0x000fe40003f84070 */
[C---:B------:R-:W-:Y:S02]  /*26e30*/  SEL R16, R59.reuse, R16, !P1 ;  /* 0x000000103b107207 */ /* 0x040fe40004800000 */
[----:B------:R-:W-:-:S03]  /*26e40*/  SEL R93, R59, R93, !P1 ;  /* 0x0000005d3b5d7207 */ /* 0x000fc60004800000 */
[----:B------:R-:W-:Y:S02]  /*26e50*/  IMAD R23, R16, UR8, RZ ;  /* 0x0000000810177c24 */ /* 0x000fe4000f8e02ff */
[----:B------:R-:W-:Y:S01]  /*26e60*/  IMAD R93, R93, UR9, RZ ;  /* 0x000000095d5d7c24 */ /* 0x000fe2000f8e02ff */
[----:B------:R-:W-:Y:S02]  /*26e70*/  ISETP.GT.U32.AND P5, PT, R22, R58, PT ;  /* 0x0000003a1600720c */ /* 0x000fe40003fa4070 */
[----:B------:R-:W-:Y:S01]  /*26e80*/  PRMT R65, RZ, 0x7610, R65 ;  /* 0x00007610ff417816 */ /* 0x000fe20000000041 */
[----:B------:R-:W-:Y:S01]  /*26e90*/  @!P6 IMAD.IADD R49, R49, 0x1, -R22 ;  /* 0x000000013131e824 */ /* 0x000fe200078e0a16 */
[----:B------:R-:W-:Y:S01]  /*26ea0*/  PRMT R64, RZ, 0x7610, R64 ;  /* 0x00007610ff407816 */ /* 0x000fe20000000040 */
[----:B------:R-:W-:Y:S01]  /*26eb0*/  @!P4 IMAD.IADD R52, R52, 0x1, -R22 ;  /* 0x000000013434c824 */ /* 0x000fe200078e0a16 */
[-C--:B0-----:R-:W-:Y:S02]  /*26ec0*/  IADD3 R24, P4, PT, R23, R20.reuse, RZ ;  /* 0x0000001417187210 */ /* 0x081fe40007f9e0ff */
[----:B------:R-:W-:-:S02]  /*26ed0*/  IADD3 R7, P6, PT, R93, R20, RZ ;  /* 0x000000145d077210 */ /* 0x000fc40007fde0ff */
[----:B------:R-:W-:Y:S01]  /*26ee0*/  PRMT R63, RZ, 0x7610, R63 ;  /* 0x00007610ff3f7816 */ /* 0x000fe2000000003f */
[----:B------:R-:W0:Y:S01]  /*26ef0*/  LDCU UR9, c[0x0][0x3b0] ;  /* 0x00007600ff0977ac */ /* 0x000e220008000800 */
[----:B------:R-:W-:Y:S01]  /*26f00*/  LEA.HI.X.SX32 R25, R23, R17, 0x1, P4 ;  /* 0x0000001117197211 */ /* 0x000fe200020f0eff */
[----:B------:R-:W1:Y:S01]  /*26f10*/  LDCU UR8, c[0x0][0x3b0] ;  /* 0x00007600ff0877ac */ /* 0x000e620008000800 */
[----:B--2---:R-:W-:Y:S01]  /*26f20*/  ISETP.GE.AND P2, PT, R0, RZ, PT ;  /* 0x000000ff0000720c */ /* 0x004fe20003f46270 */
[----:B------:R-:W-:Y:S01]  /*26f30*/  @!P5 IMAD.IADD R58, R58, 0x1, -R22 ;  /* 0x000000013a3ad824 */ /* 0x000fe200078e0a16 */
[----:B------:R-:W2:Y:S04]  /*26f40*/  LDL.LU R0, [R1+0x18] ;  /* 0x0000180001007983 */ /* 0x000ea80000300800 */
[----:B------:R0:W-:Y:S04]  /*26f50*/  STL [R1+0xa90], R24 ;  /* 0x000a901801007387 */ /* 0x0001e80000100800 */
[----:B------:R-:W-:Y:S01]  /*26f60*/  STL [R1+0xab8], R7 ;  /* 0x000ab80701007387 */ /* 0x000fe20000100800 */
[----:B---3--:R-:W-:-:S02]  /*26f70*/  ISETP.GE.AND P4, PT, R10, RZ, PT ;  /* 0x000000ff0a00720c */ /* 0x008fc40003f86270 */
[----:B------:R-:W-:Y:S01]  /*26f80*/  LEA.HI.X.SX32 R23, R93, R17, 0x1, P6 ;  /* 0x000000115d177211 */ /* 0x000fe200030f0eff */
[----:B------:R-:W3:Y:S01]  /*26f90*/  LDL R10, [R1+0x1b14] ;  /* 0x001b1400010a7983 */ /* 0x000ee20000100800 */
[C---:B------:R-:W-:Y:S01]  /*26fa0*/  ISETP.GT.U32.AND P5, PT, R22.reuse, R18, PT ;  /* 0x000000121600720c */ /* 0x040fe20003fa4070 */
[----:B------:R-:W-:Y:S01]  /*26fb0*/  IMAD.MOV.U32 R16, RZ, RZ, R58 ;  /* 0x000000ffff107224 */ /* 0x000fe200078e003a */
[----:B------:R-:W-:Y:S01]  /*26fc0*/  ISETP.GT.U32.AND P6, PT, R22, R49, PT ;  /* 0x000000311600720c */ /* 0x000fe20003fc4070 */
[----:B------:R0:W2:Y:S02]  /*26fd0*/  @P0 LDG.E.U8 R65, desc[UR14][R24.64] ;  /* 0x0000000e18410981 */ /* 0x0000a4000c1e1100 */
[----:B------:R-:W-:Y:S02]  /*26fe0*/  @!P2 IMAD.MOV R16, RZ, RZ, -R16 ;  /* 0x000000ffff10a224 */ /* 0x000fe400078e0a10 */
[----:B------:R0:W-:Y:S03]  /*26ff0*/  STL [R1+0xa8c], R25 ;  /* 0x000a8c1901007387 */ /* 0x0001e60000100800 */
[----:B------:R-:W-:Y:S01]  /*27000*/  SEL R16, R59, R16, !P1 ;  /* 0x000000103b107207 */ /* 0x000fe20004800000 */
[----:B------:R-:W-:-:S02]  /*27010*/  @!P4 IMAD.MOV R52, RZ, RZ, -R52 ;  /* 0x000000ffff34c224 */ /* 0x000fc400078e0a34 */
[----:B------:R-:W-:Y:S01]  /*27020*/  @!P5 IMAD.IADD R18, R18, 0x1, -R22 ;  /* 0x000000011212d824 */ /* 0x000fe200078e0a16 */
[----:B------:R-:W-:Y:S01]  /*27030*/  ISETP.GE.AND P5, PT, R62, RZ, PT ;  /* 0x000000ff3e00720c */ /* 0x000fe20003fa6270 */
[----:B------:R0:W-:Y:S04]  /*27040*/  STL [R1+0xab4], R23 ;  /* 0x000ab41701007387 */ /* 0x0001e80000100800 */
[----:B------:R-:W2:Y:S01]  /*27050*/  LDL.LU R62, [R1+0x1d2c] ;  /* 0x001d2c00013e7983 */ /* 0x000ea20000300800 */
[----:B------:R-:W-:Y:S01]  /*27060*/  IMAD R16, R16, UR10, RZ ;  /* 0x0000000a10107c24 */ /* 0x000fe2000f8e02ff */
[----:B------:R-:W-:Y:S02]  /*27070*/  SEL R52, R59, R52, !P1 ;  /* 0x000000343b347207 */ /* 0x000fe40004800000 */
[----:B------:R-:W2:Y:S04]  /*27080*/  LDL R26, [R1+0x1b34] ;  /* 0x001b3400011a7983 */ /* 0x000ea80000100800 */
[----:B------:R-:W2:Y:S01]  /*27090*/  LDL.LU R57, [R1+0x20] ;  /* 0x0000200001397983 */ /* 0x000ea20000300800 */
[----:B0-----:R-:W-:-:S02]  /*270a0*/  @P0 IMAD.MOV.U32 R24, RZ, RZ, R7 ;  /* 0x000000ffff180224 */ /* 0x001fc400078e0007 */
[----:B------:R-:W-:Y:S02]  /*270b0*/  @P0 IMAD.MOV.U32 R25, RZ, RZ, R23 ;  /* 0x000000ffff190224 */ /* 0x000fe400078e0017 */
[----:B------:R-:W-:Y:S02]  /*270c0*/  @!P6 IMAD.IADD R49, R49, 0x1, -R22 ;  /* 0x000000013131e824 */ /* 0x000fe400078e0a16 */
[----:B----4-:R-:W-:Y:S01]  /*270d0*/  IMAD R52, R52, UR12, RZ ;  /* 0x0000000c34347c24 */ /* 0x010fe2000f8e02ff */
[----:B------:R-:W-:Y:S02]  /*270e0*/  IADD3 R23, P6, PT, R16, R20, RZ ;  /* 0x0000001410177210 */ /* 0x000fe40007fde0ff */
[----:B------:R-:W-:Y:S01]  /*270f0*/  ISETP.GT.U32.AND P4, PT, R22, R18, PT ;  /* 0x000000121600720c */ /* 0x000fe20003f84070 */
[----:B------:R0:W4:Y:S01]  /*27100*/  @P0 LDG.E.U8 R64, desc[UR14][R24.64] ;  /* 0x0000000e18400981 */ /* 0x000122000c1e1100 */
[----:B------:R-:W-:Y:S01]  /*27110*/  @!P5 IMAD.MOV R49, RZ, RZ, -R49 ;  /* 0x000000ffff31d224 */ /* 0x000fe200078e0a31 */
[----:B------:R-:W-:-:S02]  /*27120*/  IADD3 R7, P5, PT, R52, R20, RZ ;  /* 0x0000001434077210 */ /* 0x000fc40007fbe0ff */
[----:B------:R-:W-:Y:S01]  /*27130*/  ISETP.GT.U32.AND P2, PT, R22, R79, PT ;  /* 0x0000004f1600720c */ /* 0x000fe20003f44070 */
[----:B------:R-:W4:Y:S04]  /*27140*/  LDL.LU R58, [R1+0x28] ;  /* 0x00002800013a7983 */ /* 0x000f280000300800 */
[----:B------:R-:W-:Y:S01]  /*27150*/  STL [R1+0xae0], R23 ;  /* 0x000ae01701007387 */ /* 0x000fe20000100800 */
[----:B------:R-:W-:Y:S02]  /*27160*/  PRMT R60, RZ, 0x7610, R60 ;  /* 0x00007610ff3c7816 */ /* 0x000fe4000000003c */
[----:B------:R-:W-:Y:S02]  /*27170*/  PRMT R48, RZ, 0x7610, R48 ;  /* 0x00007610ff307816 */ /* 0x000fe40000000030 */
[----:B------:R-:W-:Y:S01]  /*27180*/  PRMT R47, RZ, 0x7610, R47 ;  /* 0x00007610ff2f7816 */ /* 0x000fe2000000002f */
[----:B------:R-:W1:Y:S01]  /*27190*/  LDCU UR10, c[0x0][0x3b0] ;  /* 0x00007600ff0a77ac */ /* 0x000e620008000800 */
[----:B0-----:R-:W-:-:S02]  /*271a0*/  LEA.HI.X.SX32 R24, R16, R17, 0x1, P6 ;  /* 0x0000001110187211 */ /* 0x001fc400030f0eff */
[----:B------:R-:W-:Y:S02]  /*271b0*/  PRMT R46, RZ, 0x7610, R46 ;  /* 0x00007610ff2e7816 */ /* 0x000fe4000000002e */
[----:B------:R-:W-:Y:S02]  /*271c0*/  PRMT R45, RZ, 0x7610, R45 ;  /* 0x00007610ff2d7816 */ /* 0x000fe4000000002d */
[----:B------:R-:W-:Y:S02]  /*271d0*/  PRMT R44, RZ, 0x7610, R44 ;  /* 0x00007610ff2c7816 */ /* 0x000fe4000000002c */
[----:B------:R-:W-:Y:S01]  /*271e0*/  PRMT R43, RZ, 0x7610, R43 ;  /* 0x00007610ff2b7816 */ /* 0x000fe2000000002b */
[----:B------:R0:W-:Y:S04]  /*271f0*/  STL [R1+0xadc], R24 ;  /* 0x000adc1801007387 */ /* 0x0001e80000100800 */
[----:B------:R-:W-:Y:S04]  /*27200*/  STL [R1+0xb08], R7 ;  /* 0x000b080701007387 */ /* 0x000fe80000100800 */
[----:B------:R-:W4:Y:S01]  /*27210*/  LDL R80, [R1+0x1b54] ;  /* 0x001b540001507983 */ /* 0x000f220000100800 */
[----:B------:R-:W-:Y:S01]  /*27220*/  @P0 IMAD.MOV.U32 R25, RZ, RZ, R24 ;  /* 0x000000ffff190224 */ /* 0x000fe200078e0018 */
[----:B------:R-:W-:Y:S01]  /*27230*/  LEA.HI.X.SX32 R16, R52, R17, 0x1, P5 ;  /* 0x0000001134107211 */ /* 0x000fe200028f0eff */
[----:B------:R-:W-:-:S02]  /*27240*/  @!P4 IMAD.IADD R18, R18, 0x1, -R22 ;  /* 0x000000011212c824 */ /* 0x000fc400078e0a16 */
[----:B------:R-:W-:Y:S01]  /*27250*/  @!P2 IMAD.IADD R79, R79, 0x1, -R22 ;  /* 0x000000014f4fa824 */ /* 0x000fe200078e0a16 */
[----:B------:R-:W1:Y:S01]  /*27260*/  LDCU UR12, c[0x0][0x3b0] ;  /* 0x00007600ff0c77ac */ /* 0x000e620008000800 */
[----:B0-----:R-:W-:-:S05]  /*27270*/  @P0 IMAD.MOV.U32 R24, RZ, RZ, R23 ;  /* 0x000000ffff180224 */ /* 0x001fca00078e0017 */
[----:B------:R0:W4:Y:S02]  /*27280*/  @P0 LDG.E.U8 R63, desc[UR14][R24.64] ;  /* 0x0000000e183f0981 */ /* 0x000124000c1e1100 */
[----:B0-----:R-:W-:Y:S01]  /*27290*/  @P0 IMAD.MOV.U32 R25, RZ, RZ, R16 ;  /* 0x000000ffff190224 */ /* 0x001fe200078e0010 */
[----:B---3--:R-:W-:Y:S02]  /*272a0*/  ISETP.GE.AND P2, PT, R10, RZ, PT ;  /* 0x000000ff0a00720c */ /* 0x008fe40003f46270 */
[----:B------:R-:W3:Y:S04]  /*272b0*/  LDL.LU R10, [R1+0x24] ;  /* 0x00002400010a7983 */ /* 0x000ee80000300800 */
[----:B------:R0:W-:Y:S02]  /*272c0*/  STL [R1+0xb04], R16 ;  /* 0x000b041001007387 */ /* 0x0001e40000100800 */
[----:B0-----:R-:W-:-:S02]  /*272d0*/  IMAD.MOV.U32 R16, RZ, RZ, R18 ;  /* 0x000000ffff107224 */ /* 0x001fc400078e0012 */
[----:B------:R-:W3:Y:S01]  /*272e0*/  LDL R18, [R1+0x1b74] ;  /* 0x001b740001127983 */ /* 0x000ee20000100800 */
[C---:B--2---:R-:W-:Y:S02]  /*272f0*/  ISETP.GT.U32.AND P6, PT, R22.reuse, R0, PT ;  /* 0x000000001600720c */ /* 0x044fe40003fc4070 */
[----:B------:R-:W-:Y:S01]  /*27300*/  SEL R49, R59, R49, !P1 ;  /* 0x000000313b317207 */ /* 0x000fe20004800000 */
[----:B------:R-:W-:Y:S01]  /*27310*/  @!P2 IMAD.MOV R16, RZ, RZ, -R16 ;  /* 0x000000ffff10a224 */ /* 0x000fe200078e0a10 */
[----:B------:R-:W-:-:S03]  /*27320*/  ISETP.GT.U32.AND P2, PT, R22, R57, PT ;  /* 0x000000391600720c */ /* 0x000fc60003f44070 */
[----:B------:R-:W-:-:S06]  /*27330*/  IMAD R49, R49, UR9, RZ ;  /* 0x0000000931317c24 */ /* 0x000fcc000f8e02ff */
[--C-:B------:R-:W-:Y:S01]  /*27340*/  @!P6 IMAD.IADD R0, R0, 0x1, -R22.reuse ;  /* 0x000000010000e824 */ /* 0x100fe200078e0a16 */
[----:B------:R-:W-:Y:S01]  /*27350*/  SEL R16, R59, R16, !P1 ;  /* 0x000000103b107207 */ /* 0x000fe20004800000 */
[----:B------:R-:W-:Y:S01]  /*27360*/  @P0 IMAD.MOV.U32 R24, RZ, RZ, R7 ;  /* 0x000000ffff180224 */ /* 0x000fe200078e0007 */
[C---:B------:R-:W-:Y:S01]  /*27370*/  ISETP.GT.U32.AND P5, PT, R22.reuse, R79, PT ;  /* 0x0000004f1600720c */ /* 0x040fe20003fa4070 */
[----:B------:R-:W0:Y:S01]  /*27380*/  LDCU UR9, c[0x0][0x3b0] ;  /* 0x00007600ff0977ac */ /* 0x000e220008000800 */
[----:B------:R-:W-:Y:S02]  /*27390*/  ISETP.GT.U32.AND P6, PT, R22, R0, PT ;  /* 0x000000001600720c */ /* 0x000fe40003fc4070 */
[----:B------:R-:W-:Y:S01]  /*273a0*/  IADD3 R7, P4, PT, R49, R20, RZ ;  /* 0x0000001431077210 */ /* 0x000fe20007f9e0ff */
[----:B-1----:R-:W-:Y:S02]  /*273b0*/  IMAD R16, R16, UR8, RZ ;  /* 0x0000000810107c24 */ /* 0x002fe4000f8e02ff */
[----:B------:R-:W-:Y:S01]  /*273c0*/  @!P2 IMAD.IADD R57, R57, 0x1, -R22 ;  /* 0x000000013939a824 */ /* 0x000fe200078e0a16 */
[----:B------:R1:W2:Y:S01]  /*273d0*/  @P0 LDG.E.U8 R60, desc[UR14][R24.64] ;  /* 0x0000000e183c0981 */ /* 0x0002a2000c1e1100 */
[----:B------:R-:W-:-:S02]  /*273e0*/  LEA.HI.X.SX32 R23, R49, R17, 0x1, P4 ;  /* 0x0000001131177211 */ /* 0x000fc400020f0eff */
[----:B------:R-:W-:Y:S01]  /*273f0*/  ISETP.GE.AND P4, PT, R26, RZ, PT ;  /* 0x000000ff1a00720c */ /* 0x000fe20003f86270 */
[----:B------:R0:W-:Y:S04]  /*27400*/  STL [R1+0xb30], R7 ;  /* 0x000b300701007387 */ /* 0x0001e80000100800 */
[----:B------:R0:W-:Y:S04]  /*27410*/  STL [R1+0xb2c], R23 ;  /* 0x000b2c1701007387 */ /* 0x0001e80000100800 */
[----:B------:R-:W2:Y:S01]  /*27420*/  LDL R26, [R1+0x1b94] ;  /* 0x001b9400011a7983 */ /* 0x000ea20000100800 */
[--C-:B------:R-:W-:Y:S01]  /*27430*/  @!P5 IMAD.IADD R79, R79, 0x1, -R22.reuse ;  /* 0x000000014f4fd824 */ /* 0x100fe200078e0a16 */
[----:B----4-:R-:W-:Y:S01]  /*27440*/  ISETP.GE.AND P2, PT, R80, RZ, PT ;  /* 0x000000ff5000720c */ /* 0x010fe20003f46270 */
[----:B------:R-:W4:Y:S01]  /*27450*/  LDCU UR8, c[0x0][0x3b0] ;  /* 0x00007600ff0877ac */ /* 0x000f220008000800 */
[----:B------:R-:W-:Y:S01]  /*27460*/  @!P6 IMAD.IADD R0, R0, 0x1, -R22 ;  /* 0x000000010000e824 */ /* 0x000fe200078e0a16 */
[----:B------:R-:W-:Y:S01]  /*27470*/  IADD3 R49, P6, PT, R16, R20, RZ ;  /* 0x0000001410317210 */ /* 0x000fe20007fde0ff */
[----:B-1----:R-:W-:-:S02]  /*27480*/  @P0 IMAD.MOV.U32 R24, RZ, RZ, R7 ;  /* 0x000000ffff180224 */ /* 0x002fc400078e0007 */
[----:B------:R-:W-:Y:S01]  /*27490*/  @P0 IMAD.MOV.U32 R25, RZ, RZ, R23 ;  /* 0x000000ffff190224 */ /* 0x000fe200078e0017 */
[----:B0-----:R-:W2:Y:S01]  /*274a0*/  LDL.LU R7, [R1+0x34] ;  /* 0x0000340001077983 */ /* 0x001ea20000300800 */
[----:B------:R-:W-:Y:S01]  /*274b0*/  LEA.HI.X.SX32 R16, R16, R17, 0x1, P6 ;  /* 0x0000001110107211 */ /* 0x000fe200030f0eff */
[----:B------:R-:W-:Y:S02]  /*274c0*/  IMAD.MOV.U32 R23, RZ, RZ, R79 ;  /* 0x000000ffff177224 */ /* 0x000fe400078e004f */
[----:B------:R-:W-:Y:S04]  /*274d0*/  STL [R1+0x760], R49 ;  /* 0x0007603101007387 */ /* 0x000fe80000100800 */
[----:B------:R0:W2:Y:S04]  /*274e0*/  @P0 LDG.E.U8 R48, desc[UR14][R24.64] ;  /* 0x0000000e18300981 */ /* 0x0000a8000c1e1100 */
[----:B------:R1:W-:Y:S01]  /*274f0*/  STL [R1+0x75c], R16 ;  /* 0x00075c1001007387 */ /* 0x0003e20000100800 */
[----:B------:R-:W-:-:S03]  /*27500*/  @!P4 IMAD.MOV R23, RZ, RZ, -R23 ;  /* 0x000000ffff17c224 */ /* 0x000fc600078e0a17 */
[----:B------:R-:W2:Y:S01]  /*27510*/  LDL.LU R79, [R1+0x38] ;  /* 0x00003800014f7983 */ /* 0x000ea20000300800 */
[----:B0-----:R-:W-:Y:S02]  /*27520*/  @P0 IMAD.MOV.U32 R25, RZ, RZ, R16 ;  /* 0x000000ffff190224 */ /* 0x001fe400078e0010 */
[----:B-1----:R-:W-:Y:S02]  /*27530*/  IMAD.MOV.U32 R16, RZ, RZ, R0 ;  /* 0x000000ffff107224 */ /* 0x002fe400078e0000 */
[----:B------:R-:W-:Y:S02]  /*27540*/  @P0 IMAD.MOV.U32 R24, RZ, RZ, R49 ;  /* 0x000000ffff180224 */ /* 0x000fe400078e0031 */
[----:B------:R-:W-:Y:S01]  /*27550*/  @!P2 IMAD.MOV R16, RZ, RZ, -R16 ;  /* 0x000000ffff10a224 */ /* 0x000fe200078e0a10 */
[----:B------:R-:W-:Y:S02]  /*27560*/  SEL R23, R59, R23, !P1 ;  /* 0x000000173b177207 */ /* 0x000fe40004800000 */
[C---:B------:R-:W-:Y:S01]  /*27570*/  ISETP.GT.U32.AND P4, PT, R22.reuse, R57, PT ;  /* 0x000000391600720c */ /* 0x040fe20003f84070 */
[----:B------:R0:W2:Y:S02]  /*27580*/  @P0 LDG.E.U8 R47, desc[UR14][R24.64] ;  /* 0x0000000e182f0981 */ /* 0x0000a4000c1e1100 */
[----:B0-----:R-:W-:Y:S01]  /*27590*/  IMAD R24, R23, UR9, RZ ;  /* 0x0000000917187c24 */ /* 0x001fe2000f8e02ff */
[----:B---3--:R-:W-:-:S02]  /*275a0*/  ISETP.GT.U32.AND P6, PT, R22, R10, PT ;  /* 0x0000000a1600720c */ /* 0x008fc40003fc4070 */
[----:B------:R-:W-:-:S07]  /*275b0*/  ISETP.GE.AND P2, PT, R18, RZ, PT ;  /* 0x000000ff1200720c */ /* 0x000fce0003f46270 */
[--C-:B------:R-:W-:Y:S01]  /*275c0*/  @!P4 IMAD.IADD R57, R57, 0x1, -R22.reuse ;  /* 0x000000013939c824 */ /* 0x100fe200078e0a16 */
[----:B------:R-:W3:Y:S03]  /*275d0*/  LDL R18, [R1+0x1bb4] ;  /* 0x001bb40001127983 */ /* 0x000ee60000100800 */
[----:B------:R-:W-:Y:S01]  /*275e0*/  @!P6 IMAD.IADD R10, R10, 0x1, -R22 ;  /* 0x000000010a0ae824 */ /* 0x000fe200078e0a16 */
[----:B------:R-:W-:Y:S02]  /*275f0*/  IADD3 R0, P6, PT, R24, R20, RZ ;  /* 0x0000001418007210 */ /* 0x000fe40007fde0ff */
[----:B------:R-:W-:Y:S02]  /*27600*/  ISETP.GT.U32.AND P5, PT, R22, R58, PT ;  /* 0x0000003a1600720c */ /* 0x000fe40003fa4070 */
[----:B------:R-:W-:Y:S01]  /*27610*/  SEL R16, R59, R16, !P1 ;  /* 0x000000103b107207 */ /* 0x000fe20004800000 */
[----:B------:R-:W0:Y:S01]  /*27620*/  LDCU UR9, c[0x0][0x3b0] ;  /* 0x00007600ff0977ac */ /* 0x000e220008000800 */
[----:B------:R-:W-:Y:S01]  /*27630*/  LEA.HI.X.SX32 R24, R24, R17, 0x1, P6 ;  /* 0x0000001118187211 */ /* 0x000fe200030f0eff */
[----:B------:R-:W-:Y:S01]  /*27640*/  STL [R1+0x7a0], R0 ;  /* 0x0007a00001007387 */ /* 0x000fe20000100800 */
[----:B------:R-:W-:-:S03]  /*27650*/  IMAD.MOV.U32 R23, RZ, RZ, R57 ;  /* 0x000000ffff177224 */ /* 0x000fc600078e0039 */
[----:B------:R1:W-:Y:S04]  /*27660*/  STL [R1+0x79c], R24 ;  /* 0x00079c1801007387 */ /* 0x0003e80000100800 */
[----:B------:R-:W3:Y:S01]  /*27670*/  LDL R57, [R1+0x1bd4] ;  /* 0x001bd40001397983 */ /* 0x000ee20000100800 */
[----:B------:R-:W-:-:S05]  /*27680*/  @!P5 IMAD.IADD R58, R58, 0x1, -R22 ;  /* 0x000000013a3ad824 */ /* 0x000fca00078e0a16 */
[----:B------:R-:W-:Y:S01]  /*27690*/  ISETP.GT.U32.AND P5, PT, R22, R58, PT ;  /* 0x0000003a1600720c */ /* 0x000fe20003fa4070 */
[----:B----4-:R-:W-:Y:S02]  /*276a0*/  IMAD R16, R16, UR8, RZ ;  /* 0x0000000810107c24 */ /* 0x010fe4000f8e02ff */
[----:B------:R-:W-:Y:S02]  /*276b0*/  @P0 IMAD.MOV.U32 R25, RZ, RZ, R24 ;  /* 0x000000ffff190224 */ /* 0x000fe400078e0018 */
[----:B-1----:R-:W-:Y:S01]  /*276c0*/  @P0 IMAD.MOV.U32 R24, RZ, RZ, R0 ;  /* 0x000000ffff180224 */ /* 0x002fe200078e0000 */
[----:B--2---:R-:W-:Y:S01]  /*276d0*/  ISETP.GE.AND P4, PT, R26, RZ, PT ;  /* 0x000000ff1a00720c */ /* 0x004fe20003f86270 */
[----:B------:R-:W2:Y:S01]  /*276e0*/  LDL.LU R0, [R1+0x40] ;  /* 0x0000400001007983 */ /* 0x000ea20000300800 */
[----:B------:R-:W-:Y:S01]  /*276f0*/  IADD3 R26, P6, PT, R16, R20, RZ ;  /* 0x00000014101a7210 */ /* 0x000fe20007fde0ff */
[----:B------:R-:W-:Y:S01]  /*27700*/  @!P2 IMAD.MOV R23, RZ, RZ, -R23 ;  /* 0x000000ffff17a224 */ /* 0x000fe200078e0a17 */
[----:B------:R-:W1:Y:S03]  /*27710*/  LDCU UR8, c[0x0][0x3b0] ;  /* 0x00007600ff0877ac */ /* 0x000e660008000800 */
[----:B------:R-:W-:Y:S01]  /*27720*/  @!P5 IMAD.IADD R58, R58, 0x1, -R22 ;  /* 0x000000013a3ad824 */ /* 0x000fe200078e0a16 */
[----:B------:R-:W-:-:S02]  /*27730*/  ISETP.GT.U32.AND P5, PT, R22, R7, PT ;  /* 0x000000071600720c */ /* 0x000fc40003fa4070 */
[----:B------:R-:W-:Y:S02]  /*27740*/  ISETP.GT.U32.AND P2, PT, R22, R10, PT ;  /* 0x0000000a1600720c */ /* 0x000fe40003f44070 */
[----:B------:R-:W-:Y:S01]  /*27750*/  LEA.HI.X.SX32 R49, R16, R17, 0x1, P6 ;  /* 0x0000001110317211 */ /* 0x000fe200030f0eff */
[----:B------:R-:W-:Y:S01]  /*27760*/  IMAD.MOV.U32 R16, RZ, RZ, R58 ;  /* 0x000000ffff107224 */ /* 0x000fe200078e003a */
[----:B------:R4:W2:Y:S04]  /*27770*/  @P0 LDG.E.U8 R46, desc[UR14][R24.64] ;  /* 0x0000000e182e0981 */ /* 0x0008a8000c1e1100 */
[----:B------:R0:W-:Y:S04]  /*27780*/  STL [R1+0x7e0], R26 ;  /* 0x0007e01a01007387 */ /* 0x0001e80000100800 */
[----:B------:R0:W-:Y:S01]  /*27790*/  STL [R1+0x7dc], R49 ;  /* 0x0007dc3101007387 */ /* 0x0001e20000100800 */
[----:B------:R-:W-:Y:S01]  /*277a0*/  @!P4 IMAD.MOV R16, RZ, RZ, -R16 ;  /* 0x000000ffff10c224 */ /* 0x000fe200078e0a10 */
[----:B------:R-:W-:Y:S01]  /*277b0*/  ISETP.GT.U32.AND P6, PT, R22, R79, PT ;  /* 0x0000004f1600720c */ /* 0x000fe20003fc4070 */
[----:B----4-:R-:W-:-:S02]  /*277c0*/  @P0 IMAD.MOV.U32 R24, RZ, RZ, R26 ;  /* 0x000000ffff180224 */ /* 0x010fc400078e001a */
[----:B------:R-:W-:Y:S02]  /*277d0*/  @P0 IMAD.MOV.U32 R25, RZ, RZ, R49 ;  /* 0x000000ffff190224 */ /* 0x000fe400078e0031 */
[--C-:B------:R-:W-:Y:S02]  /*277e0*/  @!P5 IMAD.IADD R7, R7, 0x1, -R22.reuse ;  /* 0x000000010707d824 */ /* 0x100fe400078e0a16 */
[----:B------:R-:W-:Y:S01]  /*277f0*/  @!P2 IMAD.IADD R10, R10, 0x1, -R22 ;  /* 0x000000010a0aa824 */ /* 0x000fe200078e0a16 */
[----:B------:R4:W2:Y:S02]  /*27800*/  @P0 LDG.E.U8 R45, desc[UR14][R24.64] ;  /* 0x0000000e182d0981 */ /* 0x0008a4000c1e1100 */
[----:B------:R-:W-:Y:S02]  /*27810*/  ISETP.GT.U32.AND P5, PT, R22, R7, PT ;  /* 0x000000071600720c */ /* 0x000fe40003fa4070 */
[C---:B----4-:R-:W-:Y:S02]  /*27820*/  SEL R24, R59.reuse, R23, !P1 ;  /* 0x000000173b187207 */ /* 0x050fe40004800000 */
[----:B------:R-:W-:Y:S01]  /*27830*/  SEL R23, R59, R16, !P1 ;  /* 0x000000103b177207 */ /* 0x000fe20004800000 */
[----:B------:R-:W-:-:S02]  /*27840*/  IMAD.MOV.U32 R16, RZ, RZ, R10 ;  /* 0x000000ffff107224 */ /* 0x000fc400078e000a */
[----:B------:R-:W-:Y:S02]  /*27850*/  IMAD R24, R24, UR10, RZ ;  /* 0x0000000a18187c24 */ /* 0x000fe4000f8e02ff */
[----:B-1----:R-:W-:Y:S02]  /*27860*/  IMAD R23, R23, UR8, RZ ;  /* 0x0000000817177c24 */ /* 0x002fe4000f8e02ff */
[--C-:B------:R-:W-:Y:S02]  /*27870*/  @!P6 IMAD.IADD R79, R79, 0x1, -R22.reuse ;  /* 0x000000014f4fe824 */ /* 0x100fe400078e0a16 */
[----:B------:R-:W-:Y:S01]  /*27880*/  @!P5 IMAD.IADD R7, R7, 0x1, -R22 ;  /* 0x000000010707d824 */ /* 0x000fe200078e0a16 */
[----:B------:R-:W1:Y:S01]  /*27890*/  LDCU UR8, c[0x0][0x3b0] ;  /* 0x00007600ff0877ac */ /* 0x000e620008000800 */
[----:B------:R-:W-:Y:S02]  /*278a0*/  IADD3 R25, P6, PT, R24, R20, RZ ;  /* 0x0000001418197210 */ /* 0x000fe40007fde0ff */
[----:B------:R-:W-:-:S02]  /*278b0*/  PRMT R42, RZ, 0x7610, R42 ;  /* 0x00007610ff2a7816 */ /* 0x000fc4000000002a */
[----:B------:R-:W-:Y:S02]  /*278c0*/  PRMT R41, RZ, 0x7610, R41 ;  /* 0x00007610ff297816 */ /* 0x000fe40000000029 */
[----:B------:R-:W-:Y:S01]  /*278d0*/  PRMT R40, RZ, 0x7610, R40 ;  /* 0x00007610ff287816 */ /* 0x000fe20000000028 */
[----:B------:R-:W4:Y:S01]  /*278e0*/  LDCU UR10, c[0x0][0x3b0] ;  /* 0x00007600ff0a77ac */ /* 0x000f220008000800 */
[----:B---3--:R-:W-:Y:S02]  /*278f0*/  ISETP.GE.AND P4, PT, R18, RZ, PT ;  /* 0x000000ff1200720c */ /* 0x008fe40003f86270 */
[----:B------:R-:W3:Y:S04]  /*27900*/  LDL R18, [R1+0x1bf4] ;  /* 0x001bf40001127983 */ /* 0x000ee80000100800 */
[----:B0-----:R-:W4:Y:S04]  /*27910*/  LDL.LU R26, [R1+0x44] ;  /* 0x00004400011a7983 */ /* 0x001f280000300800 */
[----:B------:R-:W4:Y:S04]  /*27920*/  LDL.LU R58, [R1+0x48] ;  /* 0x00004800013a7983 */ /* 0x000f280000300800 */
[----:B------:R0:W-:Y:S01]  /*27930*/  STL [R1+0x838], R25 ;  /* 0x0008381901007387 */ /* 0x0001e20000100800 */
[----:B------:R-:W-:Y:S01]  /*27940*/  @!P4 IMAD.MOV R16, RZ, RZ, -R16 ;  /* 0x000000ffff10c224 */ /* 0x000fe200078e0a10 */
[----:B------:R-:W-:-:S02]  /*27950*/  IADD3 R10, P4, PT, R23, R20, RZ ;  /* 0x00000014170a7210 */ /* 0x000fc40007f9e0ff */
[----:B------:R-:W-:-:S03]  /*27960*/  ISETP.GE.AND P5, PT, R57, RZ, PT ;  /* 0x000000ff3900720c */ /* 0x000fc60003fa6270 */
[----:B------:R0:W-:Y:S04]  /*27970*/  STL [R1+0x950], R10 ;  /* 0x0009500a01007387 */ /* 0x0001e80000100800 */
[----:B------:R-:W4:Y:S01]  /*27980*/  LDL R57, [R1+0x1c18] ;  /* 0x001c180001397983 */ /* 0x000f220000100800 */
[-C--:B------:R-:W-:Y:S01]  /*27990*/  LEA.HI.X.SX32 R52, R24, R17.reuse, 0x1, P6 ;  /* 0x0000001118347211 */ /* 0x080fe200030f0eff */
[----:B------:R-:W-:Y:S01]  /*279a0*/  @P0 IMAD.MOV.U32 R24, RZ, RZ, R25 ;  /* 0x000000ffff180224 */ /* 0x000fe200078e0019 */
[----:B------:R-:W-:-:S03]  /*279b0*/  LEA.HI.X.SX32 R49, R23, R17, 0x1, P4 ;  /* 0x0000001117317211 */ /* 0x000fc600020f0eff */
[----:B0-----:R-:W-:Y:S01]  /*279c0*/  @P0 IMAD.MOV.U32 R25, RZ, RZ, R52 ;  /* 0x000000ffff190224 */ /* 0x001fe200078e0034 */
[C---:B--2---:R-:W-:Y:S02]  /*279d0*/  ISETP.GT.U32.AND P4, PT, R22.reuse, R0, PT ;  /* 0x000000001600720c */ /* 0x044fe40003f84070 */
[----:B------:R-:W-:Y:S02]  /*279e0*/  SEL R23, R59, R16, !P1 ;  /* 0x000000103b177207 */ /* 0x000fe40004800000 */
[----:B------:R0:W2:Y:S01]  /*279f0*/  @P0 LDG.E.U8 R44, desc[UR14][R24.64] ;  /* 0x0000000e182c0981 */ /* 0x0000a2000c1e1100 */
[----:B------:R-:W-:-:S03]  /*27a00*/  ISETP.GT.U32.AND P2, PT, R22, R79, PT ;  /* 0x0000004f1600720c */ /* 0x000fc60003f44070 */
[----:B------:R-:W-:Y:S01]  /*27a10*/  STL [R1+0x834], R52 ;  /* 0x0008343401007387 */ /* 0x000fe20000100800 */
[----:B------:R-:W-:Y:S02]  /*27a20*/  IMAD.MOV.U32 R16, RZ, RZ, R7 ;  /* 0x000000ffff107224 */ /* 0x000fe400078e0007 */
[----:B0-----:R-:W-:Y:S02]  /*27a30*/  @P0 IMAD.MOV.U32 R24, RZ, RZ, R10 ;  /* 0x000000ffff180224 */ /* 0x001fe400078e000a */
[----:B------:R-:W-:Y:S01]  /*27a40*/  @P0 IMAD.MOV.U32 R25, RZ, RZ, R49 ;  /* 0x000000ffff190224 */ /* 0x000fe200078e0031 */
[----:B------:R-:W-:Y:S04]  /*27a50*/  STL [R1+0x94c], R49 ;  /* 0x00094c3101007387 */ /* 0x000fe80000100800 */
[----:B------:R-:W2:Y:S01]  /*27a60*/  LDL R80, [R1+0x1c34] ;  /* 0x001c340001507983 */ /* 0x000ea20000100800 */
[----:B------:R-:W-:-:S02]  /*27a70*/  @!P5 IMAD.MOV R16, RZ, RZ, -R16 ;  /* 0x000000ffff10d224 */ /* 0x000fc400078e0a10 */
[--C-:B------:R-:W-:Y:S01]  /*27a80*/  @!P4 IMAD.IADD R0, R0, 0x1, -R22.reuse ;  /* 0x000000010000c824 */ /* 0x100fe200078e0a16 */
[----:B------:R0:W2:Y:S01]  /*27a90*/  @P0 LDG.E.U8 R43, desc[UR14][R24.64] ;  /* 0x0000000e182b0981 */ /* 0x0000a2000c1e1100 */
[----:B------:R-:W-:-:S03]  /*27aa0*/  @!P2 IMAD.IADD R79, R79, 0x1, -R22 ;  /* 0x000000014f4fa824 */ /* 0x000fc600078e0a16 */
[----:B------:R-:W2:Y:S01]  /*27ab0*/  LDL.LU R7, [R1+0x4c] ;  /* 0x00004c0001077983 */ /* 0x000ea20000300800 */
[----:B0-----:R-:W-:Y:S01]  /*27ac0*/  IMAD R24, R23, UR9, RZ ;  /* 0x0000000917187c24 */ /* 0x001fe2000f8e02ff */
[----:B------:R-:W-:Y:S02]  /*27ad0*/  SEL R23, R59, R16, !P1 ;  /* 0x000000103b177207 */ /* 0x000fe40004800000 */
[----:B------:R-:W-:Y:S01]  /*27ae0*/  ISETP.GT.U32.AND P4, PT, R22, R0, PT ;  /* 0x000000001600720c */ /* 0x000fe20003f84070 */
[----:B------:R-:W0:Y:S01]  /*27af0*/  LDCU UR9, c[0x0][0x3b0] ;  /* 0x00007600ff0977ac */ /* 0x000e220008000800 */
[----:B------:R-:W-:Y:S01]  /*27b00*/  IADD3 R10, P5, PT, R24, R20, RZ ;  /* 0x00000014180a7210 */ /* 0x000fe20007fbe0ff */
[----:B------:R-:W-:Y:S02]  /*27b10*/  IMAD.MOV.U32 R16, RZ, RZ, R79 ;  /* 0x000000ffff107224 */ /* 0x000fe400078e004f */
[----:B------:R-:W-:Y:S01]  /*27b20*/  IMAD R23, R23, UR12, RZ ;  /* 0x0000000c17177c24 */ /* 0x000fe2000f8e02ff */
[----:B------:R-:W-:-:S02]  /*27b30*/  PRMT R38, RZ, 0x7610, R38 ;  /* 0x00007610ff267816 */ /* 0x000fc40000000026 */
[----:B------:R-:W-:Y:S01]  /*27b40*/  PRMT R39, RZ, 0x7610, R39 ;  /* 0x00007610ff277816 */ /* 0x000fe20000000027 */
[----:B------:R0:W-:Y:S01]  /*27b50*/  STL [R1+0x980], R10 ;  /* 0x0009800a01007387 */ /* 0x0001e20000100800 */
[----:B------:R-:W-:Y:S02]  /*27b60*/  PRMT R37, RZ, 0x7610, R37 ;  /* 0x00007610ff257816 */ /* 0x000fe40000000025 */
[----:B------:R-:W-:Y:S02]  /*27b70*/  PRMT R36, RZ, 0x7610, R36 ;  /* 0x00007610ff247816 */ /* 0x000fe40000000024 */
[----:B------:R-:W-:Y:S02]  /*27b80*/  PRMT R35, RZ, 0x7610, R35 ;  /* 0x00007610ff237816 */ /* 0x000fe40000000023 */
[----:B------:R-:W-:Y:S01]  /*27b90*/  PRMT R34, RZ, 0x7610, R34 ;  /* 0x00007610ff227816 */ /* 0x000fe20000000022 */
[----:B------:R-:W-:Y:S01]  /*27ba0*/  @!P4 IMAD.IADD R0, R0, 0x1, -R22 ;  /* 0x000000010000c824 */ /* 0x000fe200078e0a16 */
[----:B------:R-:W-:-:S02]  /*27bb0*/  PRMT R33, RZ, 0x7610, R33 ;  /* 0x00007610ff217816 */ /* 0x000fc40000000021 */
[----:B------:R-:W-:Y:S02]  /*27bc0*/  PRMT R31, RZ, 0x7610, R31 ;  /* 0x00007610ff1f7816 */ /* 0x000fe4000000001f */
[----:B------:R-:W-:Y:S02]  /*27bd0*/  PRMT R32, RZ, 0x7610, R32 ;  /* 0x00007610ff207816 */ /* 0x000fe40000000020 */
[----:B------:R-:W-:Y:S02]  /*27be0*/  PRMT R30, RZ, 0x7610, R30 ;  /* 0x00007610ff1e7816 */ /* 0x000fe4000000001e */
[----:B------:R-:W-:Y:S02]  /*27bf0*/  PRMT R29, RZ, 0x7610, R29 ;  /* 0x00007610ff1d7816 */ /* 0x000fe4000000001d */
[----:B------:R-:W-:Y:S01]  /*27c00*/  PRMT R28, RZ, 0x7610, R28 ;  /* 0x00007610ff1c7816 */ /* 0x000fe2000000001c */
[----:B------:R-:W0:Y:S01]  /*27c10*/  LDCU UR12, c[0x0][0x3b0] ;  /* 0x00007600ff0c77ac */ /* 0x000e220008000800 */
[----:B---3--:R-:W-:-:S02]  /*27c20*/  ISETP.GE.AND P6, PT, R18, RZ, PT ;  /* 0x000000ff1200720c */ /* 0x008fc40003fc6270 */
[----:B------:R-:W-:Y:S02]  /*27c30*/  LEA.HI.X.SX32 R18, R24, R17, 0x1, P5 ;  /* 0x0000001118127211 */ /* 0x000fe400028f0eff */
[----:B----4-:R-:W-:Y:S01]  /*27c40*/  ISETP.GT.U32.AND P2, PT, R22, R26, PT ;  /* 0x0000001a1600720c */ /* 0x010fe20003f44070 */
[----:B------:R-:W-:Y:S02]  /*27c50*/  @P0 IMAD.MOV.U32 R24, RZ, RZ, R10 ;  /* 0x000000ffff180224 */ /* 0x000fe400078e000a */
[----:B------:R3:W-:Y:S01]  /*27c60*/  STL [R1+0x97c], R18 ;  /* 0x00097c1201007387 */ /* 0x0007e20000100800 */
[----:B------:R-:W-:-:S03]  /*27c70*/  @P0 IMAD.MOV.U32 R25, RZ, RZ, R18 ;  /* 0x000000ffff190224 */ /* 0x000fc600078e0012 */
[----:B0-----:R-:W4:Y:S04]  /*27c80*/  LDL R10, [R1+0x1c54] ;  /* 0x001c5400010a7983 */ /* 0x001f280000100800 */
[----:B------:R0:W4:Y:S01]  /*27c90*/  @P0 LDG.E.U8 R42, desc[UR14][R24.64] ;  /* 0x0000000e182a0981 */ /* 0x000122000c1e1100 */
[----:B------:R-:W-:-:S03]  /*27ca0*/  @!P6 IMAD.MOV R16, RZ, RZ, -R16 ;  /* 0x000000ffff10e224 */ /* 0x000fc600078e0a10 */
[----:B---3--:R-:W3:Y:S01]  /*27cb0*/  LDL.LU R18, [R1+0x54] ;  /* 0x0000540001127983 */ /* 0x008ee20000300800 */
[----:B------:R-:W-:Y:S02]  /*27cc0*/  IADD3 R49, P6, PT, R23, R20, RZ ;  /* 0x0000001417317210 */ /* 0x000fe40007fde0ff */
[----:B------:R-:W-:Y:S01]  /*27cd0*/  SEL R16, R59, R16, !P1 ;  /* 0x000000103b107207 */ /* 0x000fe20004800000 */
[----:B------:R-:W-:Y:S01]  /*27ce0*/  @!P2 IMAD.IADD R26, R26, 0x1, -R22 ;  /* 0x000000011a1aa824 */ /* 0x000fe200078e0a16 */
[----:B------:R-:W-:Y:S02]  /*27cf0*/  ISETP.GE.AND P2, PT, R57, RZ, PT ;  /* 0x000000ff3900720c */ /* 0x000fe40003f46270 */
[----:B0-----:R-:W-:Y:S01]  /*27d00*/  LEA.HI.X.SX32 R24, R23, R17, 0x1, P6 ;  /* 0x0000001117187211 */ /* 0x001fe200030f0eff */
[----:B------:R-:W3:Y:S04]  /*27d10*/  LDL.LU R57, [R1+0x58] ;  /* 0x0000580001397983 */ /* 0x000ee80000300800 */
[----:B------:R-:W-:Y:S01]  /*27d20*/  STL [R1+0x9b0], R49 ;  /* 0x0009b03101007387 */ /* 0x000fe20000100800 */
[----:B-1----:R-:W-:-:S02]  /*27d30*/  IMAD R23, R16, UR8, RZ ;  /* 0x0000000810177c24 */ /* 0x002fc4000f8e02ff */
[----:B------:R-:W-:Y:S01]  /*27d40*/  IMAD.MOV.U32 R16, RZ, RZ, R0 ;  /* 0x000000ffff107224 */ /* 0x000fe200078e0000 */
[----:B------:R0:W-:Y:S04]  /*27d50*/  STL [R1+0x9ac], R24 ;  /* 0x0009ac1801007387 */ /* 0x0001e80000100800 */
[----:B------:R-:W3:Y:S01]  /*27d60*/  LDL R0, [R1+0x1c9c] ;  /* 0x001c9c0001007983 */ /* 0x000ee20000100800 */
[C---:B------:R-:W-:Y:S02]  /*27d70*/  ISETP.GT.U32.AND P5, PT, R22.reuse, R58, PT ;  /* 0x0000003a1600720c */ /* 0x040fe40003fa4070 */
[----:B------:R-:W-:Y:S01]  /*27d80*/  ISETP.GT.U32.AND P4, PT, R22, R26, PT ;  /* 0x0000001a1600720c */ /* 0x000fe20003f84070 */
[----:B------:R-:W-:Y:S01]  /*27d90*/  @P0 IMAD.MOV.U32 R25, RZ, RZ, R24 ;  /* 0x000000ffff190224 */ /* 0x000fe200078e0018 */
[----:B------:R-:W1:Y:S01]  /*27da0*/  LDCU UR8, c[0x0][0x3b0] ;  /* 0x00007600ff0877ac */ /* 0x000e620008000800 */
[----:B------:R-:W-:-:S02]  /*27db0*/  @!P2 IMAD.MOV R16, RZ, RZ, -R16 ;  /* 0x000000ffff10a224 */ /* 0x000fc400078e0a10 */
[----:B0-----:R-:W-:-:S06]  /*27dc0*/  @P0 IMAD.MOV.U32 R24, RZ, RZ, R49 ;  /* 0x000000ffff180224 */ /* 0x001fcc00078e0031 */
[--C-:B------:R-:W-:Y:S01]  /*27dd0*/  @!P5 IMAD.IADD R58, R58, 0x1, -R22.reuse ;  /* 0x000000013a3ad824 */ /* 0x100fe200078e0a16 */
[----:B--2---:R-:W-:Y:S01]  /*27de0*/  ISETP.GE.AND P2, PT, R80, RZ, PT ;  /* 0x000000ff5000720c */ /* 0x004fe20003f46270 */
[----:B------:R0:W2:Y:S01]  /*27df0*/  @P0 LDG.E.U8 R41, desc[UR14][R24.64] ;  /* 0x0000000e18290981 */ /* 0x0000a2000c1e1100 */
[----:B------:R-:W-:Y:S02]  /*27e00*/  @!P4 IMAD.IADD R26, R26, 0x1, -R22 ;  /* 0x000000011a1ac824 */ /* 0x000fe400078e0a16 */
[----:B------:R-:W-:Y:S02]  /*27e10*/  ISETP.GT.U32.AND P5, PT, R22, R58, PT ;  /* 0x0000003a1600720c */ /* 0x000fe40003fa4070 */
[----:B0-----:R-:W-:-:S04]  /*27e20*/  IADD3 R24, P6, PT, R23, R20, RZ ;  /* 0x0000001417187210 */ /* 0x001fc80007fde0ff */
[----:B------:R-:W-:Y:S02]  /*27e30*/  LEA.HI.X.SX32 R25, R23, R17, 0x1, P6 ;  /* 0x0000001117197211 */ /* 0x000fe400030f0eff */
[----:B------:R-:W-:Y:S01]  /*27e40*/  SEL R23, R59, R16, !P1 ;  /* 0x000000103b177207 */ /* 0x000fe20004800000 */
[----:B------:R-:W-:Y:S01]  /*27e50*/  IMAD.MOV.U32 R16, RZ, RZ, R26 ;  /* 0x000000ffff107224 */ /* 0x000fe200078e001a */
[----:B------:R0:W-:Y:S04]  /*27e60*/  STL [R1+0x9e0], R24 ;  /* 0x0009e01801007387 */ /* 0x0001e80000100800 */
[----:B------:R0:W2:Y:S01]  /*27e70*/  @P0 LDG.E.U8 R40, desc[UR14][R24.64] ;  /* 0x0000000e18280981 */ /* 0x0000a2000c1e1100 */
[----:B------:R-:W-:Y:S02]  /*27e80*/  @!P2 IMAD.MOV R16, RZ, RZ, -R16 ;  /* 0x000000ffff10a224 */ /* 0x000fe400078e0a10 */
[----:B------:R-:W-:-:S02]  /*27e90*/  @!P5 IMAD.IADD R58, R58, 0x1, -R22 ;  /* 0x000000013a3ad824 */ /* 0x000fc400078e0a16 */
[----:B0-----:R-:W-:Y:S01]  /*27ea0*/  IMAD R24, R23, UR9, RZ ;  /* 0x0000000917187c24 */ /* 0x001fe2000f8e02ff */
[----:B------:R0:W-:Y:S01]  /*27eb0*/  STL [R1+0x9dc], R25 ;  /* 0x0009dc1901007387 */ /* 0x0001e20000100800 */
[----:B------:R-:W-:Y:S01]  /*27ec0*/  SEL R23, R59, R16, !P1 ;  /* 0x000000103b177207 */ /* 0x000fe20004800000 */
[----:B------:R-:W-:Y:S01]  /*27ed0*/  IMAD.MOV.U32 R16, RZ, RZ, R58 ;  /* 0x000000ffff107224 */ /* 0x000fe200078e003a */
[----:B------:R-:W-:Y:S01]  /*27ee0*/  ISETP.GT.U32.AND P4, PT, R22, R7, PT ;  /* 0x000000071600720c */ /* 0x000fe20003f84070 */
[----:B------:R-:W0:Y:S01]  /*27ef0*/  LDCU UR9, c[0x0][0x3b0] ;  /* 0x00007600ff0977ac */ /* 0x000e220008000800 */
[----:B----4-:R-:W-:Y:S02]  /*27f00*/  ISETP.GE.AND P6, PT, R10, RZ, PT ;  /* 0x000000ff0a00720c */ /* 0x010fe40003fc6270 */
[----:B------:R-:W-:Y:S02]  /*27f10*/  IADD3 R10, P5, PT, R24, R20, RZ ;  /* 0x00000014180a7210 */ /* 0x000fe40007fbe0ff */
[----:B---3--:R-:W-:-:S02]  /*27f20*/  ISETP.GT.U32.AND P2, PT, R22, R18, PT ;  /* 0x000000121600720c */ /* 0x008fc40003f44070 */
[----:B0-----:R-:W-:Y:S01]  /*27f30*/  LEA.HI.X.SX32 R25, R24, R17, 0x1, P5 ;  /* 0x0000001118197211 */ /* 0x001fe200028f0eff */
[----:B------:R0:W-:Y:S04]  /*27f40*/  STL [R1+0xa10], R10 ;  /* 0x000a100a01007387 */ /* 0x0001e80000100800 */
[----:B------:R3:W-:Y:S04]  /*27f50*/  STL [R1+0xa0c], R25 ;  /* 0x000a0c1901007387 */ /* 0x0007e80000100800 */
[----:B------:R-:W4:Y:S02]  /*27f60*/  LDL R58, [R1+0x1cc8] ;  /* 0x001cc800013a7983 */ /* 0x000f240000100800 */
[----:B------:R-:W-:Y:S01]  /*27f70*/  @!P2 IMAD.IADD R18, R18, 0x1, -R22 ;  /* 0x000000011212a824 */ /* 0x000fe200078e0a16 */
[----:B------:R-:W-:-:S02]  /*27f80*/  ISETP.GE.AND P2, PT, R0, RZ, PT ;  /* 0x000000ff0000720c */ /* 0x000fc40003f46270 */
[----:B------:R-:W2:Y:S01]  /*27f90*/  LDL R0, [R1+0x1cdc] ;  /* 0x001cdc0001007983 */ /* 0x000ea20000100800 */
[----:B------:R-:W-:Y:S01]  /*27fa0*/  @!P4 IMAD.IADD R7, R7, 0x1, -R22 ;  /* 0x000000010707c824 */ /* 0x000fe200078e0a16 */
[C---:B------:R-:W-:Y:S01]  /*27fb0*/  ISETP.GT.U32.AND P4, PT, R22.reuse, R57, PT ;  /* 0x000000391600720c */ /* 0x040fe20003f84070 */
[----:B-1----:R-:W-:Y:S02]  /*27fc0*/  IMAD R23, R23, UR8, RZ ;  /* 0x0000000817177c24 */ /* 0x002fe4000f8e02ff */
[----:B------:R-:W-:Y:S02]  /*27fd0*/  @!P6 IMAD.MOV R16, RZ, RZ, -R16 ;  /* 0x000000ffff10e224 */ /* 0x000fe400078e0a10 */
[----:B------:R-:W-:Y:S01]  /*27fe0*/  @P0 IMAD.MOV.U32 R24, RZ, RZ, R10 ;  /* 0x000000ffff180224 */ /* 0x000fe200078e000a */
[----:B------:R-:W-:Y:S01]  /*27ff0*/  ISETP.GT.U32.AND P5, PT, R22, R7, PT ;  /* 0x000000071600720c */ /* 0x000fe20003fa4070 */
[----:B------:R-:W2:Y:S01]  /*28000*/  LDL.LU R78, [R1+0x6c] ;  /* 0x00006c00014e7983 */ /* 0x000ea20000300800 */
[----:B0-----:R-:W-:-:S02]  /*28010*/  IADD3 R10, P6, PT, R23, R20, RZ ;  /* 0x00000014170a7210 */ /* 0x001fc40007fde0ff */
[----:B------:R-:W-:Y:S01]  /*28020*/  SEL R16, R59, R16, !P1 ;  /* 0x000000103b107207 */ /* 0x000fe20004800000 */
[----:B------:R0:W2:Y:S02]  /*28030*/  @P0 LDG.E.U8 R38, desc[UR14][R24.64] ;  /* 0x0000000e18260981 */ /* 0x0000a4000c1e1100 */
[----:B------:R-:W-:Y:S01]  /*28040*/  @!P4 IMAD.IADD R57, R57, 0x1, -R22 ;  /* 0x000000013939c824 */ /* 0x000fe200078e0a16 */
[----:B------:R-:W-:Y:S01]  /*28050*/  ISETP.GT.U32.AND P4, PT, R22, R18, PT ;  /* 0x000000121600720c */ /* 0x000fe20003f84070 */
[----:B------:R-:W1:Y:S01]  /*28060*/  LDCU UR8, c[0x0][0x3b0] ;  /* 0x00007600ff0877ac */ /* 0x000e620008000800 */
[----:B0-----:R-:W-:-:S03]  /*28070*/  LEA.HI.X.SX32 R24, R23, R17, 0x1, P6 ;  /* 0x0000001117187211 */ /* 0x001fc600030f0eff */
[----:B------:R-:W-:Y:S02]  /*28080*/  @!P5 IMAD.IADD R7, R7, 0x1, -R22 ;  /* 0x000000010707d824 */ /* 0x000fe400078e0a16 */
[----:B------:R-:W-:Y:S01]  /*28090*/  IMAD R23, R16, UR10, RZ ;  /* 0x0000000a10177c24 */ /* 0x000fe2000f8e02ff */
[----:B------:R-:W-:Y:S01]  /*280a0*/  STL [R1+0xa40], R10 ;  /* 0x000a400a01007387 */ /* 0x000fe20000100800 */
[----:B------:R-:W-:-:S03]  /*280b0*/  ISETP.GT.U32.AND P5, PT, R22, R57, PT ;  /* 0x000000391600720c */ /* 0x000fc60003fa4070 */
[----:B------:R0:W-:Y:S01]  /*280c0*/  STL [R1+0xa3c], R24 ;  /* 0x000a3c1801007387 */ /* 0x0001e20000100800 */
[----:B---3--:R-:W-:Y:S02]  /*280d0*/  @P0 IMAD.MOV.U32 R25, RZ, RZ, R24 ;  /* 0x000000ffff190224 */ /* 0x008fe400078e0018 */
[----:B------:R-:W-:Y:S01]  /*280e0*/  IMAD.MOV.U32 R16, RZ, RZ, R7 ;  /* 0x000000ffff107224 */ /* 0x000fe200078e0007 */
[----:B------:R-:W3:Y:S01]  /*280f0*/  LDCU UR10, c[0x0][0x3b0] ;  /* 0x00007600ff0a77ac */ /* 0x000ee20008000800 */
[----:B------:R-:W3:Y:S01]  /*28100*/  LDL R7, [R1+0x1c80] ;  /* 0x001c800001077983 */ /* 0x000ee20000100800 */
[----:B0-----:R-:W-:Y:S01]  /*28110*/  @P0 IMAD.MOV.U32 R24, RZ, RZ, R10 ;  /* 0x000000ffff180224 */ /* 0x001fe200078e000a */
[----:B------:R-:W-:-:S04]  /*28120*/  IADD3 R10, P6, PT, R23, R20, RZ ;  /* 0x00000014170a7210 */ /* 0x000fc80007fde0ff */
[----:B------:R0:W3:Y:S01]  /*28130*/  @P0 LDG.E.U8 R39, desc[UR14][R24.64] ;  /* 0x0000000e18270981 */ /* 0x0000e2000c1e1100 */
[----:B------:R-:W-:-:S03]  /*28140*/  @!P4 IMAD.IADD R18, R18, 0x1, -R22 ;  /* 0x000000011212c824 */ /* 0x000fc600078e0a16 */
[----:B------:R-:W-:Y:S01]  /*28150*/  STL [R1+0xa70], R10 ;  /* 0x000a700a01007387 */ /* 0x000fe20000100800 */
[----:B------:R-:W-:Y:S01]  /*28160*/  @!P5 IMAD.IADD R57, R57, 0x1, -R22 ;  /* 0x000000013939d824 */ /* 0x000fe200078e0a16 */
[----:B0-----:R-:W-:-:S05]  /*28170*/  LEA.HI.X.SX32 R24, R23, R17, 0x1, P6 ;  /* 0x0000001117187211 */ /* 0x001fca00030f0eff */
[----:B------:R0:W-:Y:S01]  /*28180*/  STL [R1+0xa6c], R24 ;  /* 0x000a6c1801007387 */ /* 0x0001e20000100800 */
[----:B----4-:R-:W-:-:S03]  /*28190*/  ISETP.GE.AND P4, PT, R58, RZ, PT ;  /* 0x000000ff3a00720c */ /* 0x010fc60003f86270 */
[----:B------:R-:W4:Y:S01]  /*281a0*/  LDL.LU R58, [R1+0x74] ;  /* 0x00007400013a7983 */ /* 0x000f220000300800 */
[----:B--2---:R-:W-:-:S03]  /*281b0*/  ISETP.GE.AND P5, PT, R0, RZ, PT ;  /* 0x000000ff0000720c */ /* 0x004fc60003fa6270 */
[----:B------:R-:W2:Y:S01]  /*281c0*/  LDL R0, [R1+0x1c8c] ;  /* 0x001c8c0001007983 */ /* 0x000ea20000100800 */
[----:B------:R-:W-:Y:S01]  /*281d0*/  @!P2 IMAD.MOV R16, RZ, RZ, -R16 ;  /* 0x000000ffff10a224 */ /* 0x000fe200078e0a10 */
[----:B------:R-:W-:-:S04]  /*281e0*/  ISETP.GT.U32.AND P2, PT, R22, R62, PT ;  /* 0x0000003e1600720c */ /* 0x000fc80003f44070 */
[----:B------:R-:W-:Y:S01]  /*281f0*/  SEL R16, R59, R16, !P1 ;  /* 0x000000103b107207 */ /* 0x000fe20004800000 */
[----:B------:R-:W-:-:S04]  /*28200*/  @P0 IMAD.MOV.U32 R25, RZ, RZ, R24 ;  /* 0x000000ffff190224 */ /* 0x000fc800078e0018 */
[----:B-1----:R-:W-:Y:S02]  /*28210*/  IMAD R16, R16, UR8, RZ ;  /* 0x0000000810107c24 */ /* 0x002fe4000f8e02ff */
[----:B0-----:R-:W-:Y:S01]  /*28220*/  @P0 IMAD.MOV.U32 R24, RZ, RZ, R10 ;  /* 0x000000ffff180224 */ /* 0x001fe200078e000a */
[----:B------:R-:W-:Y:S01]  /*28230*/  ISETP.GT.U32.AND P6, PT, R22, R61, PT ;  /* 0x0000003d1600720c */ /* 0x000fe20003fc4070 */
[----:B------:R-:W-:Y:S02]  /*28240*/  IMAD.MOV.U32 R23, RZ, RZ, R18 ;  /* 0x000000ffff177224 */ /* 0x000fe400078e0012 */
[----:B------:R-:W-:Y:S01]  /*28250*/  @!P2 IMAD.IADD R62, R62, 0x1, -R22 ;  /* 0x000000013e3ea824 */ /* 0x000fe200078e0a16 */
[C---:B------:R-:W-:Y:S01]  /*28260*/  IADD3 R10, P2, PT, R16.reuse, R20, RZ ;  /* 0x00000014100a7210 */ /* 0x040fe20007f5e0ff */
[----:B------:R0:W4:Y:S01]  /*28270*/  @P0 LDG.E.U8 R37, desc[UR14][R24.64] ;  /* 0x0000000e18250981 */ /* 0x000122000c1e1100 */
[----:B------:R-:W1:Y:S02]  /*28280*/  LDCU UR8, c[0x0][0x3b0] ;  /* 0x00007600ff0877ac */ /* 0x000e640008000800 */
[----:B------:R-:W-:Y:S01]  /*28290*/  LEA.HI.X.SX32 R18, R16, R17, 0x1, P2 ;  /* 0x0000001110127211 */ /* 0x000fe200010f0eff */
[----:B------:R-:W-:Y:S04]  /*282a0*/  STL [R1+0xa98], R10 ;  /* 0x000a980a01007387 */ /* 0x000fe80000100800 */
[----:B------:R1:W-:Y:S01]  /*282b0*/  STL [R1+0xa94], R18 ;  /* 0x000a941201007387 */ /* 0x0003e20000100800 */
[----:B0-----:R-:W-:-:S02]  /*282c0*/  @P0 IMAD.MOV.U32 R25, RZ, RZ, R18 ;  /* 0x000000ffff190224 */ /* 0x001fc400078e0012 */
[----:B------:R-:W-:Y:S02]  /*282d0*/  @!P6 IMAD.IADD R61, R61, 0x1, -R22 ;  /* 0x000000013d3de824 */ /* 0x000fe400078e0a16 */
[----:B------:R-:W-:Y:S02]  /*282e0*/  IMAD.MOV.U32 R16, RZ, RZ, R57 ;  /* 0x000000ffff107224 */ /* 0x000fe400078e0039 */
[----:B------:R-:W-:Y:S01]  /*282f0*/  @!P4 IMAD.MOV R23, RZ, RZ, -R23 ;  /* 0x000000ffff17c224 */ /* 0x000fe200078e0a17 */
[----:B-1----:R-:W4:Y:S01]  /*28300*/  LDL R18, [R1+0x1b18] ;  /* 0x001b180001127983 */ /* 0x002f220000100800 */
[C---:B------:R-:W-:Y:S01]  /*28310*/  ISETP.GT.U32.AND P6, PT, R22.reuse, R62, PT ;  /* 0x0000003e1600720c */ /* 0x040fe20003fc4070 */
[----:B------:R-:W-:Y:S01]  /*28320*/  @!P5 IMAD.MOV R16, RZ, RZ, -R16 ;  /* 0x000000ffff10d224 */ /* 0x000fe200078e0a10 */
[----:B------:R-:W-:Y:S02]  /*28330*/  ISETP.GT.U32.AND P4, PT, R22, R61, PT ;  /* 0x0000003d1600720c */ /* 0x000fe40003f84070 */
[C---:B------:R-:W-:Y:S01]  /*28340*/  SEL R23, R59.reuse, R23, !P1 ;  /* 0x000000173b177207 */ /* 0x040fe20004800000 */
[----:B------:R-:W-:Y:S01]  /*28350*/  @P0 IMAD.MOV.U32 R24, RZ, RZ, R10 ;  /* 0x000000ffff180224 */ /* 0x000fe200078e000a */
[----:B------:R-:W4:Y:S01]  /*28360*/  LDL.LU R80, [R1+0xac] ;  /* 0x0000ac0001507983 */ /* 0x000f220000300800 */
[----:B------:R-:W-:-:S02]  /*28370*/  SEL R16, R59, R16, !P1 ;  /* 0x000000103b107207 */ /* 0x000fc40004800000 */
[----:B------:R-:W-:Y:S01]  /*28380*/  IMAD R23, R23, UR9, RZ ;  /* 0x0000000917177c24 */ /* 0x000fe2000f8e02ff */
[----:B------:R0:W4:Y:S01]  /*28390*/  @P0 LDG.E.U8 R36, desc[UR14][R24.64] ;  /* 0x0000000e18240981 */ /* 0x000122000c1e1100 */
[----:B---3--:R-:W-:Y:S01]  /*283a0*/  ISETP.GE.AND P5, PT, R7, RZ, PT ;  /* 0x000000ff0700720c */ /* 0x008fe20003fa6270 */
[----:B------:R-:W-:Y:S01]  /*283b0*/  IMAD R16, R16, UR8, RZ ;  /* 0x0000000810107c24 */ /* 0x000fe2000f8e02ff */
[----:B------:R-:W-:Y:S01]  /*283c0*/  ISETP.GT.U32.AND P2, PT, R22, R78, PT ;  /* 0x0000004e1600720c */ /* 0x000fe20003f44070 */
[--C-:B------:R-:W-:Y:S01]  /*283d0*/  @!P6 IMAD.IADD R62, R62, 0x1, -R22.reuse ;  /* 0x000000013e3ee824 */ /* 0x100fe200078e0a16 */
[----:B------:R-:W1:Y:S01]  /*283e0*/  LDCU UR9, c[0x0][0x3b0] ;  /* 0x00007600ff0977ac */ /* 0x000e620008000800 */
[----:B------:R-:W-:Y:S01]  /*283f0*/  @!P4 IMAD.IADD R61, R61, 0x1, -R22 ;  /* 0x000000013d3dc824 */ /* 0x000fe200078e0a16 */
[-C--:B------:R-:W-:Y:S01]  /*28400*/  IADD3 R7, P4, PT, R16, R20.reuse, RZ ;  /* 0x0000001410077210 */ /* 0x080fe20007f9e0ff */
[----:B------:R-:W3:Y:S01]  /*28410*/  LDCU UR8, c[0x0][0x3b0] ;  /* 0x00007600ff0877ac */ /* 0x000ee20008000800 */
[----:B0-----:R-:W-:-:S04]  /*28420*/  IADD3 R24, P6, PT, R23, R20, RZ ;  /* 0x0000001417187210 */ /* 0x001fc80007fde0ff */
[-C--:B------:R-:W-:Y:S01]  /*28430*/  LEA.HI.X.SX32 R25, R23, R17.reuse, 0x1, P6 ;  /* 0x0000001117197211 */ /* 0x080fe200030f0eff */
[----:B------:R0:W-:Y:S04]  /*28440*/  STL [R1+0xac0], R24 ;  /* 0x000ac01801007387 */ /* 0x0001e80000100800 */
[----:B------:R-:W-:Y:S04]  /*28450*/  STL [R1+0xae8], R7 ;  /* 0x000ae80701007387 */ /* 0x000fe80000100800 */
[----:B------:R0:W-:Y:S01]  /*28460*/  STL [R1+0xabc], R25 ;  /* 0x000abc1901007387 */ /* 0x0001e20000100800 */
[----:B------:R-:W-:Y:S01]  /*28470*/  @!P2 IMAD.IADD R78, R78, 0x1, -R22 ;  /* 0x000000014e4ea824 */ /* 0x000fe200078e0a16 */
[----:B------:R-:W-:Y:S01]  /*28480*/  LEA.HI.X.SX32 R10, R16, R17, 0x1, P4 ;  /* 0x00000011100a7211 */ /* 0x000fe200020f0eff */
[----:B------:R-:W-:Y:S01]  /*28490*/  @!P5 IMAD.MOV R62, RZ, RZ, -R62 ;  /* 0x000000ffff3ed224 */ /* 0x000fe200078e0a3e */
[----:B------:R0:W3:Y:S01]  /*284a0*/  @P0 LDG.E.U8 R35, desc[UR14][R24.64] ;  /* 0x0000000e18230981 */ /* 0x0000e2000c1e1100 */
[----:B--2---:R-:W-:-:S03]  /*284b0*/  ISETP.GE.AND P6, PT, R0, RZ, PT ;  /* 0x000000ff0000720c */ /* 0x004fc60003fc6270 */
[----:B------:R-:W2:Y:S01]  /*284c0*/  LDL R0, [R1+0x1b38] ;  /* 0x001b380001007983 */ /* 0x000ea20000100800 */
[----:B------:R-:W-:-:S03]  /*284d0*/  ISETP.GT.U32.AND P2, PT, R22, R78, PT ;  /* 0x0000004e1600720c */ /* 0x000fc60003f44070 */
[----:B------:R-:W3:Y:S04]  /*284e0*/  LDL.LU R57, [R1+0xb8] ;  /* 0x0000b80001397983 */ /* 0x000ee80000300800 */
[----:B------:R0:W-:Y:S01]  /*284f0*/  STL [R1+0xae4], R10 ;  /* 0x000ae40a01007387 */ /* 0x0001e20000100800 */
[----:B------:R-:W-:-:S05]  /*28500*/  SEL R62, R59, R62, !P1 ;  /* 0x0000003e3b3e7207 */ /* 0x000fca0004800000 */
[----:B------:R-:W-:Y:S02]  /*28510*/  @!P2 IMAD.IADD R78, R78, 0x1, -R22 ;  /* 0x000000014e4ea824 */ /* 0x000fe400078e0a16 */
[----:B------:R-:W-:Y:S02]  /*28520*/  IMAD R62, R62, UR10, RZ ;  /* 0x0000000a3e3e7c24 */ /* 0x000fe4000f8e02ff */
[----:B0-----:R-:W-:Y:S02]  /*28530*/  @P0 IMAD.MOV.U32 R24, RZ, RZ, R7 ;  /* 0x000000ffff180224 */ /* 0x001fe400078e0007 */
[----:B------:R-:W-:Y:S01]  /*28540*/  @!P6 IMAD.MOV R61, RZ, RZ, -R61 ;  /* 0x000000ffff3de224 */ /* 0x000fe200078e0a3d */
[----:B----4-:R-:W-:Y:S01]  /*28550*/  ISETP.GE.AND P2, PT, R18, RZ, PT ;  /* 0x000000ff1200720c */ /* 0x010fe20003f46270 */
[----:B------:R-:W-:Y:S01]  /*28560*/  @P0 IMAD.MOV.U32 R25, RZ, RZ, R10 ;  /* 0x000000ffff190224 */ /* 0x000fe200078e000a */
[----:B------:R-:W4:Y:S04]  /*28570*/  LDL R18, [R1+0x1b58] ;  /* 0x001b580001127983 */ /* 0x000f280000100800 */
[----:B------:R-:W4:Y:S04]  /*28580*/  LDL.LU R79, [R1+0xbc] ;  /* 0x0000bc00014f7983 */ /* 0x000f280000300800 */
[----:B------:R-:W4:Y:S01]  /*28590*/  LDL.LU R26, [R1+0xdc] ;  /* 0x0000dc00011a7983 */ /* 0x000f220000300800 */
[----:B------:R-:W-:-:S03]  /*285a0*/  IADD3 R7, P6, PT, R62, R20, RZ ;  /* 0x000000143e077210 */ /* 0x000fc60007fde0ff */
[----:B------:R0:W4:Y:S01]  /*285b0*/  @P0 LDG.E.U8 R34, desc[UR14][R24.64] ;  /* 0x0000000e18220981 */ /* 0x000122000c1e1100 */
[----:B------:R-:W-:Y:S01]  /*285c0*/  IMAD.MOV.U32 R16, RZ, RZ, R78 ;  /* 0x000000ffff107224 */ /* 0x000fe200078e004e */
[----:B------:R-:W-:Y:S02]  /*285d0*/  ISETP.GT.U32.AND P5, PT, R22, R58, PT ;  /* 0x0000003a1600720c */ /* 0x000fe40003fa4070 */
[----:B------:R-:W-:Y:S02]  /*285e0*/  LEA.HI.X.SX32 R10, R62, R17, 0x1, P6 ;  /* 0x000000113e0a7211 */ /* 0x000fe400030f0eff */
[----:B------:R-:W-:Y:S01]  /*285f0*/  SEL R61, R59, R61, !P1 ;  /* 0x0000003d3b3d7207 */ /* 0x000fe20004800000 */
[----:B------:R1:W-:Y:S04]  /*28600*/  STL [R1+0xb10], R7 ;  /* 0x000b100701007387 */ /* 0x0003e80000100800 */
[----:B------:R2:W-:Y:S01]  /*28610*/  STL [R1+0xb0c], R10 ;  /* 0x000b0c0a01007387 */ /* 0x0005e20000100800 */
[----:B------:R-:W-:Y:S01]  /*28620*/  ISETP.GT.U32.AND P4, PT, R22, R80, PT ;  /* 0x000000501600720c */ /* 0x000fe20003f84070 */
[----:B------:R-:W2:Y:S01]  /*28630*/  LDCU UR10, c[0x0][0x3b0] ;  /* 0x00007600ff0a77ac */ /* 0x000ea20008000800 */
[----:B0-----:R-:W-:-:S02]  /*28640*/  @P0 IMAD.MOV.U32 R24, RZ, RZ, R7 ;  /* 0x000000ffff180224 */ /* 0x001fc400078e0007 */
[----:B-1----:R-:W-:Y:S02]  /*28650*/  IMAD R61, R61, UR9, RZ ;  /* 0x000000093d3d7c24 */ /* 0x002fe4000f8e02ff */
[----:B------:R-:W-:Y:S02]  /*28660*/  @!P2 IMAD.MOV R16, RZ, RZ, -R16 ;  /* 0x000000ffff10a224 */ /* 0x000fe400078e0a10 */
[----:B------:R-:W-:Y:S01]  /*28670*/  @P0 IMAD.MOV.U32 R25, RZ, RZ, R10 ;  /* 0x000000ffff190224 */ /* 0x000fe200078e000a */
[----:B------:R-:W0:Y:S01]  /*28680*/  LDCU UR9, c[0x0][0x3b0] ;  /* 0x00007600ff0977ac */ /* 0x000e220008000800 */
[----:B------:R-:W4:Y:S04]  /*28690*/  LDL R7, [R1+0x1b78] ;  /* 0x001b780001077983 */ /* 0x000f280000100800 */
[----:B------:R1:W4:Y:S01]  /*286a0*/  @P0 LDG.E.U8 R33, desc[UR14][R24.64] ;  /* 0x0000000e18210981 */ /* 0x000322000c1e1100 */
[----:B--2---:R-:W-:-:S02]  /*286b0*/  ISETP.GE.AND P6, PT, R0, RZ, PT ;  /* 0x000000ff0000720c */ /* 0x004fc40003fc6270 */
[----:B------:R-:W-:-:S04]  /*286c0*/  IADD3 R0, P2, PT, R61, R20, RZ ;  /* 0x000000143d007210 */ /* 0x000fc80007f5e0ff */
[----:B------:R-:W-:Y:S01]  /*286d0*/  LEA.HI.X.SX32 R10, R61, R17, 0x1, P2 ;  /* 0x000000113d0a7211 */ /* 0x000fe200010f0eff */
[----:B------:R2:W-:Y:S01]  /*286e0*/  STL [R1+0xb38], R0 ;  /* 0x000b380001007387 */ /* 0x0005e20000100800 */
[----:B-1----:R-:W-:-:S03]  /*286f0*/  @P0 IMAD.MOV.U32 R24, RZ, RZ, R0 ;  /* 0x000000ffff180224 */ /* 0x002fc600078e0000 */
[----:B------:R1:W-:Y:S04]  /*28700*/  STL [R1+0xb34], R10 ;  /* 0x000b340a01007387 */ /* 0x0003e80000100800 */
[----:B--2---:R-:W2:Y:S01]  /*28710*/  LDL R0, [R1+0x1b98] ;  /* 0x001b980001007983 */ /* 0x004ea20000100800 */
[----:B------:R-:W-:-:S05]  /*28720*/  @!P5 IMAD.IADD R58, R58, 0x1, -R22 ;  /* 0x000000013a3ad824 */ /* 0x000fca00078e0a16 */
[----:B------:R-:W-:Y:S01]  /*28730*/  ISETP.GT.U32.AND P5, PT, R22, R58, PT ;  /* 0x0000003a1600720c */ /* 0x000fe20003fa4070 */
[----:B------:R-:W-:Y:S01]  /*28740*/  @!P4 IMAD.IADD R80, R80, 0x1, -R22 ;  /* 0x000000015050c824 */ /* 0x000fe200078e0a16 */
[----:B------:R-:W-:-:S04]  /*28750*/  SEL R23, R59, R16, !P1 ;  /* 0x000000103b177207 */ /* 0x000fc80004800000 */
[----:B------:R-:W-:Y:S01]  /*28760*/  ISETP.GT.U32.AND P4, PT, R22, R80, PT ;  /* 0x000000501600720c */ /* 0x000fe20003f84070 */
[----:B------:R-:W-:Y:S02]  /*28770*/  @P0 IMAD.MOV.U32 R25, RZ, RZ, R10 ;  /* 0x000000ffff190224 */ /* 0x000fe400078e000a */
[----:B---3--:R-:W-:Y:S01]  /*28780*/  IMAD R23, R23, UR8, RZ ;  /* 0x0000000817177c24 */ /* 0x008fe2000f8e02ff */
[----:B------:R-:W3:Y:S02]  /*28790*/  LDCU UR8, c[0x0][0x3b0] ;  /* 0x00007600ff0877ac */ /* 0x000ee40008000800 */
[----:B------:R0:W2:Y:S01]  /*287a0*/  @P0 LDG.E.U8 R31, desc[UR14][R24.64] ;  /* 0x0000000e181f0981 */ /* 0x0000a2000c1e1100 */
[----:B------:R-:W-:Y:S01]  /*287b0*/  @!P5 IMAD.IADD R58, R58, 0x1, -R22 ;  /* 0x000000013a3ad824 */ /* 0x000fe200078e0a16 */
[----:B------:R-:W-:Y:S02]  /*287c0*/  ISETP.GT.U32.AND P5, PT, R22, R57, PT ;  /* 0x000000391600720c */ /* 0x000fe40003fa4070 */
[----:B----4-:R-:W-:Y:S01]  /*287d0*/  ISETP.GE.AND P2, PT, R18, RZ, PT ;  /* 0x000000ff1200720c */ /* 0x010fe20003f46270 */
[----:B------:R-:W-:-:S02]  /*287e0*/  IMAD.MOV.U32 R16, RZ, RZ, R58 ;  /* 0x000000ffff107224 */ /* 0x000fc400078e003a */
[----:B------:R-:W-:Y:S01]  /*287f0*/  @!P4 IMAD.IADD R80, R80, 0x1, -R22 ;  /* 0x000000015050c824 */ /* 0x000fe200078e0a16 */
[----:B------:R-:W4:Y:S01]  /*28800*/  LDL.LU R58, [R1+0x120] ;  /* 0x00012000013a7983 */ /* 0x000f220000300800 */
[----:B------:R-:W-:Y:S01]  /*28810*/  @!P6 IMAD.MOV R16, RZ, RZ, -R16 ;  /* 0x000000ffff10e224 */ /* 0x000fe200078e0a10 */
[C---:B0-----:R-:W-:Y:S02]  /*28820*/  IADD3 R24, P6, PT, R23.reuse, R20, RZ ;  /* 0x0000001417187210 */ /* 0x041fe40007fde0ff */
[----:B------:R-:W-:Y:S01]  /*28830*/  ISETP.GT.U32.AND P4, PT, R22, R79, PT ;  /* 0x0000004f1600720c */ /* 0x000fe20003f84070 */
[----:B-1----:R-:W4:Y:S04]  /*28840*/  LDL.LU R10, [R1+0x11c] ;  /* 0x00011c00010a7983 */ /* 0x002f280000300800 */
[----:B------:R-:W4:Y:S01]  /*28850*/  LDL.LU R18, [R1+0xf4] ;  /* 0x0000f40001127983 */ /* 0x000f220000300800 */
[----:B------:R-:W-:Y:S01]  /*28860*/  LEA.HI.X.SX32 R25, R23, R17, 0x1, P6 ;  /* 0x0000001117197211 */ /* 0x000fe200030f0eff */
[----:B------:R-:W-:Y:S01]  /*28870*/  @!P5 IMAD.IADD R57, R57, 0x1, -R22 ;  /* 0x000000013939d824 */ /* 0x000fe200078e0a16 */
[----:B------:R-:W-:-:S02]  /*28880*/  SEL R23, R59, R16, !P1 ;  /* 0x000000103b177207 */ /* 0x000fc40004800000 */
[C---:B------:R-:W-:Y:S01]  /*28890*/  ISETP.GT.U32.AND P5, PT, R22.reuse, R26, PT ;  /* 0x0000001a1600720c */ /* 0x040fe20003fa4070 */
[----:B------:R-:W-:Y:S01]  /*288a0*/  IMAD.MOV.U32 R16, RZ, RZ, R80 ;  /* 0x000000ffff107224 */ /* 0x000fe200078e0050 */
[----:B------:R0:W-:Y:S01]  /*288b0*/  STL [R1+0x768], R24 ;  /* 0x0007681801007387 */ /* 0x0001e20000100800 */
[----:B------:R-:W-:-:S03]  /*288c0*/  ISETP.GT.U32.AND P6, PT, R22, R57, PT ;  /* 0x000000391600720c */ /* 0x000fc60003fc4070 */
[----:B------:R0:W4:Y:S01]  /*288d0*/  @P0 LDG.E.U8 R32, desc[UR14][R24.64] ;  /* 0x0000000e18200981 */ /* 0x000122000c1e1100 */
[----:B------:R-:W-:-:S03]  /*288e0*/  @!P2 IMAD.MOV R16, RZ, RZ, -R16 ;  /* 0x000000ffff10a224 */ /* 0x000fc600078e0a10 */
[----:B------:R1:W-:Y:S04]  /*288f0*/  STL [R1+0x764], R25 ;  /* 0x0007641901007387 */ /* 0x0003e80000100800 */
[----:B------:R-:W4:Y:S01]  /*28900*/  LDL R80, [R1+0x1bb8] ;  /* 0x001bb80001507983 */ /* 0x000f220000100800 */
[--C-:B------:R-:W-:Y:S01]  /*28910*/  @!P4 IMAD.IADD R79, R79, 0x1, -R22.reuse ;  /* 0x000000014f4fc824 */ /* 0x100fe200078e0a16 */
[----:B------:R-:W-:Y:S01]  /*28920*/  ISETP.GE.AND P4, PT, R7, RZ, PT ;  /* 0x000000ff0700720c */ /* 0x000fe20003f86270 */
[----:B0-----:R-:W-:Y:S01]  /*28930*/  IMAD R24, R23, UR9, RZ ;  /* 0x0000000917187c24 */ /* 0x001fe2000f8e02ff */
[----:B------:R-:W-:Y:S01]  /*28940*/  SEL R23, R59, R16, !P1 ;  /* 0x000000103b177207 */ /* 0x000fe20004800000 */
[--C-:B------:R-:W-:Y:S01]  /*28950*/  @!P5 IMAD.IADD R26, R26, 0x1, -R22.reuse ;  /* 0x000000011a1ad824 */ /* 0x100fe200078e0a16 */
[----:B------:R-:W-:Y:S01]  /*28960*/  ISETP.GT.U32.AND P2, PT, R22, R79, PT ;  /* 0x0000004f1600720c */ /* 0x000fe20003f44070 */
[----:B------:R-:W-:Y:S01]  /*28970*/  @!P6 IMAD.IADD R57, R57, 0x1, -R22 ;  /* 0x000000013939e824 */ /* 0x000fe200078e0a16 */
[C---:B------:R-:W-:Y:S01]  /*28980*/  IADD3 R7, P5, PT, R24.reuse, R20, RZ ;  /* 0x0000001418077210 */ /* 0x040fe20007fbe0ff */
[----:B---3--:R-:W-:Y:S01]  /*28990*/  IMAD R23, R23, UR8, RZ ;  /* 0x0000000817177c24 */ /* 0x008fe2000f8e02ff */
[----:B------:R-:W0:Y:S01]  /*289a0*/  LDCU UR8, c[0x0][0x3b0] ;  /* 0x00007600ff0877ac */ /* 0x000e220008000800 */
[----:B------:R-:W3:Y:S01]  /*289b0*/  LDCU UR9, c[0x0][0x3b0] ;  /* 0x00007600ff0977ac */ /* 0x000ee20008000800 */
[----:B-1----:R-:W-:-:S02]  /*289c0*/  LEA.HI.X.SX32 R25, R24, R17, 0x1, P5 ;  /* 0x0000001118197211 */ /* 0x002fc400028f0eff */
[----:B------:R-:W-:Y:S01]  /*289d0*/  IADD3 R49, P6, PT, R23, R20, RZ ;  /* 0x0000001417317210 */ /* 0x000fe20007fde0ff */
[----:B------:R1:W-:Y:S04]  /*289e0*/  STL [R1+0x7a8], R7 ;  /* 0x0007a80701007387 */ /* 0x0003e80000100800 */
[----:B------:R0:W-:Y:S01]  /*289f0*/  STL [R1+0x7a4], R25 ;  /* 0x0007a41901007387 */ /* 0x0001e20000100800 */
[----:B------:R-:W-:-:S03]  /*28a00*/  IMAD.MOV.U32 R16, RZ, RZ, R57 ;  /* 0x000000ffff107224 */ /* 0x000fc600078e0039 */
[----:B------:R-:W-:Y:S04]  /*28a10*/  STL [R1+0x7e8], R49 ;  /* 0x0007e83101007387 */ /* 0x000fe80000100800 */
[----:B------:R-:W3:Y:S01]  /*28a20*/  LDL R57, [R1+0x1bd8] ;  /* 0x001bd80001397983 */ /* 0x000ee20000100800 */
[----:B------:R-:W-:Y:S02]  /*28a30*/  @!P2 IMAD.IADD R79, R79, 0x1, -R22 ;  /* 0x000000014f4fa824 */ /* 0x000fe400078e0a16 */
[----:B------:R-:W-:Y:S02]  /*28a40*/  @P0 IMAD.MOV.U32 R24, RZ, RZ, R7 ;  /* 0x000000ffff180224 */ /* 0x000fe400078e0007 */
[----:B-1----:R-:W3:Y:S01]  /*28a50*/  LDL R7, [R1+0x1bf8] ;  /* 0x001bf80001077983 */ /* 0x002ee20000100800 */
[----:B------:R-:W-:Y:S01]  /*28a60*/  ISETP.GT.U32.AND P5, PT, R22, R26, PT ;  /* 0x0000001a1600720c */ /* 0x000fe20003fa4070 */
[----:B------:R-:W-:Y:S01]  /*28a70*/  @!P4 IMAD.MOV R16, RZ, RZ, -R16 ;  /* 0x000000ffff10c224 */ /* 0x000fe200078e0a10 */
[----:B------:R-:W-:Y:S01]  /*28a80*/  LEA.HI.X.SX32 R23, R23, R17, 0x1, P6 ;  /* 0x0000001117177211 */ /* 0x000fe200030f0eff */
[----:B------:R0:W3:Y:S01]  /*28a90*/  @P0 LDG.E.U8 R30, desc[UR14][R24.64] ;  /* 0x0000000e181e0981 */ /* 0x0000e2000c1e1100 */
[----:B--2---:R-:W-:-:S03]  /*28aa0*/  ISETP.GE.AND P2, PT, R0, RZ, PT ;  /* 0x000000ff0000720c */ /* 0x004fc60003f46270 */
[----:B------:R-:W2:Y:S06]  /*28ab0*/  LDL R0, [R1+0x1c14] ;  /* 0x001c140001007983 */ /* 0x000eac0000100800 */
[----:B------:R-:W-:Y:S01]  /*28ac0*/  @!P5 IMAD.IADD R26, R26, 0x1, -R22 ;  /* 0x000000011a1ad824 */ /* 0x000fe200078e0a16 */
[----:B------:R-:W-:Y:S01]  /*28ad0*/  SEL R16, R59, R16, !P1 ;  /* 0x000000103b107207 */ /* 0x000fe20004800000 */
[----:B------:R1:W-:Y:S01]  /*28ae0*/  STL [R1+0x7e4], R23 ;  /* 0x0007e41701007387 */ /* 0x0003e20000100800 */
[----:B0-----:R-:W-:Y:S02]  /*28af0*/  @P0 IMAD.MOV.U32 R25, RZ, RZ, R23 ;  /* 0x000000ffff190224 */ /* 0x001fe400078e0017 */
[----:B------:R-:W-:-:S02]  /*28b00*/  @P0 IMAD.MOV.U32 R24, RZ, RZ, R49 ;  /* 0x000000ffff180224 */ /* 0x000fc400078e0031 */
[----:B------:R-:W-:Y:S01]  /*28b10*/  IMAD R16, R16, UR10, RZ ;  /* 0x0000000a10107c24 */ /* 0x000fe2000f8e02ff */
[----:B------:R-:W0:Y:S02]  /*28b20*/  LDCU UR10, c[0x0][0x3b0] ;  /* 0x00007600ff0a77ac */ /* 0x000e240008000800 */
[----:B------:R0:W2:Y:S01]  /*28b30*/  @P0 LDG.E.U8 R29, desc[UR14][R24.64] ;  /* 0x0000000e181d0981 */ /* 0x0000a2000c1e1100 */
[----:B-1----:R-:W-:Y:S01]  /*28b40*/  IMAD.MOV.U32 R23, RZ, RZ, R79 ;  /* 0x000000ffff177224 */ /* 0x002fe200078e004f */
[C---:B----4-:R-:W-:Y:S02]  /*28b50*/  ISETP.GT.U32.AND P4, PT, R22.reuse, R58, PT ;  /* 0x0000003a1600720c */ /* 0x050fe40003f84070 */
[C---:B------:R-:W-:Y:S02]  /*28b60*/  ISETP.GT.U32.AND P6, PT, R22.reuse, R10, PT ;  /* 0x0000000a1600720c */ /* 0x040fe40003fc4070 */
[----:B------:R-:W-:Y:S01]  /*28b70*/  ISETP.GT.U32.AND P5, PT, R22, R18, PT ;  /* 0x000000121600720c */ /* 0x000fe20003fa4070 */
[----:B------:R-:W-:-:S08]  /*28b80*/  @!P2 IMAD.MOV R23, RZ, RZ, -R23 ;  /* 0x000000ffff17a224 */ /* 0x000fd000078e0a17 */
[--C-:B------:R-:W-:Y:S01]  /*28b90*/  @!P4 IMAD.IADD R58, R58, 0x1, -R22.reuse ;  /* 0x000000013a3ac824 */ /* 0x100fe200078e0a16 */
[----:B------:R-:W-:Y:S01]  /*28ba0*/  ISETP.GE.AND P2, PT, R80, RZ, PT ;  /* 0x000000ff5000720c */ /* 0x000fe20003f46270 */
[--C-:B------:R-:W-:Y:S01]  /*28bb0*/  @!P6 IMAD.IADD R10, R10, 0x1, -R22.reuse ;  /* 0x000000010a0ae824 */ /* 0x100fe200078e0a16 */
[----:B0-----:R-:W-:Y:S01]  /*28bc0*/  IADD3 R24, P4, PT, R16, R20, RZ ;  /* 0x0000001410187210 */ /* 0x001fe20007f9e0ff */
[----:B------:R-:W-:Y:S01]  /*28bd0*/  @!P5 IMAD.IADD R18, R18, 0x1, -R22 ;  /* 0x000000011212d824 */ /* 0x000fe200078e0a16 */
[----:B------:R-:W-:Y:S02]  /*28be0*/  ISETP.GT.U32.AND P6, PT, R22, R58, PT ;  /* 0x0000003a1600720c */ /* 0x000fe40003fc4070 */
[----:B------:R-:W-:Y:S02]  /*28bf0*/  LEA.HI.X.SX32 R25, R16, R17, 0x1, P4 ;  /* 0x0000001110197211 */ /* 0x000fe400020f0eff */
[C---:B------:R-:W-:Y:S02]  /*28c00*/  ISETP.GT.U32.AND P5, PT, R22.reuse, R10, PT ;  /* 0x0000000a1600720c */ /* 0x040fe40003fa4070 */
[----:B------:R-:W-:Y:S01]  /*28c10*/  ISETP.GT.U32.AND P4, PT, R22, R18, PT ;  /* 0x000000121600720c */ /* 0x000fe20003f84070 */
[----:B------:R-:W-:Y:S01]  /*28c20*/  IMAD.MOV.U32 R16, RZ, RZ, R26 ;  /* 0x000000ffff107224 */ /* 0x000fe200078e001a */
[----:B------:R-:W-:Y:S01]  /*28c30*/  SEL R23, R59, R23, !P1 ;  /* 0x000000173b177207 */ /* 0x000fe20004800000 */
[----:B------:R-:W-:Y:S04]  /*28c40*/  STL [R1+0x928], R24 ;  /* 0x0009281801007387 */ /* 0x000fe80000100800 */
[----:B------:R0:W4:Y:S01]  /*28c50*/  @P0 LDG.E.U8 R28, desc[UR14][R24.64] ;  /* 0x0000000e181c0981 */ /* 0x000122000c1e1100 */
[----:B------:R-:W-:-:S03]  /*28c60*/  @!P2 IMAD.MOV R16, RZ, RZ, -R16 ;  /* 0x000000ffff10a224 */ /* 0x000fc600078e0a10 */
[----:B------:R0:W-:Y:S01]  /*28c70*/  STL [R1+0x924], R25 ;  /* 0x0009241901007387 */ /* 0x0001e20000100800 */
[----:B------:R-:W-:Y:S01]  /*28c80*/  IMAD R23, R23, UR8, RZ ;  /* 0x0000000817177c24 */ /* 0x000fe2000f8e02ff */
[----:B------:R-:W1:Y:S01]  /*28c90*/  S2R R15, SR_TID.X ;  /* 0x00000000000f7919 */ /* 0x000e620000002100 */
[--C-:B------:R-:W-:Y:S01]  /*28ca0*/  @!P6 IMAD.IADD R58, R58, 0x1, -R22.reuse ;  /* 0x000000013a3ae824 */ /* 0x100fe200078e0a16 */
[----:B------:R-:W1:Y:S01]  /*28cb0*/  LDCU UR8, c[0x0][0x3b0] ;  /* 0x00007600ff0877ac */ /* 0x000e620008000800 */
[----:B---3--:R-:W-:Y:S02]  /*28cc0*/  ISETP.GE.AND P2, PT, R57, RZ, PT ;  /* 0x000000ff3900720c */ /* 0x008fe40003f46270 */
[----:B0-----:R-:W-:Y:S01]  /*28cd0*/  SEL R25, R59, R16, !P1 ;  /* 0x000000103b197207 */ /* 0x001fe20004800000 */
[--C-:B------:R-:W-:Y:S02]  /*28ce0*/  @!P5 IMAD.IADD R10, R10, 0x1, -R22.reuse ;  /* 0x000000010a0ad824 */ /* 0x100fe400078e0a16 */
[----:B------:R-:W-:-:S02]  /*28cf0*/  @!P4 IMAD.IADD R18, R18, 0x1, -R22 ;  /* 0x000000011212c824 */ /* 0x000fc400078e0a16 */
[----:B------:R-:W-:Y:S02]  /*28d00*/  IMAD.MOV.U32 R24, RZ, RZ, R58 ;  /* 0x000000ffff187224 */ /* 0x000fe400078e003a */
[----:B------:R-:W-:Y:S01]  /*28d10*/  IMAD R26, R25, UR9, RZ ;  /* 0x00000009191a7c24 */ /* 0x000fe2000f8e02ff */
[----:B------:R-:W-:Y:S01]  /*28d20*/  ISETP.GE.AND P6, PT, R7, RZ, PT ;  /* 0x000000ff0700720c */ /* 0x000fe20003fc6270 */
[----:B------:R-:W-:Y:S01]  /*28d30*/  IMAD.MOV.U32 R16, RZ, RZ, R18 ;  /* 0x000000ffff107224 */ /* 0x000fe200078e0012 */
[----:B------:R-:W-:Y:S01]  /*28d40*/  PRMT R27, RZ, 0x7610, R27 ;  /* 0x00007610ff1b7816 */ /* 0x000fe2000000001b */
[----:B------:R-:W0:Y:S01]  /*28d50*/  LDCU UR9, c[0x0][0x3b0] ;  /* 0x00007600ff0977ac */ /* 0x000e220008000800 */
[----:B------:R-:W-:-:S05]  /*28d60*/  @!P2 IMAD.MOV R24, RZ, RZ, -R24 ;  /* 0x000000ffff18a224 */ /* 0x000fca00078e0a18 */
[----:B------:R-:W-:Y:S02]  /*28d70*/  SEL R25, R59, R24, !P1 ;  /* 0x000000183b197207 */ /* 0x000fe40004800000 */
[----:B--2---:R-:W-:Y:S02]  /*28d80*/  ISETP.GE.AND P5, PT, R0, RZ, PT ;  /* 0x000000ff0000720c */ /* 0x004fe40003fa6270 */
[----:B------:R-:W-:-:S04]  /*28d90*/  IADD3 R0, P4, PT, R23, R20, RZ ;  /* 0x0000001417007210 */ /* 0x000fc80007f9e0ff */
[----:B------:R-:W-:Y:S01]  /*28da0*/  LEA.HI.X.SX32 R7, R23, R17, 0x1, P4 ;  /* 0x0000001117077211 */ /* 0x000fe200020f0eff */
[----:B------:R2:W-:Y:S01]  /*28db0*/  STL [R1+0x958], R0 ;  /* 0x0009580001007387 */ /* 0x0005e20000100800 */
[----:B------:R-:W-:-:S03]  /*28dc0*/  @P0 IMAD.MOV.U32 R78, RZ, RZ, R0 ;  /* 0x000000ffff4e0224 */ /* 0x000fc600078e0000 */
[----:B------:R3:W-:Y:S01]  /*28dd0*/  STL [R1+0x954], R7 ;  /* 0x0009540701007387 */ /* 0x0007e20000100800 */
[----:B------:R-:W-:Y:S01]  /*28de0*/  @P0 IMAD.MOV.U32 R79, RZ, RZ, R7 ;  /* 0x000000ffff4f0224 */ /* 0x000fe200078e0007 */
[C---:B--2---:R-:W-:Y:S01]  /*28df0*/  IADD3 R0, P2, PT, R26.reuse, R20, RZ ;  /* 0x000000141a007210 */ /* 0x044fe20007f5e0ff */
[----:B------:R-:W-:Y:S02]  /*28e00*/  IMAD.MOV.U32 R23, RZ, RZ, R10 ;  /* 0x000000ffff177224 */ /* 0x000fe400078e000a */
[----:B------:R-:W-:Y:S01]  /*28e10*/  @!P5 IMAD.MOV R16, RZ, RZ, -R16 ;  /* 0x000000ffff10d224 */ /* 0x000fe200078e0a10 */
[----:B------:R2:W4:Y:S01]  /*28e20*/  @P0 LDG.E.U8 R27, desc[UR14][R78.64] ;  /* 0x0000000e4e1b0981 */ /* 0x000522000c1e1100 */
[----:B---3--:R-:W-:-:S03]  /*28e30*/  LEA.HI.X.SX32 R7, R26, R17, 0x1, P2 ;  /* 0x000000111a077211 */ /* 0x008fc600010f0eff */
[----:B------:R-:W-:Y:S01]  /*28e40*/  STL [R1+0x988], R0 ;  /* 0x0009880001007387 */ /* 0x000fe20000100800 */
[----:B------:R-:W-:Y:S02]  /*28e50*/  IMAD R26, R25, UR10, RZ ;  /* 0x0000000a191a7c24 */ /* 0x000fe4000f8e02ff */
[----:B------:R-:W-:Y:S01]  /*28e60*/  @!P6 IMAD.MOV R23, RZ, RZ, -R23 ;  /* 0x000000ffff17e224 */ /* 0x000fe200078e0a17 */
[----:B------:R-:W-:Y:S01]  /*28e70*/  SEL R16, R59, R16, !P1 ;  /* 0x000000103b107207 */ /* 0x000fe20004800000 */
[----:B------:R3:W-:Y:S04]  /*28e80*/  STL [R1+0x984], R7 ;  /* 0x0009840701007387 */ /* 0x0007e80000100800 */
[----:B------:R-:W4:Y:S04]  /*28e90*/  LDL.LU R88, [R1+0x570] ;  /* 0x0005700001587983 */ /* 0x000f280000300800 */
[----:B------:R-:W4:Y:S01]  /*28ea0*/  LDL.LU R89, [R1+0x56c] ;  /* 0x00056c0001597983 */ /* 0x000f220000300800 */
[----:B------:R-:W-:-:S03]  /*28eb0*/  @P0 IMAD.MOV.U32 R25, RZ, RZ, R7 ;  /* 0x000000ffff190224 */ /* 0x000fc600078e0007 */
[----:B------:R-:W4:Y:S01]  /*28ec0*/  LDL.LU R87, [R1+0x568] ;  /* 0x0005680001577983 */ /* 0x000f220000300800 */
[----:B-1----:R-:W-:Y:S01]  /*28ed0*/  LOP3.LUT R15, R15, 0x7f, RZ, 0xc0, !PT ;  /* 0x0000007f0f0f7812 */ /* 0x002fe200078ec0ff */
[----:B------:R-:W1:Y:S02]  /*28ee0*/  LDCU UR10, c[0x0][0x3b0] ;  /* 0x00007600ff0a77ac */ /* 0x000e640008000800 */
[----:B---3--:R-:W3:Y:S04]  /*28ef0*/  LDL.LU R7, [R1+0x554] ;  /* 0x0005540001077983 */ /* 0x008ee80000300800 */
[----:B------:R-:W4:Y:S04]  /*28f00*/  LDL.LU R18, [R1+0x550] ;  /* 0x0005500001127983 */ /* 0x000f280000300800 */
[----:B------:R-:W4:Y:S04]  /*28f10*/  LDL.LU R86, [R1+0x54c] ;  /* 0x00054c0001567983 */ /* 0x000f280000300800 */
[----:B------:R-:W4:Y:S04]  /*28f20*/  LDL.LU R85, [R1+0x548] ;  /* 0x0005480001557983 */ /* 0x000f280000300800 */
[----:B------:R-:W4:Y:S01]  /*28f30*/  LDL.LU R84, [R1+0x534] ;  /* 0x0005340001547983 */ /* 0x000f220000300800 */
[----:B------:R-:W-:-:S03]  /*28f40*/  SEL R24, R59, R23, !P1 ;  /* 0x000000173b187207 */ /* 0x000fc60004800000 */
[----:B------:R-:W4:Y:S04]  /*28f50*/  LDL.LU R77, [R1+0x530] ;  /* 0x00053000014d7983 */ /* 0x000f280000300800 */
[----:B------:R-:W4:Y:S01]  /*28f60*/  LDL.LU R10, [R1+0x52c] ;  /* 0x00052c00010a7983 */ /* 0x000f220000300800 */
[----:B------:R-:W-:Y:S02]  /*28f70*/  IMAD R49, R24, UR12, RZ ;  /* 0x0000000c18317c24 */ /* 0x000fe4000f8e02ff */
[----:B------:R-:W-:Y:S01]  /*28f80*/  @P0 IMAD.MOV.U32 R24, RZ, RZ, R0 ;  /* 0x000000ffff180224 */ /* 0x000fe200078e0000 */
[----:B------:R-:W-:Y:S01]  /*28f90*/  PRMT R23, RZ, 0x7610, R23 ;  /* 0x00007610ff177816 */ /* 0x000fe20000000017 */
[----:B------:R-:W4:Y:S04]  /*28fa0*/  LDL.LU R0, [R1+0x528] ;  /* 0x0005280001007983 */ /* 0x000f280000300800 */
[----:B------:R-:W4:Y:S01]  /*28fb0*/  LDL.LU R80, [R1+0x514] ;  /* 0x0005140001507983 */ /* 0x000f220000300800 */
[----:B--2---:R-:W-:-:S02]  /*28fc0*/  IADD3 R78, P2, PT, R26, R20, RZ ;  /* 0x000000141a4e7210 */ /* 0x004fc40007f5e0ff */
[CC--:B------:R-:W-:Y:S01]  /*28fd0*/  IADD3 R61, P4, PT, R49.reuse, R20.reuse, RZ ;  /* 0x00000014313d7210 */ /* 0x0c0fe20007f9e0ff */
[----:B------:R-:W-:Y:S01]  /*28fe0*/  IMAD R16, R16, UR8, RZ ;  /* 0x0000000810107c24 */ /* 0x000fe2000f8e02ff */
[----:B------:R2:W4:Y:S01]  /*28ff0*/  @P0 LDG.E.U8 R23, desc[UR14][R24.64] ;  /* 0x0000000e18170981 */ /* 0x000522000c1e1100 */
[-C--:B------:R-:W-:Y:S02]  /*29000*/  LEA.HI.X.SX32 R79, R26, R17.reuse, 0x1, P2 ;  /* 0x000000111a4f7211 */ /* 0x080fe400010f0eff */
[----:B------:R-:W-:Y:S01]  /*29010*/  LEA.HI.X.SX32 R62, R49, R17, 0x1, P4 ;  /* 0x00000011313e7211 */ /* 0x000fe200020f0eff */
[----:B------:R-:W4:Y:S01]  /*29020*/  LDL.LU R58, [R1+0x510] ;  /* 0x00051000013a7983 */ /* 0x000f220000300800 */
[----:B------:R-:W-:-:S03]  /*29030*/  IADD3 R52, P5, PT, R16, R20, RZ ;  /* 0x0000001410347210 */ /* 0x000fc60007fbe0ff */
[----:B------:R0:W-:Y:S01]  /*29040*/  STL [R1+0x9b8], R78 ;  /* 0x0009b84e01007387 */ /* 0x0001e20000100800 */
[----:B------:R-:W-:Y:S01]  /*29050*/  LOP3.LUT R15, R15, 0x60, RZ, 0x3c, !PT ;  /* 0x000000600f0f7812 */ /* 0x000fe200078e3cff */
[----:B------:R-:W0:Y:S01]  /*29060*/  LDCU UR8, c[0x0][0x3b0] ;  /* 0x00007600ff0877ac */ /* 0x000e220008000800 */
[----:B------:R-:W0:Y:S01]  /*29070*/  LDCU UR12, c[0x0][0x3b0] ;  /* 0x00007600ff0c77ac */ /* 0x000e220008000800 */
[----:B--2---:R-:W-:Y:S01]  /*29080*/  PRMT R25, RZ, 0x7610, R25 ;  /* 0x00007610ff197816 */ /* 0x004fe20000000019 */
[----:B------:R-:W-:Y:S01]  /*29090*/  STL [R1+0x9e8], R61 ;  /* 0x0009e83d01007387 */ /* 0x000fe20000100800 */
[----:B------:R-:W-:-:S03]  /*290a0*/  PRMT R24, RZ, 0x7610, R24 ;  /* 0x00007610ff187816 */ /* 0x000fc60000000018 */
[----:B------:R2:W-:Y:S01]  /*290b0*/  STL [R1+0x9b4], R79 ;  /* 0x0009b44f01007387 */ /* 0x0005e20000100800 */
[----:B------:R-:W-:-:S03]  /*290c0*/  LEA.HI.X.SX32 R57, R16, R17, 0x1, P5 ;  /* 0x0000001110397211 */ /* 0x000fc600028f0eff */
[----:B------:R0:W4:Y:S04]  /*290d0*/  @P0 LDG.E.U8 R25, desc[UR14][R78.64] ;  /* 0x0000000e4e190981 */ /* 0x000128000c1e1100 */
[----:B------:R-:W-:Y:S04]  /*290e0*/  STL [R1+0xa18], R52 ;  /* 0x000a183401007387 */ /* 0x000fe80000100800 */
[----:B------:R-:W-:Y:S04]  /*290f0*/  STL [R1+0x9e4], R62 ;  /* 0x0009e43e01007387 */ /* 0x000fe80000100800 */
[----:B------:R-:W4:Y:S04]  /*29100*/  LDL.LU R83, [R1+0x50c] ;  /* 0x00050c0001537983 */ /* 0x000f280000300800 */
[----:B------:R1:W-:Y:S01]  /*29110*/  STL [R1+0xa14], R57 ;  /* 0x000a143901007387 */ /* 0x0003e20000100800 */
[----:B0-----:R-:W-:-:S02]  /*29120*/  @P0 IMAD.MOV.U32 R78, RZ, RZ, R61 ;  /* 0x000000ffff4e0224 */ /* 0x001fc400078e003d */
[----:B--2---:R-:W-:-:S05]  /*29130*/  @P0 IMAD.MOV.U32 R79, RZ, RZ, R62 ;  /* 0x000000ffff4f0224 */ /* 0x004fca00078e003e */
[----:B------:R0:W2:Y:S02]  /*29140*/  @P0 LDG.E.U8 R24, desc[UR14][R78.64] ;  /* 0x0000000e4e180981 */ /* 0x0000a4000c1e1100 */
[----:B0-----:R-:W-:Y:S02]  /*29150*/  @P0 IMAD.MOV.U32 R79, RZ, RZ, R57 ;  /* 0x000000ffff4f0224 */ /* 0x001fe400078e0039 */
[----:B-1----:R-:W2:Y:S01]  /*29160*/  LDL.LU R57, [R1+0x508] ;  /* 0x0005080001397983 */ /* 0x002ea20000300800 */
[----:B------:R-:W-:Y:S01]  /*29170*/  PRMT R26, RZ, 0x7610, R26 ;  /* 0x00007610ff1a7816 */ /* 0x000fe2000000001a */
[----:B------:R-:W-:-:S05]  /*29180*/  @P0 IMAD.MOV.U32 R78, RZ, RZ, R52 ;  /* 0x000000ffff4e0224 */ /* 0x000fca00078e0034 */
[----:B------:R-:W2:Y:S04]  /*29190*/  @P0 LDG.E.U8 R26, desc[UR14][R78.64] ;  /* 0x0000000e4e1a0981 */ /* 0x000ea8000c1e1100 */
[----:B---3--:R0:W-:Y:S04]  /*291a0*/  STS.U8 [R15+UR4+0x1700], R7 ;  /* 0x001700070f007988 */ /* 0x0081e80008000004 */
[----:B----4-:R1:W-:Y:S04]  /*291b0*/  STS.U8 [R15+UR4+0x5700], R18 ;  /* 0x005700120f007988 */ /* 0x0103e80008000004 */
[----:B0-----:R-:W3:Y:S04]  /*291c0*/  LDL.LU R7, [R1+0x4f4] ;  /* 0x0004f40001077983 */ /* 0x001ee80000300800 */
[----:B-1----:R-:W4:Y:S04]  /*291d0*/  LDL.LU R18, [R1+0x4f0] ;  /* 0x0004f00001127983 */ /* 0x002f280000300800 */
        /* <DEDUP_REMOVED lines=15> */
[----:B------:R-:W4:Y:S04]  /*292d0*/  LDL.LU R16, [R1+0x4ac] ;  /* 0x0004ac0001107983 */ /* 0x000f280000300800 */
[----:B------:R1:W-:Y:S04]  /*292e0*/  STS.U8 [R15+UR4+0x9700], R86 ;  /* 0x009700560f007988 */ /* 0x0003e80008000004 */
[----:B------:R1:W-:Y:S04]  /*292f0*/  STS.U8 [R15+UR4+0x5300], R88 ;  /* 0x005300580f007988 */ /* 0x0003e80008000004 */
[----:B0-----:R-:W4:Y:S04]  /*29300*/  LDL.LU R58, [R1+0x4a8] ;  /* 0x0004a800013a7983 */ /* 0x001f280000300800 */
[----:B------:R-:W4:Y:S04]  /*29310*/  LDL.LU R49, [R1+0x484] ;  /* 0x0004840001317983 */ /* 0x000f280000300800 */
[----:B------:R-:W4:Y:S04]  /*29320*/  LDL.LU R61, [R1+0x480] ;  /* 0x00048000013d7983 */ /* 0x000f280000300800 */
[----:B------:R-:W4:Y:S04]  /*29330*/  LDL.LU R62, [R1+0x47c] ;  /* 0x00047c00013e7983 */ /* 0x000f280000300800 */
[----:B-1----:R-:W4:Y:S04]  /*29340*/  LDL.LU R86, [R1+0x478] ;  /* 0x0004780001567983 */ /* 0x002f280000300800 */
[----:B------:R-:W4:Y:S04]  /*29350*/  LDL.LU R52, [R1+0x464] ;  /* 0x0004640001347983 */ /* 0x000f280000300800 */
[----:B------:R-:W4:Y:S04]  /*29360*/  LDL.LU R93, [R1+0x460] ;  /* 0x00046000015d7983 */ /* 0x000f280000300800 */
[----:B------:R-:W4:Y:S04]  /*29370*/  LDL.LU R88, [R1+0x45c] ;  /* 0x00045c0001587983 */ /* 0x000f280000300800 */
[----:B------:R-:W-:Y:S04]  /*29380*/  STS.U8 [R15+UR4+0x9300], R89 ;  /* 0x009300590f007988 */ /* 0x000fe80008000004 */
[----:B--2---:R0:W-:Y:S04]  /*29390*/  STS.U8 [R15+UR4+0xdf00], R57 ;  /* 0x00df00390f007988 */ /* 0x0041e80008000004 */
[----:B------:R-:W-:Y:S04]  /*293a0*/  STS.U8 [R15+UR4+0xd700], R85 ;  /* 0x00d700550f007988 */ /* 0x000fe80008000004 */
[----:B------:R-:W-:Y:S04]  /*293b0*/  STS.U8 [R15+UR4+0x9f00], R83 ;  /* 0x009f00530f007988 */ /* 0x000fe80008000004 */
[----:B0-----:R-:W2:Y:S04]  /*293c0*/  LDL.LU R57, [R1+0x458] ;  /* 0x0004580001397983 */ /* 0x001ea80000300800 */
[----:B---3--:R0:W-:Y:S04]  /*293d0*/  STS.U8 [R15+UR4+0x2300], R7 ;  /* 0x002300070f007988 */ /* 0x0081e80008000004 */
[----:B----4-:R1:W-:Y:S04]  /*293e0*/  STS.U8 [R15+UR4+0x6300], R18 ;  /* 0x006300120f007988 */ /* 0x0103e80008000004 */
[----:B0-----:R-:W3:Y:S04]  /*293f0*/  LDL.LU R7, [R1+0x444] ;  /* 0x0004440001077983 */ /* 0x001ee80000300800 */
[----:B------:R-:W4:Y:S04]  /*29400*/  LDL.LU R89, [R1+0x440] ;  /* 0x0004400001597983 */ /* 0x000f280000300800 */
[----:B------:R-:W4:Y:S04]  /*29410*/  LDL.LU R85, [R1+0x43c] ;  /* 0x00043c0001557983 */ /* 0x000f280000300800 */
[----:B------:R-:W4:Y:S04]  /*29420*/  LDL.LU R83, [R1+0x438] ;  /* 0x0004380001537983 */ /* 0x000f280000300800 */
        /* <DEDUP_REMOVED lines=11> */
[----:B------:R0:W-:Y:S02]  /*294e0*/  STS.U8 [R15+UR4+0x6700], R0 ;  /* 0x006700000f007988 */ /* 0x0001e40008000004 */
[----:B0-----:R-:W0:Y:S02]  /*294f0*/  S2R R0, SR_TID.X ;  /* 0x0000000000007919 */ /* 0x001e240000002100 */
[----:B------:R1:W-:Y:S04]  /*29500*/  STS.U8 [R15+UR4+0xeb00], R58 ;  /* 0x00eb003a0f007988 */ /* 0x0003e80008000004 */
[----:B------:R0:W-:Y:S04]  /*29510*/  STS.U8 [R15+UR4+0xef00], R86 ;  /* 0x00ef00560f007988 */ /* 0x0001e80008000004 */
[----:B-1----:R-:W4:Y:S04]  /*29520*/  LDL.LU R58, [R1+0x400] ;  /* 0x00040000013a7983 */ /* 0x002f280000300800 */
[----:B0-----:R-:W4:Y:S04]  /*29530*/  LDL.LU R86, [R1+0x3fc] ;  /* 0x0003fc0001567983 */ /* 0x001f280000300800 */
[----:B--2---:R0:W-:Y:S04]  /*29540*/  STS.U8 [R15+UR4+0xf300], R57 ;  /* 0x00f300390f007988 */ /* 0x0041e80008000004 */
[----:B0-----:R-:W2:Y:S04]  /*29550*/  LDL.LU R57, [R1+0x3f8] ;  /* 0x0003f80001397983 */ /* 0x001ea80000300800 */
[----:B------:R0:W-:Y:S04]  /*29560*/  STS.U8 [R15+UR4+0xab00], R16 ;  /* 0x00ab00100f007988 */ /* 0x0001e80008000004 */
[----:B------:R-:W-:Y:S01]  /*29570*/  STS.U8 [R15+UR4+0xe700], R78 ;  /* 0x00e7004e0f007988 */ /* 0x000fe20008000004 */
[----:B------:R-:W-:-:S03]  /*29580*/  LOP3.LUT R0, R0, 0x7f, RZ, 0xc0, !PT ;  /* 0x0000007f00007812 */ /* 0x000fc600078ec0ff */
[----:B------:R-:W-:Y:S01]  /*29590*/  STS.U8 [R15+UR4+0x6b00], R79 ;  /* 0x006b004f0f007988 */ /* 0x000fe20008000004 */
[----:B0-----:R-:W-:-:S03]  /*295a0*/  LOP3.LUT R16, R0, 0x70, RZ, 0x3c, !PT ;  /* 0x0000007000107812 */ /* 0x001fc600078e3cff */
[----:B---3--:R0:W-:Y:S04]  /*295b0*/  STS.U8 [R15+UR4+0x3700], R7 ;  /* 0x003700070f007988 */ /* 0x0081e80008000004 */
[----:B----4-:R-:W-:Y:S04]  /*295c0*/  STS.U8 [R15+UR4+0xb700], R85 ;  /* 0x00b700550f007988 */ /* 0x010fe80008000004 */
[----:B------:R1:W-:Y:S04]  /*295d0*/  STS.U8 [R15+UR4+0x3b00], R18 ;  /* 0x003b00120f007988 */ /* 0x0003e80008000004 */
[----:B------:R3:W-:Y:S04]  /*295e0*/  STS.U8 [R15+UR4+0xf700], R83 ;  /* 0x00f700530f007988 */ /* 0x0007e80008000004 */
[----:B0-----:R-:W4:Y:S04]  /*295f0*/  LDL.LU R7, [R1+0x5b0] ;  /* 0x0005b00001077983 */ /* 0x001f280000300800 */
[----:B-1----:R-:W4:Y:S04]  /*29600*/  LDL.LU R18, [R1+0x5ac] ;  /* 0x0005ac0001127983 */ /* 0x002f280000300800 */
[----:B------:R-:W4:Y:S04]  /*29610*/  LDL.LU R85, [R1+0x5a0] ;  /* 0x0005a00001557983 */ /* 0x000f280000300800 */
[----:B---3--:R-:W3:Y:S04]  /*29620*/  LDL.LU R83, [R1+0x59c] ;  /* 0x00059c0001537983 */ /* 0x008ee80000300800 */
[----:B------:R0:W-:Y:S04]  /*29630*/  STS.U8 [R15+UR4+0x7b00], R84 ;  /* 0x007b00540f007988 */ /* 0x0001e80008000004 */
[----:B------:R1:W-:Y:S04]  /*29640*/  STS.U8 [R15+UR4+0xbb00], R77 ;  /* 0x00bb004d0f007988 */ /* 0x0003e80008000004 */
[----:B0-----:R-:W3:Y:S04]  /*29650*/  LDL.LU R84, [R1+0x598] ;  /* 0x0005980001547983 */ /* 0x001ee80000300800 */
[----:B-1----:R-:W3:Y:S04]  /*29660*/  LDL.LU R77, [R1+0x594] ;  /* 0x00059400014d7983 */ /* 0x002ee80000300800 */
[----:B------:R-:W3:Y:S04]  /*29670*/  LDL.LU R0, [R1+0x5a4] ;  /* 0x0005a40001007983 */ /* 0x000ee80000300800 */
[----:B------:R-:W3:Y:S04]  /*29680*/  LDL.LU R78, [R1+0x590] ;  /* 0x00059000014e7983 */ /* 0x000ee80000300800 */
[----:B------:R0:W-:Y:S04]  /*29690*/  STS.U8 [R15+UR4+0x3f00], R80 ;  /* 0x003f00500f007988 */ /* 0x0001e80008000004 */
[----:B------:R-:W3:Y:S04]  /*296a0*/  LDL.LU R79, [R1+0x58c] ;  /* 0x00058c00014f7983 */ /* 0x000ee80000300800 */
[----:B0-----:R-:W3:Y:S04]  /*296b0*/  LDL.LU R80, [R1+0x588] ;  /* 0x0005880001507983 */ /* 0x001ee80000300800 */
[----:B------:R0:W-:Y:S04]  /*296c0*/  STS.U8 [R15+UR4+0x2f00], R49 ;  /* 0x002f00310f007988 */ /* 0x0001e80008000004 */
[----:B------:R1:W-:Y:S04]  /*296d0*/  STS.U8 [R15+UR4+0x6f00], R61 ;  /* 0x006f003d0f007988 */ /* 0x0003e80008000004 */
[----:B------:R0:W-:Y:S04]  /*296e0*/  STS.U8 [R15+UR4+0xaf00], R62 ;  /* 0x00af003e0f007988 */ /* 0x0001e80008000004 */
[----:B------:R-:W-:Y:S04]  /*296f0*/  STS.U8 [R15+UR4+0x3300], R52 ;  /* 0x003300340f007988 */ /* 0x000fe80008000004 */
[----:B------:R-:W-:Y:S04]  /*29700*/  STS.U8 [R15+UR4+0x7300], R93 ;  /* 0x0073005d0f007988 */ /* 0x000fe80008000004 */
[----:B------:R-:W-:Y:S04]  /*29710*/  STS.U8 [R15+UR4+0xb300], R88 ;  /* 0x00b300580f007988 */ /* 0x000fe80008000004 */
[----:B0-----:R-:W3:Y:S04]  /*29720*/  LDL.LU R49, [R1+0x584] ;  /* 0x0005840001317983 */ /* 0x001ee80000300800 */
[----:B-1----:R-:W3:Y:S04]  /*29730*/  LDL.LU R61, [R1+0x580] ;  /* 0x00058000013d7983 */ /* 0x002ee80000300800 */
[----:B------:R0:W-:Y:S04]  /*29740*/  STS.U8 [R15+UR4+0x7f00], R58 ;  /* 0x007f003a0f007988 */ /* 0x0001e80008000004 */
[----:B------:R-:W3:Y:S04]  /*29750*/  LDL.LU R62, [R1+0x57c] ;  /* 0x00057c00013e7983 */ /* 0x000ee80000300800 */
[----:B------:R1:W-:Y:S04]  /*29760*/  STS.U8 [R15+UR4+0x7700], R89 ;  /* 0x007700590f007988 */ /* 0x0003e80008000004 */
[----:B------:R-:W-:Y:S04]  /*29770*/  STS.U8 [R15+UR4+0xfb00], R87 ;  /* 0x00fb00570f007988 */ /* 0x000fe80008000004 */
[----:B------:R-:W-:Y:S04]  /*29780*/  STS.U8 [R15+UR4+0xbf00], R86 ;  /* 0x00bf00560f007988 */ /* 0x000fe80008000004 */
[----:B0-----:R-:W3:Y:S04]  /*29790*/  LDL.LU R58, [R1+0x578] ;  /* 0x00057800013a7983 */ /* 0x001ee80000300800 */
[----:B------:R-:W3:Y:S04]  /*297a0*/  LDL.LU R52, [R1+0x574] ;  /* 0x0005740001347983 */ /* 0x000ee80000300800 */
[----:B------:R-:W3:Y:S04]  /*297b0*/  LDL.LU R93, [R1+0x564] ;  /* 0x00056400015d7983 */ /* 0x000ee80000300800 */
[----:B------:R-:W3:Y:S04]  /*297c0*/  LDL.LU R88, [R1+0x560] ;  /* 0x0005600001587983 */ /* 0x000ee80000300800 */
[----:B-1----:R-:W3:Y:S04]  /*297d0*/  LDL.LU R89, [R1+0x55c] ;  /* 0x00055c0001597983 */ /* 0x002ee80000300800 */
[----:B--2---:R0:W-:Y:S04]  /*297e0*/  STS.U8 [R15+UR4+0xff00], R57 ;  /* 0x00ff00390f007988 */ /* 0x0041e80008000004 */
[----:B0-----:R-:W2:Y:S04]  /*297f0*/  LDL.LU R15, [R1+0x5a8] ;  /* 0x0005a800010f7983 */ /* 0x001ea80000300800 */
[----:B------:R-:W2:Y:S04]  /*29800*/  LDL.LU R87, [R1+0x558] ;  /* 0x0005580001577983 */ /* 0x000ea80000300800 */
[----:B------:R-:W2:Y:S04]  /*29810*/  LDL.LU R86, [R1+0x544] ;  /* 0x0005440001567983 */ /* 0x000ea80000300800 */
[----:B------:R-:W2:Y:S04]  /*29820*/  LDL.LU R57, [R1+0x540] ;  /* 0x0005400001397983 */ /* 0x000ea80000300800 */
[----:B----4-:R0:W-:Y:S04]  /*29830*/  STS.U8 [R16+UR4+0x380], R7 ;  /* 0x0003800710007988 */ /* 0x0101e80008000004 */
[----:B------:R1:W-:Y:S04]  /*29840*/  STS.U8 [R16+UR4+0x4380], R18 ;  /* 0x0043801210007988 */ /* 0x0003e80008000004 */
[----:B---3--:R3:W-:Y:S04]  /*29850*/  STS.U8 [R16+UR4+0x4780], R83 ;  /* 0x0047805310007988 */ /* 0x0087e80008000004 */
[----:B------:R4:W-:Y:S04]  /*29860*/  STS.U8 [R16+UR4+0x780], R85 ;  /* 0x0007805510007988 */ /* 0x0009e80008000004 */
[----:B0-----:R-:W2:Y:S04]  /*29870*/  LDL.LU R7, [R1+0x53c] ;  /* 0x00053c0001077983 */ /* 0x001ea80000300800 */
[----:B-1----:R-:W2:Y:S04]  /*29880*/  LDL.LU R18, [R1+0x538] ;  /* 0x0005380001127983 */ /* 0x002ea80000300800 */
[----:B---3--:R-:W3:Y:S04]  /*29890*/  LDL.LU R83, [R1+0x524] ;  /* 0x0005240001537983 */ /* 0x008ee80000300800 */
[----:B----4-:R-:W4:Y:S04]  /*298a0*/  LDL.LU R85, [R1+0x520] ;  /* 0x0005200001557983 */ /* 0x010f280000300800 */
[----:B------:R0:W-:Y:S04]  /*298b0*/  STS.U8 [R16+UR4+0x8780], R84 ;  /* 0x0087805410007988 */ /* 0x0001e80008000004 */
[----:B0-----:R-:W4:Y:S04]  /*298c0*/  LDL.LU R84, [R1+0x51c] ;  /* 0x00051c0001547983 */ /* 0x001f280000300800 */
[----:B------:R0:W-:Y:S04]  /*298d0*/  STS.U8 [R16+UR4+0xc780], R77 ;  /* 0x00c7804d10007988 */ /* 0x0001e80008000004 */
[----:B------:R1:W-:Y:S04]  /*298e0*/  STS.U8 [R16+UR4+0x8b80], R80 ;  /* 0x008b805010007988 */ /* 0x0003e80008000004 */
[----:B0-----:R-:W4:Y:S04]  /*298f0*/  LDL.LU R77, [R1+0x518] ;  /* 0x00051800014d7983 */ /* 0x001f280000300800 */
[----:B-1----:R-:W4:Y:S04]  /*29900*/  LDL.LU R80, [R1+0x504] ;  /* 0x0005040001507983 */ /* 0x002f280000300800 */
[----:B------:R-:W-:Y:S04]  /*29910*/  STS.U8 [R16+UR4+0xc380], R0 ;  /* 0x00c3800010007988 */ /* 0x000fe80008000004 */
[----:B------:R0:W-:Y:S04]  /*29920*/  STS.U8 [R16+UR4+0x8f80], R58 ;  /* 0x008f803a10007988 */ /* 0x0001e80008000004 */
[----:B------:R1:W-:Y:S04]  /*29930*/  STS.U8 [R16+UR4+0xcf80], R52 ;  /* 0x00cf803410007988 */ /* 0x0003e80008000004 */
[----:B------:R1:W-:Y:S04]  /*29940*/  STS.U8 [R16+UR4+0x1380], R93 ;  /* 0x0013805d10007988 */ /* 0x0003e80008000004 */
[----:B------:R-:W-:Y:S04]  /*29950*/  STS.U8 [R16+UR4+0x5380], R88 ;  /* 0x0053805810007988 */ /* 0x000fe80008000004 */
[----:B0-----:R-:W4:Y:S04]  /*29960*/  LDL.LU R58, [R1+0x500] ;  /* 0x00050000013a7983 */ /* 0x001f280000300800 */
[----:B-1----:R-:W4:Y:S04]  /*29970*/  LDL.LU R52, [R1+0x4fc] ;  /* 0x0004fc0001347983 */ /* 0x002f280000300800 */
[----:B------:R-:W4:Y:S04]  /*29980*/  LDL.LU R93, [R1+0x4f8] ;  /* 0x0004f800015d7983 */ /* 0x000f280000300800 */
[----:B------:R-:W-:Y:S04]  /*29990*/  STS.U8 [R16+UR4+0x9380], R89 ;  /* 0x0093805910007988 */ /* 0x000fe80008000004 */
[----:B--2---:R0:W-:Y:S04]  /*299a0*/  STS.U8 [R16+UR4+0x5780], R57 ;  /* 0x0057803910007988 */ /* 0x0041e80008000004 */
[----:B------:R-:W-:Y:S04]  /*299b0*/  STS.U8 [R16+UR4+0xd380], R87 ;  /* 0x00d3805710007988 */ /* 0x000fe80008000004 */
[----:B------:R-:W-:Y:S04]  /*299c0*/  STS.U8 [R16+UR4+0x8380], R15 ;  /* 0x0083800f10007988 */ /* 0x000fe80008000004 */
[----:B0-----:R-:W2:Y:S04]  /*299d0*/  LDL.LU R57, [R1+0x4e4] ;  /* 0x0004e40001397983 */ /* 0x001ea80000300800 */
[----:B------:R-:W-:Y:S04]  /*299e0*/  STS.U8 [R16+UR4+0xb80], R78 ;  /* 0x000b804e10007988 */ /* 0x000fe80008000004 */
[----:B------:R-:W-:Y:S04]  /*299f0*/  STS.U8 [R16+UR4+0x4b80], R79 ;  /* 0x004b804f10007988 */ /* 0x000fe80008000004 */
[----:B------:R-:W-:Y:S04]  /*29a00*/  STS.U8 [R16+UR4+0xcb80], R49 ;  /* 0x00cb803110007988 */ /* 0x000fe80008000004 */
[----:B------:R-:W-:Y:S04]  /*29a10*/  STS.U8 [R16+UR4+0x1780], R86 ;  /* 0x0017805610007988 */ /* 0x000fe80008000004 */
[----:B------:R0:W-:Y:S04]  /*29a20*/  STS.U8 [R16+UR4+0x9780], R7 ;  /* 0x0097800710007988 */ /* 0x0001e80008000004 */
[----:B------:R1:W-:Y:S04]  /*29a30*/  STS.U8 [R16+UR4+0xd780], R18 ;  /* 0x00d7801210007988 */ /* 0x0003e80008000004 */
[----:B---3--:R3:W-:Y:S04]  /*29a40*/  STS.U8 [R16+UR4+0x1b80], R83 ;  /* 0x001b805310007988 */ /* 0x0087e80008000004 */
[----:B0-----:R-:W2:Y:S04]  /*29a50*/  LDL.LU R7, [R1+0x4e0] ;  /* 0x0004e00001077983 */ /* 0x001ea80000300800 */
[----:B-1----:R-:W2:Y:S04]  /*29a60*/  LDL.LU R18, [R1+0x4dc] ;  /* 0x0004dc0001127983 */ /* 0x002ea80000300800 */
[----:B------:R-:W2:Y:S04]  /*29a70*/  LDL.LU R88, [R1+0x4d8] ;  /* 0x0004d80001587983 */ /* 0x000ea80000300800 */
[----:B------:R-:W2:Y:S04]  /*29a80*/  LDL.LU R89, [R1+0x4c4] ;  /* 0x0004c40001597983 */ /* 0x000ea80000300800 */
[----:B------:R-:W2:Y:S04]  /*29a90*/  LDL.LU R87, [R1+0x4c0] ;  /* 0x0004c00001577983 */ /* 0x000ea80000300800 */
[----:B---3--:R-:W3:Y:S04]  /*29aa0*/  LDL.LU R83, [R1+0x4bc] ;  /* 0x0004bc0001537983 */ /* 0x008ee80000300800 */
[----:B------:R-:W3:Y:S04]  /*29ab0*/  LDL.LU R15, [R1+0x4b8] ;  /* 0x0004b800010f7983 */ /* 0x000ee80000300800 */
[----:B----4-:R0:W-:Y:S04]  /*29ac0*/  STS.U8 [R16+UR4+0x9b80], R84 ;  /* 0x009b805410007988 */ /* 0x0101e80008000004 */
[----:B------:R-:W4:Y:S04]  /*29ad0*/  LDL.LU R0, [R1+0x4a0] ;  /* 0x0004a00001007983 */ /* 0x000f280000300800 */
[----:B0-----:R-:W4:Y:S04]  /*29ae0*/  LDL.LU R84, [R1+0x49c] ;  /* 0x00049c0001547983 */ /* 0x001f280000300800 */
        /* <DEDUP_REMOVED lines=8> */
[----:B-1----:R-:W4:Y:S04]  /*29b70*/  LDL.LU R85, [R1+0x468] ;  /* 0x0004680001557983 */ /* 0x002f280000300800 */
[----:B------:R-:W4:Y:S04]  /*29b80*/  LDL.LU R80, [R1+0x454] ;  /* 0x0004540001507983 */ /* 0x000f280000300800 */
[----:B------:R-:W-:Y:S04]  /*29b90*/  STS.U8 [R16+UR4+0xf80], R61 ;  /* 0x000f803d10007988 */ /* 0x000fe80008000004 */
[----:B------:R-:W-:Y:S04]  /*29ba0*/  STS.U8 [R16+UR4+0x4f80], R62 ;  /* 0x004f803e10007988 */ /* 0x000fe80008000004 */
[----:B------:R0:W-:Y:S04]  /*29bb0*/  STS.U8 [R16+UR4+0x5f80], R58 ;  /* 0x005f803a10007988 */ /* 0x0001e80008000004 */
[----:B------:R1:W-:Y:S04]  /*29bc0*/  STS.U8 [R16+UR4+0x9f80], R52 ;  /* 0x009f803410007988 */ /* 0x0003e80008000004 */
[----:B------:R1:W-:Y:S04]  /*29bd0*/  STS.U8 [R16+UR4+0xdf80], R93 ;  /* 0x00df805d10007988 */ /* 0x0003e80008000004 */
[----:B0-----:R-:W4:Y:S04]  /*29be0*/  LDL.LU R58, [R1+0x138] ;  /* 0x00013800013a7983 */ /* 0x001f280000300800 */
[----:B------:R-:W4:Y:S04]  /*29bf0*/  LDL.LU R61, [R1+0x450] ;  /* 0x00045000013d7983 */ /* 0x000f280000300800 */
[----:B------:R-:W4:Y:S04]  /*29c00*/  LDL.LU R62, [R1+0x44c] ;  /* 0x00044c00013e7983 */ /* 0x000f280000300800 */
[----:B-1----:R-:W4:Y:S04]  /*29c10*/  LDL.LU R52, [R1+0x448] ;  /* 0x0004480001347983 */ /* 0x002f280000300800 */
[----:B------:R-:W4:Y:S04]  /*29c20*/  LDL.LU R93, [R1+0x434] ;  /* 0x00043400015d7983 */ /* 0x000f280000300800 */
[----:B--2---:R0:W-:Y:S04]  /*29c30*/  STS.U8 [R16+UR4+0x2380], R57 ;  /* 0x0023803910007988 */ /* 0x0041e80008000004 */
[----:B0-----:R-:W2:Y:S04]  /*29c40*/  LDL.LU R57, [R1+0x23c] ;  /* 0x00023c0001397983 */ /* 0x001ea80000300800 */
[----:B------:R0:W-:Y:S04]  /*29c50*/  STS.U8 [R16+UR4+0x6380], R7 ;  /* 0x0063800710007988 */ /* 0x0001e80008000004 */
[----:B------:R1:W-:Y:S04]  /*29c60*/  STS.U8 [R16+UR4+0xa380], R18 ;  /* 0x00a3801210007988 */ /* 0x0003e80008000004 */
[----:B------:R0:W-:Y:S04]  /*29c70*/  STS.U8 [R16+UR4+0xe380], R88 ;  /* 0x00e3805810007988 */ /* 0x0001e80008000004 */
        /* <DEDUP_REMOVED lines=9> */
[----:B----4-:R0:W-:Y:S04]  /*29d10*/  STS.U8 [R16+UR4+0x6b80], R84 ;  /* 0x006b805410007988 */ /* 0x0101e80008000004 */
[----:B0-----:R-:W4:Y:S04]  /*29d20*/  LDL.LU R84, [R1+0x410] ;  /* 0x0004100001547983 */ /* 0x001f280000300800 */
        /* <DEDUP_REMOVED lines=8> */
[----:B------:R0:W-:Y:S04]  /*29db0*/  STS.U8 [R16+UR4+0x2b80], R0 ;  /* 0x002b800010007988 */ /* 0x0001e80008000004 */
[----:B0-----:R-:W4:Y:S04]  /*29dc0*/  LDL.LU R0, [R1+0x3e8] ;  /* 0x0003e80001007983 */ /* 0x001f280000300800 */
        /* <DEDUP_REMOVED lines=14> */
[----:B0-----:R-:W4:Y:S04]  /*29eb0*/  LDL.LU R93, [R1+0xd4] ;  /* 0x0000d400015d7983 */ /* 0x001f280000300800 */
[----:B-1----:R-:W4:Y:S04]  /*29ec0*/  LDL.LU R62, [R1+0xd0] ;  /* 0x0000d000013e7983 */ /* 0x002f280000300800 */
[----:B--2---:R0:W-:Y:S04]  /*29ed0*/  STS.U8 [R16+UR4+0x7780], R88 ;  /* 0x0077805810007988 */ /* 0x0041e80008000004 */
[----:B---3--:R1:W-:Y:S04]  /*29ee0*/  STS.U8 [R16+UR4+0x3b80], R83 ;  /* 0x003b805310007988 */ /* 0x0083e80008000004 */
[----:B------:R2:W-:Y:S04]  /*29ef0*/  STS.U8 [R16+UR4+0xb780], R89 ;  /* 0x00b7805910007988 */ /* 0x0005e80008000004 */
[----:B------:R3:W-:Y:S04]  /*29f00*/  STS.U8 [R16+UR4+0xf780], R87 ;  /* 0x00f7805710007988 */ /* 0x0007e80008000004 */
[----:B0-----:R-:W4:Y:S04]  /*29f10*/  LDL.LU R88, [R1+0xcc] ;  /* 0x0000cc0001587983 */ /* 0x001f280000300800 */
[----:B-1----:R-:W4:Y:S04]  /*29f20*/  LDL.LU R83, [R1+0x238] ;  /* 0x0002380001537983 */ /* 0x002f280000300800 */
[----:B--2---:R-:W2:Y:S04]  /*29f30*/  LDL.LU R89, [R1+0xc8] ;  /* 0x0000c80001597983 */ /* 0x004ea80000300800 */
[----:B---3--:R-:W3:Y:S04]  /*29f40*/  LDL.LU R87, [R1+0xc4] ;  /* 0x0000c40001577983 */ /* 0x008ee80000300800 */
[----:B----4-:R0:W-:Y:S04]  /*29f50*/  STS.U8 [R16+UR4+0x7b80], R84 ;  /* 0x007b805410007988 */ /* 0x0101e80008000004 */
[----:B0-----:R-:W4:Y:S04]  /*29f60*/  LDL.LU R84, [R1+0xc0] ;  /* 0x0000c00001547983 */ /* 0x001f280000300800 */
[----:B------:R0:W-:Y:S04]  /*29f70*/  STS.U8 [R16+UR4+0xbb80], R86 ;  /* 0x00bb805610007988 */ /* 0x0001e80008000004 */
[----:B------:R1:W-:Y:S04]  /*29f80*/  STS.U8 [R16+UR4+0xfb80], R77 ;  /* 0x00fb804d10007988 */ /* 0x0003e80008000004 */
[----:B------:R1:W-:Y:S04]  /*29f90*/  STS.U8 [R16+UR4+0x3f80], R85 ;  /* 0x003f805510007988 */ /* 0x0003e80008000004 */
[----:B------:R1:W-:Y:S04]  /*29fa0*/  STS.U8 [R16+UR4+0x7f80], R80 ;  /* 0x007f805010007988 */ /* 0x0003e80008000004 */
[----:B0-----:R-:W3:Y:S04]  /*29fb0*/  LDL.LU R86, [R1+0xb4] ;  /* 0x0000b40001567983 */ /* 0x001ee80000300800 */
[----:B-1----:R-:W3:Y:S04]  /*29fc0*/  LDL.LU R77, [R1+0x234] ;  /* 0x00023400014d7983 */ /* 0x002ee80000300800 */
[----:B------:R-:W3:Y:S04]  /*29fd0*/  LDL R85, [R1+0x1af4] ;  /* 0x001af40001557983 */ /* 0x000ee80000100800 */
[----:B------:R-:W3:Y:S04]  /*29fe0*/  LDL.LU R80, [R1+0xa8] ;  /* 0x0000a80001507983 */ /* 0x000ee80000300800 */
[----:B------:R0:W-:Y:S02]  /*29ff0*/  STS.U8 [R16+UR4+0xff80], R0 ;  /* 0x00ff800010007988 */ /* 0x0001e40008000004 */
[----:B0-----:R-:W0:Y:S02]  /*2a000*/  S2R R0, SR_TID.X ;  /* 0x0000000000007919 */ /* 0x001e240000002100 */
[----:B------:R1:W-:Y:S04]  /*2a010*/  STS.U8 [R16+UR4+0xbf80], R18 ;  /* 0x00bf801210007988 */ /* 0x0003e80008000004 */
[----:B-1----:R-:W3:Y:S01]  /*2a020*/  LDL.LU R18, [R1+0x230] ;  /* 0x0002300001127983 */ /* 0x002ee20000300800 */
[----:B0-----:R-:W-:-:S05]  /*2a030*/  LOP3.LUT R0, R0, 0x7f, RZ, 0xc0, !PT ;  /* 0x0000007f00007812 */ /* 0x001fca00078ec0ff */
[----:B------:R0:W-:Y:S02]  /*2a040*/  STS.U8 [R0+UR4+0x23c00], R10 ;  /* 0x023c000a00007988 */ /* 0x0001e40008000004 */
[----:B0-----:R-:W0:Y:S02]  /*2a050*/  S2R R10, SR_TID.X ;  /* 0x00000000000a7919 */ /* 0x001e240000002100 */
[----:B------:R1:W-:Y:S04]  /*2a060*/  STS.U8 [R0+UR4+0x21400], R52 ;  /* 0x0214003400007988 */ /* 0x0003e80008000004 */
[----:B------:R1:W-:Y:S04]  /*2a070*/  STS.U8 [R0+UR4+0x21800], R93 ;  /* 0x0218005d00007988 */ /* 0x0003e80008000004 */
[----:B-1----:R-:W3:Y:S04]  /*2a080*/  LDL.LU R52, [R1+0x98] ;  /* 0x0000980001347983 */ /* 0x002ee80000300800 */
[----:B------:R-:W3:Y:S04]  /*2a090*/  LDL.LU R93, [R1+0x94] ;  /* 0x00009400015d7983 */ /* 0x000ee80000300800 */
[----:B------:R-:W-:Y:S04]  /*2a0a0*/  STS.U8 [R0+UR4+0x20000], R15 ;  /* 0x0200000f00007988 */ /* 0x000fe80008000004 */
[----:B------:R-:W-:Y:S04]  /*2a0b0*/  STS.U8 [R0+UR4+0x20400], R78 ;  /* 0x0204004e00007988 */ /* 0x000fe80008000004 */
[----:B------:R-:W-:Y:S04]  /*2a0c0*/  STS.U8 [R0+UR4+0x20800], R79 ;  /* 0x0208004f00007988 */ /* 0x000fe80008000004 */
[----:B------:R-:W-:Y:S04]  /*2a0d0*/  STS.U8 [R0+UR4+0x20c00], R49 ;  /* 0x020c003100007988 */ /* 0x000fe80008000004 */
[----:B------:R-:W-:Y:S04]  /*2a0e0*/  STS.U8 [R0+UR4+0x21000], R61 ;  /* 0x0210003d00007988 */ /* 0x000fe80008000004 */
[----:B------:R-:W-:Y:S04]  /*2a0f0*/  STS.U8 [R0+UR4+0x21c00], R62 ;  /* 0x021c003e00007988 */ /* 0x000fe80008000004 */
[----:B------:R-:W-:Y:S01]  /*2a100*/  STS.U8 [R0+UR4+0x23400], R7 ;  /* 0x0234000700007988 */ /* 0x000fe20008000004 */
[----:B0-----:R-:W-:-:S04]  /*2a110*/  LOP3.LUT R10, R10, 0x7f, RZ, 0xc0, !PT ;  /* 0x0000007f0a0a7812 */ /* 0x001fc800078ec0ff */
[----:B------:R-:W-:Y:S01]  /*2a120*/  LOP3.LUT R10, R10, 0x10, RZ, 0x3c, !PT ;  /* 0x000000100a0a7812 */ /* 0x000fe200078e3cff */
[----:B------:R0:W-:Y:S04]  /*2a130*/  STS.U8 [R0+UR4+0x22000], R88 ;  /* 0x0220005800007988 */ /* 0x0001e80008000004 */
[----:B0-----:R-:W3:Y:S04]  /*2a140*/  LDL R88, [R1+0x1b1c] ;  /* 0x001b1c0001587983 */ /* 0x001ee80000100800 */
[----:B----4-:R0:W-:Y:S04]  /*2a150*/  STS.U8 [R0+UR4+0x22c00], R84 ;  /* 0x022c005400007988 */ /* 0x0101e80008000004 */
[----:B--2---:R1:W-:Y:S04]  /*2a160*/  STS.U8 [R0+UR4+0x22400], R89 ;  /* 0x0224005900007988 */ /* 0x0043e80008000004 */
[----:B0-----:R-:W2:Y:S04]  /*2a170*/  LDL.LU R84, [R1+0x8c] ;  /* 0x00008c0001547983 */ /* 0x001ea80000300800 */
[----:B---3--:R0:W-:Y:S04]  /*2a180*/  STS.U8 [R0+UR4+0x22800], R87 ;  /* 0x0228005700007988 */ /* 0x0081e80008000004 */
[----:B-1----:R-:W3:Y:S04]  /*2a190*/  LDL.LU R89, [R1+0x88] ;  /* 0x0000880001597983 */ /* 0x002ee80000300800 */
[----:B------:R1:W-:Y:S04]  /*2a1a0*/  STS.U8 [R0+UR4+0x23000], R86 ;  /* 0x0230005600007988 */ /* 0x0003e80008000004 */
[----:B------:R-:W-:Y:S04]  /*2a1b0*/  STS.U8 [R0+UR4+0x23800], R80 ;  /* 0x0238005000007988 */ /* 0x000fe80008000004 */
[----:B------:R4:W-:Y:S04]  /*2a1c0*/  STS.U8 [R10+UR4+0x20080], R8 ;  /* 0x020080080a007988 */ /* 0x0009e80008000004 */
[----:B0-----:R-:W3:Y:S04]  /*2a1d0*/  LDL.LU R87, [R1+0x84] ;  /* 0x0000840001577983 */ /* 0x001ee80000300800 */
[----:B-1----:R-:W3:Y:S04]  /*2a1e0*/  LDL.LU R86, [R1+0x80] ;  /* 0x0000800001567983 */ /* 0x002ee80000300800 */
[----:B------:R-:W3:Y:S01]  /*2a1f0*/  LDL.LU R7, [R1+0x22c] ;  /* 0x00022c0001077983 */ /* 0x000ee20000300800 */
[----:B------:R-:W-:-:S03]  /*2a200*/  ISETP.GE.AND P6, PT, R85, RZ, PT ;  /* 0x000000ff5500720c */ /* 0x000fc60003fc6270 */
[----:B----4-:R-:W4:Y:S04]  /*2a210*/  LDL R8, [R1+0x1b20] ;  /* 0x001b200001087983 */ /* 0x010f280000100800 */
[----:B------:R-:W3:Y:S04]  /*2a220*/  LDL.LU R85, [R1+0x78] ;  /* 0x0000780001557983 */ /* 0x000ee80000300800 */
[----:B------:R-:W3:Y:S04]  /*2a230*/  LDL.LU R80, [R1+0x70] ;  /* 0x0000700001507983 */ /* 0x000ee80000300800 */
[----:B------:R0:W-:Y:S04]  /*2a240*/  STS.U8 [R10+UR4+0x20480], R6 ;  /* 0x020480060a007988 */ /* 0x0001e80008000004 */
[----:B------:R1:W-:Y:S04]  /*2a250*/  STS.U8 [R10+UR4+0x21080], R5 ;  /* 0x021080050a007988 */ /* 0x0003e80008000004 */
[----:B0-----:R-:W3:Y:S04]  /*2a260*/  LDL.LU R6, [R1+0x208] ;  /* 0x0002080001067983 */ /* 0x001ee80000300800 */
[----:B-1----:R-:W3:Y:S01]  /*2a270*/  LDL R5, [R1+0x1b3c] ;  /* 0x001b3c0001057983 */ /* 0x002ee20000100800 */
[----:B------:R-:W-:-:S02]  /*2a280*/  ISETP.GT.U32.AND P4, PT, R22, R58, PT ;  /* 0x0000003a1600720c */ /* 0x000fc40003f84070 */
[----:B------:R-:W-:-:S11]  /*2a290*/  ISETP.GT.U32.AND P2, PT, R22, R57, PT ;  /* 0x000000391600720c */ /* 0x000fd60003f44070 */
[--C-:B------:R-:W-:Y:S02]  /*2a2a0*/  @!P4 IMAD.IADD R58, R58, 0x1, -R22.reuse ;  /* 0x000000013a3ac824 */ /* 0x100fe400078e0a16 */
[--C-:B------:R-:W-:Y:S01]  /*2a2b0*/  @!P2 IMAD.IADD R57, R57, 0x1, -R22.reuse ;  /* 0x000000013939a824 */ /* 0x100fe200078e0a16 */
[C---:B------:R-:W-:Y:S02]  /*2a2c0*/  ISETP.GT.U32.AND P2, PT, R22.reuse, R83, PT ;  /* 0x000000531600720c */ /* 0x040fe40003f44070 */
[C---:B------:R-:W-:Y:S02]  /*2a2d0*/  ISETP.GT.U32.AND P5, PT, R22.reuse, R58, PT ;  /* 0x0000003a1600720c */ /* 0x040fe40003fa4070 */
[----:B------:R-:W-:Y:S01]  /*2a2e0*/  ISETP.GT.U32.AND P4, PT, R22, R57, PT ;  /* 0x000000391600720c */ /* 0x000fe20003f84070 */
[----:B------:R0:W-:Y:S08]  /*2a2f0*/  STS.U8 [R10+UR4+0x23480], R11 ;  /* 0x0234800b0a007988 */ /* 0x0001f00008000004 */
[----:B------:R-:W-:-:S02]  /*2a300*/  @!P2 IMAD.IADD R83, R83, 0x1, -R22 ;  /* 0x000000015353a824 */ /* 0x000fc400078e0a16 */
[----:B------:R-:W-:Y:S01]  /*2a310*/  @!P5 IMAD.IADD R58, R58, 0x1, -R22 ;  /* 0x000000013a3ad824 */ /* 0x000fe200078e0a16 */
[----:B0-----:R-:W0:Y:S03]  /*2a320*/  S2R R11, SR_TID.X ;  /* 0x00000000000b7919 */ /* 0x001e260000002100 */
[----:B------:R-:W-:Y:S01]  /*2a330*/  @!P6 IMAD.MOV R58, RZ, RZ, -R58 ;  /* 0x000000ffff3ae224 */ /* 0x000fe200078e0a3a */
[C---:B------:R-:W-:Y:S01]  /*2a340*/  ISETP.GT.U32.AND P6, PT, R22.reuse, R83, PT ;  /* 0x000000531600720c */ /* 0x040fe20003fc4070 */
[--C-:B------:R-:W-:Y:S01]  /*2a350*/  @!P4 IMAD.IADD R57, R57, 0x1, -R22.reuse ;  /* 0x000000013939c824 */ /* 0x100fe200078e0a16 */
[----:B------:R-:W-:Y:S01]  /*2a360*/  ISETP.GT.U32.AND P4, PT, R22, R18, PT ;  /* 0x000000121600720c */ /* 0x000fe20003f84070 */
[----:B------:R-:W-:Y:S04]  /*2a370*/  STS.U8 [R10+UR4+0x22480], R3 ;  /* 0x022480030a007988 */ /* 0x000fe80008000004 */
[----:B------:R-:W-:Y:S06]  /*2a380*/  STS.U8 [R10+UR4+0x23080], R9 ;  /* 0x023080090a007988 */ /* 0x000fec0008000004 */
[----:B------:R-:W-:-:S02]  /*2a390*/  @!P6 IMAD.IADD R83, R83, 0x1, -R22 ;  /* 0x000000015353e824 */ /* 0x000fc400078e0a16 */
[----:B------:R-:W-:-:S05]  /*2a3a0*/  @!P4 IMAD.IADD R18, R18, 0x1, -R22 ;  /* 0x000000011212c824 */ /* 0x000fca00078e0a16 */
[----:B------:R-:W-:Y:S01]  /*2a3b0*/  ISETP.GT.U32.AND P4, PT, R22, R18, PT ;  /* 0x000000121600720c */ /* 0x000fe20003f84070 */
[----:B------:R-:W-:Y:S01]  /*2a3c0*/  STS.U8 [R10+UR4+0x23880], R19 ;  /* 0x023880130a007988 */ /* 0x000fe20008000004 */
[----:B0-----:R-:W-:-:S04]  /*2a3d0*/  LOP3.LUT R11, R11, 0x7f, RZ, 0xc0, !PT ;  /* 0x0000007f0b0b7812 */ /* 0x001fc800078ec0ff */
[----:B------:R-:W-:-:S07]  /*2a3e0*/  LOP3.LUT R11, R11, 0x20, RZ, 0x3c, !PT ;  /* 0x000000200b0b7812 */ /* 0x000fce00078e3cff */
[----:B------:R-:W-:Y:S01]  /*2a3f0*/  @!P4 IMAD.IADD R18, R18, 0x1, -R22 ;  /* 0x000000011212c824 */ /* 0x000fe200078e0a16 */
[----:B------:R-:W-:Y:S04]  /*2a400*/  STS.U8 [R10+UR4+0x20880], R52 ;  /* 0x020880340a007988 */ /* 0x000fe80008000004 */
[----:B------:R-:W-:Y:S04]  /*2a410*/  STS.U8 [R10+UR4+0x20c80], R93 ;  /* 0x020c805d0a007988 */ /* 0x000fe80008000004 */
[----:B------:R-:W-:Y:S04]  /*2a420*/  STS.U8 [R10+UR4+0x23c80], R56 ;  /* 0x023c80380a007988 */ /* 0x000fe80008000004 */
[----:B--2---:R0:W-:Y:S04]  /*2a430*/  STS.U8 [R10+UR4+0x21480], R84 ;  /* 0x021480540a007988 */ /* 0x0041e80008000004 */
[----:B0-----:R-:W2:Y:S04]  /*2a440*/  LDL R84, [R1+0x1b40] ;  /* 0x001b400001547983 */ /* 0x001ea80000100800 */
[----:B------:R-:W2:Y:S01]  /*2a450*/  LDL.LU R3, [R1+0x204] ;  /* 0x0002040001037983 */ /* 0x000ea20000300800 */
[----:B----4-:R-:W-:-:S03]  /*2a460*/  ISETP.GE.AND P6, PT, R8, RZ, PT ;  /* 0x000000ff0800720c */ /* 0x010fc60003fc6270 */
[----:B------:R-:W4:Y:S04]  /*2a470*/  LDL.LU R8, [R1+0x200] ;  /* 0x0002000001087983 */ /* 0x000f280000300800 */
[----:B---3--:R0:W-:Y:S04]  /*2a480*/  STS.U8 [R10+UR4+0x22c80], R80 ;  /* 0x022c80500a007988 */ /* 0x0081e80008000004 */
[----:B------:R-:W3:Y:S04]  /*2a490*/  LDL.LU R9, [R1+0x1d1c] ;  /* 0x001d1c0001097983 */ /* 0x000ee80000300800 */
[----:B0-----:R-:W3:Y:S04]  /*2a4a0*/  LDL R80, [R1+0x1b5c] ;  /* 0x001b5c0001507983 */ /* 0x001ee80000100800 */
[----:B------:R-:W3:Y:S01]  /*2a4b0*/  LDL.LU R19, [R1+0x1fc] ;  /* 0x0001fc0001137983 */ /* 0x000ee20000300800 */
[----:B------:R-:W-:-:S03]  /*2a4c0*/  ISETP.GE.AND P4, PT, R5, RZ, PT ;  /* 0x000000ff0500720c */ /* 0x000fc60003f86270 */
[----:B------:R-:W-:Y:S04]  /*2a4d0*/  STS.U8 [R10+UR4+0x21880], R89 ;  /* 0x021880590a007988 */ /* 0x000fe80008000004 */
[----:B------:R-:W3:Y:S04]  /*2a4e0*/  LDL R5, [R1+0x1b60] ;  /* 0x001b600001057983 */ /* 0x000ee80000100800 */
[----:B------:R-:W-:Y:S04]  /*2a4f0*/  STS.U8 [R10+UR4+0x21c80], R87 ;  /* 0x021c80570a007988 */ /* 0x000fe80008000004 */
[----:B------:R-:W-:Y:S04]  /*2a500*/  STS.U8 [R10+UR4+0x22080], R86 ;  /* 0x022080560a007988 */ /* 0x000fe80008000004 */
[----:B------:R-:W-:Y:S04]  /*2a510*/  STS.U8 [R10+UR4+0x22880], R85 ;  /* 0x022880550a007988 */ /* 0x000fe80008000004 */
[----:B------:R0:W-:Y:S04]  /*2a520*/  STS.U8 [R11+UR4+0x20100], R21 ;  /* 0x020100150b007988 */ /* 0x0001e80008000004 */
[----:B------:R1:W-:Y:S04]  /*2a530*/  STS.U8 [R11+UR4+0x20500], R81 ;  /* 0x020500510b007988 */ /* 0x0003e80008000004 */
[----:B------:R0:W-:Y:S04]  /*2a540*/  STS.U8 [R11+UR4+0x20d00], R54 ;  /* 0x020d00360b007988 */ /* 0x0001e80008000004 */
[----:B------:R1:W-:Y:S04]  /*2a550*/  STS.U8 [R11+UR4+0x21100], R2 ;  /* 0x021100020b007988 */ /* 0x0003e80008000004 */
[----:B------:R1:W-:Y:S04]  /*2a560*/  STS.U8 [R11+UR4+0x21d00], R4 ;  /* 0x021d00040b007988 */ /* 0x0003e80008000004 */
[----:B0-----:R-:W3:Y:S04]  /*2a570*/  LDL.LU R21, [R1+0x1d18] ;  /* 0x001d180001157983 */ /* 0x001ee80000300800 */
[----:B-1----:R-:W3:Y:S01]  /*2a580*/  LDL.LU R81, [R1+0x1d14] ;  /* 0x001d140001517983 */ /* 0x002ee20000300800 */
[----:B------:R-:W-:-:S03]  /*2a590*/  IMAD.MOV.U32 R54, RZ, RZ, R18 ;  /* 0x000000ffff367224 */ /* 0x000fc600078e0012 */
[----:B------:R-:W3:Y:S04]  /*2a5a0*/  LDL.LU R2, [R1+0x1c8] ;  /* 0x0001c80001027983 */ /* 0x000ee80000300800 */
[----:B------:R-:W3:Y:S04]  /*2a5b0*/  LDL.LU R18, [R1+0x1c4] ;  /* 0x0001c40001127983 */ /* 0x000ee80000300800 */
[----:B------:R-:W3:Y:S01]  /*2a5c0*/  LDL R4, [R1+0x1b7c] ;  /* 0x001b7c0001047983 */ /* 0x000ee20000100800 */
[----:B------:R-:W-:Y:S02]  /*2a5d0*/  ISETP.GT.U32.AND P5, PT, R22, R77, PT ;  /* 0x0000004d1600720c */ /* 0x000fe40003fa4070 */
[----:B------:R-:W-:-:S11]  /*2a5e0*/  ISETP.GE.AND P2, PT, R88, RZ, PT ;  /* 0x000000ff5800720c */ /* 0x000fd60003f46270 */
[----:B------:R-:W-:Y:S02]  /*2a5f0*/  @!P5 IMAD.IADD R77, R77, 0x1, -R22 ;  /* 0x000000014d4dd824 */ /* 0x000fe400078e0a16 */
[----:B------:R-:W-:Y:S01]  /*2a600*/  @!P2 IMAD.MOV R57, RZ, RZ, -R57 ;  /* 0x000000ffff39a224 */ /* 0x000fe200078e0a39 */
[C---:B------:R-:W-:Y:S02]  /*2a610*/  ISETP.GT.U32.AND P2, PT, R22.reuse, R7, PT ;  /* 0x000000071600720c */ /* 0x040fe40003f44070 */
[----:B------:R-:W-:Y:S01]  /*2a620*/  ISETP.GT.U32.AND P5, PT, R22, R77, PT ;  /* 0x0000004d1600720c */ /* 0x000fe20003fa4070 */
[----:B------:R-:W-:Y:S01]  /*2a630*/  IMAD.MOV.U32 R56, RZ, RZ, R83 ;  /* 0x000000ffff387224 */ /* 0x000fe200078e0053 */
[----:B------:R0:W-:Y:S04]  /*2a640*/  STS.U8 [R11+UR4+0x22100], R12 ;  /* 0x0221000c0b007988 */ /* 0x0001e80008000004 */
[----:B------:R1:W-:Y:S01]  /*2a650*/  STS.U8 [R11+UR4+0x20900], R55 ;  /* 0x020900370b007988 */ /* 0x0003e20008000004 */
[----:B------:R-:W-:-:S04]  /*2a660*/  @!P6 IMAD.MOV R56, RZ, RZ, -R56 ;  /* 0x000000ffff38e224 */ /* 0x000fc800078e0a38 */
[--C-:B------:R-:W-:Y:S02]  /*2a670*/  @!P2 IMAD.IADD R7, R7, 0x1, -R22.reuse ;  /* 0x000000010707a824 */ /* 0x100fe400078e0a16 */
[----:B------:R-:W-:Y:S01]  /*2a680*/  @!P5 IMAD.IADD R77, R77, 0x1, -R22 ;  /* 0x000000014d4dd824 */ /* 0x000fe200078e0a16 */
[C---:B------:R-:W-:Y:S02]  /*2a690*/  ISETP.GT.U32.AND P5, PT, R22.reuse, R6, PT ;  /* 0x000000061600720c */ /* 0x040fe40003fa4070 */
[----:B------:R-:W-:Y:S01]  /*2a6a0*/  ISETP.GT.U32.AND P6, PT, R22, R7, PT ;  /* 0x000000071600720c */ /* 0x000fe20003fc4070 */
[----:B0-----:R-:W0:Y:S01]  /*2a6b0*/  S2R R12, SR_TID.X ;  /* 0x00000000000c7919 */ /* 0x001e220000002100 */
[----:B-1----:R-:W-:Y:S02]  /*2a6c0*/  IMAD.MOV.U32 R55, RZ, RZ, R77 ;  /* 0x000000ffff377224 */ /* 0x002fe400078e004d */
[----:B------:R-:W3:Y:S02]  /*2a6d0*/  LDL R77, [R1+0x1b80] ;  /* 0x001b8000014d7983 */ /* 0x000ee40000100800 */
[----:B------:R-:W-:-:S05]  /*2a6e0*/  @!P4 IMAD.MOV R55, RZ, RZ, -R55 ;  /* 0x000000ffff37c224 */ /* 0x000fca00078e0a37 */
[--C-:B------:R-:W-:Y:S02]  /*2a6f0*/  @!P5 IMAD.IADD R6, R6, 0x1, -R22.reuse ;  /* 0x000000010606d824 */ /* 0x100fe400078e0a16 */
[----:B------:R-:W-:-:S03]  /*2a700*/  @!P6 IMAD.IADD R7, R7, 0x1, -R22 ;  /* 0x000000010707e824 */ /* 0x000fc600078e0a16 */
[----:B------:R-:W-:Y:S01]  /*2a710*/  ISETP.GT.U32.AND P5, PT, R22, R6, PT ;  /* 0x000000061600720c */ /* 0x000fe20003fa4070 */
[----:B------:R1:W-:Y:S02]  /*2a720*/  STS.U8 [R11+UR4+0x22900], R53 ;  /* 0x022900350b007988 */ /* 0x0003e40008000004 */
[----:B-1----:R-:W-:-:S10]  /*2a730*/  IMAD.MOV.U32 R53, RZ, RZ, R7 ;  /* 0x000000ffff357224 */ /* 0x002fd400078e0007 */
[----:B------:R-:W-:Y:S01]  /*2a740*/  @!P5 IMAD.IADD R6, R6, 0x1, -R22 ;  /* 0x000000010606d824 */ /* 0x000fe200078e0a16 */
[----:B0-----:R-:W-:-:S03]  /*2a750*/  LOP3.LUT R12, R12, 0x7f, RZ, 0xc0, !PT ;  /* 0x0000007f0c0c7812 */ /* 0x001fc600078ec0ff */
[----:B------:R-:W-:Y:S01]  /*2a760*/  IMAD.MOV.U32 R52, RZ, RZ, R6 ;  /* 0x000000ffff347224 */ /* 0x000fe200078e0006 */
[----:B------:R-:W-:Y:S01]  /*2a770*/  LOP3.LUT R12, R12, 0x30, RZ, 0x3c, !PT ;  /* 0x000000300c0c7812 */ /* 0x000fe200078e3cff */
        /* <DEDUP_REMOVED lines=8> */
[----:B------:R0:W-:Y:S01]  /*2a800*/  STS.U8 [R12+UR4+0x21580], R51 ;  /* 0x021580330c007988 */ /* 0x0001e20008000004 */
[----:B--2---:R-:W-:-:S02]  /*2a810*/  ISETP.GE.AND P2, PT, R84, RZ, PT ;  /* 0x000000ff5400720c */ /* 0x004fc40003f46270 */
[----:B------:R-:W-:-:S11]  /*2a820*/  ISETP.GT.U32.AND P4, PT, R22, R3, PT ;  /* 0x000000031600720c */ /* 0x000fd60003f84070 */
[----:B------:R-:W-:Y:S01]  /*2a830*/  @!P2 IMAD.MOV R54, RZ, RZ, -R54 ;  /* 0x000000ffff36a224 */ /* 0x000fe200078e0a36 */
[----:B----4-:R-:W-:Y:S01]  /*2a840*/  ISETP.GT.U32.AND P2, PT, R22, R8, PT ;  /* 0x000000081600720c */ /* 0x010fe20003f44070 */
[--C-:B------:R-:W-:Y:S01]  /*2a850*/  @!P4 IMAD.IADD R3, R3, 0x1, -R22.reuse ;  /* 0x000000010303c824 */ /* 0x100fe200078e0a16 */
[----:B---3--:R-:W-:Y:S02]  /*2a860*/  ISETP.GE.AND P6, PT, R80, RZ, PT ;  /* 0x000000ff5000720c */ /* 0x008fe40003fc6270 */
[----:B------:R-:W2:Y:S04]  /*2a870*/  LDL R80, [R1+0x1b9c] ;  /* 0x001b9c0001507983 */ /* 0x000ea80000100800 */
[----:B------:R-:W3:Y:S05]  /*2a880*/  LDL.LU R7, [R1+0x1a8] ;  /* 0x0001a80001077983 */ /* 0x000eea0000300800 */
[----:B------:R-:W-:Y:S01]  /*2a890*/  @!P2 IMAD.IADD R8, R8, 0x1, -R22 ;  /* 0x000000010808a824 */ /* 0x000fe200078e0a16 */
[----:B------:R-:W-:Y:S01]  /*2a8a0*/  ISETP.GT.U32.AND P2, PT, R22, R3, PT ;  /* 0x000000031600720c */ /* 0x000fe20003f44070 */
[----:B------:R-:W-:-:S03]  /*2a8b0*/  @!P6 IMAD.MOV R53, RZ, RZ, -R53 ;  /* 0x000000ffff35e224 */ /* 0x000fc600078e0a35 */
[----:B------:R-:W-:Y:S02]  /*2a8c0*/  ISETP.GT.U32.AND P6, PT, R22, R8, PT ;  /* 0x000000081600720c */ /* 0x000fe40003fc4070 */
[----:B------:R-:W-:Y:S02]  /*2a8d0*/  ISETP.GE.AND P4, PT, R5, RZ, PT ;  /* 0x000000ff0500720c */ /* 0x000fe40003f86270 */
[----:B------:R-:W4:Y:S04]  /*2a8e0*/  LDL.LU R5, [R1+0x198] ;  /* 0x0001980001057983 */ /* 0x000f280000300800 */
[----:B------:R-:W4:Y:S01]  /*2a8f0*/  LDL R6, [R1+0x1ba0] ;  /* 0x001ba00001067983 */ /* 0x000f220000100800 */
[----:B------:R-:W-:-:S04]  /*2a900*/  @!P2 IMAD.IADD R3, R3, 0x1, -R22 ;  /* 0x000000010303a824 */ /* 0x000fc800078e0a16 */
[----:B0-----:R-:W-:Y:S02]  /*2a910*/  IMAD.MOV.U32 R51, RZ, RZ, R3 ;  /* 0x000000ffff337224 */ /* 0x001fe400078e0003 */
[----:B------:R-:W-:Y:S01]  /*2a920*/  @!P6 IMAD.IADD R8, R8, 0x1, -R22 ;  /* 0x000000010808e824 */ /* 0x000fe200078e0a16 */
[----:B------:R-:W-:Y:S02]  /*2a930*/  ISETP.GE.AND P6, PT, R4, RZ, PT ;  /* 0x000000ff0400720c */ /* 0x000fe40003fc6270 */
[----:B------:R-:W4:Y:S04]  /*2a940*/  LDL.LU R4, [R1+0x194] ;  /* 0x0001940001047983 */ /* 0x000f280000300800 */
[----:B------:R-:W4:Y:S01]  /*2a950*/  LDL R3, [R1+0x1bbc] ;  /* 0x001bbc0001037983 */ /* 0x000f220000100800 */
[C---:B------:R-:W-:Y:S01]  /*2a960*/  ISETP.GT.U32.AND P5, PT, R22.reuse, R19, PT ;  /* 0x000000131600720c */ /* 0x040fe20003fa4070 */
[----:B------:R-:W-:Y:S01]  /*2a970*/  @!P4 IMAD.MOV R52, RZ, RZ, -R52 ;  /* 0x000000ffff34c224 */ /* 0x000fe200078e0a34 */
[----:B------:R-:W-:-:S02]  /*2a980*/  ISETP.GT.U32.AND P4, PT, R22, R2, PT ;  /* 0x000000021600720c */ /* 0x000fc40003f84070 */
[----:B------:R-:W-:-:S09]  /*2a990*/  ISETP.GT.U32.AND P2, PT, R22, R18, PT ;  /* 0x000000121600720c */ /* 0x000fd20003f44070 */
[----:B------:R-:W-:-:S05]  /*2a9a0*/  @!P5 IMAD.IADD R19, R19, 0x1, -R22 ;  /* 0x000000011313d824 */ /* 0x000fca00078e0a16 */
[----:B------:R-:W-:Y:S01]  /*2a9b0*/  ISETP.GT.U32.AND P5, PT, R22, R19, PT ;  /* 0x000000131600720c */ /* 0x000fe20003fa4070 */
[--C-:B------:R-:W-:Y:S02]  /*2a9c0*/  @!P4 IMAD.IADD R2, R2, 0x1, -R22.reuse ;  /* 0x000000010202c824 */ /* 0x100fe400078e0a16 */
[----:B------:R-:W-:Y:S02]  /*2a9d0*/  @!P2 IMAD.IADD R18, R18, 0x1, -R22 ;  /* 0x000000011212a824 */ /* 0x000fe400078e0a16 */
[----:B------:R-:W-:Y:S01]  /*2a9e0*/  @!P6 IMAD.MOV R51, RZ, RZ, -R51 ;  /* 0x000000ffff33e224 */ /* 0x000fe200078e0a33 */
[----:B------:R-:W-:-:S07]  /*2a9f0*/  ISETP.GT.U32.AND P2, PT, R22, R2, PT ;  /* 0x000000021600720c */ /* 0x000fce0003f44070 */
[----:B------:R-:W-:Y:S01]  /*2aa00*/  @!P5 IMAD.IADD R19, R19, 0x1, -R22 ;  /* 0x000000011313d824 */ /* 0x000fe200078e0a16 */
[----:B------:R-:W-:Y:S02]  /*2aa10*/  ISETP.GE.AND P5, PT, R77, RZ, PT ;  /* 0x000000ff4d00720c */ /* 0x000fe40003fa6270 */
[----:B------:R-:W-:Y:S01]  /*2aa20*/  ISETP.GT.U32.AND P6, PT, R22, R18, PT ;  /* 0x000000121600720c */ /* 0x000fe20003fc4070 */
[----:B------:R0:W-:Y:S01]  /*2aa30*/  STS.U8 [R12+UR4+0x21980], R50 ;  /* 0x021980320c007988 */ /* 0x0001e20008000004 */
[----:B------:R-:W-:-:S03]  /*2aa40*/  IMAD.MOV.U32 R49, RZ, RZ, R19 ;  /* 0x000000ffff317224 */ /* 0x000fc600078e0013 */
[----:B------:R-:W4:Y:S04]  /*2aa50*/  LDL.LU R77, [R1+0x178] ;  /* 0x00017800014d7983 */ /* 0x000f280000300800 */
[----:B------:R-:W4:Y:S01]  /*2aa60*/  LDL.LU R19, [R1+0x16c] ;  /* 0x00016c0001137983 */ /* 0x000f220000300800 */
[----:B0-----:R-:W-:-:S04]  /*2aa70*/  IMAD.MOV.U32 R50, RZ, RZ, R8 ;  /* 0x000000ffff327224 */ /* 0x001fc800078e0008 */
[----:B------:R-:W-:Y:S02]  /*2aa80*/  @!P5 IMAD.MOV R50, RZ, RZ, -R50 ;  /* 0x000000ffff32d224 */ /* 0x000fe400078e0a32 */
[--C-:B------:R-:W-:Y:S02]  /*2aa90*/  @!P2 IMAD.IADD R2, R2, 0x1, -R22.reuse ;  /* 0x000000010202a824 */ /* 0x100fe400078e0a16 */
[----:B------:R-:W-:Y:S01]  /*2aaa0*/  @!P6 IMAD.IADD R18, R18, 0x1, -R22 ;  /* 0x000000011212e824 */ /* 0x000fe200078e0a16 */
[----:B------:R0:W-:Y:S02]  /*2aab0*/  STS.U8 [R12+UR4+0x23d80], R48 ;  /* 0x023d80300c007988 */ /* 0x0001e40008000004 */
[----:B0-----:R-:W-:Y:S01]  /*2aac0*/  IMAD.MOV.U32 R48, RZ, RZ, R2 ;  /* 0x000000ffff307224 */ /* 0x001fe200078e0002 */
[----:B---3--:R-:W-:Y:S02]  /*2aad0*/  ISETP.GT.U32.AND P5, PT, R22, R7, PT ;  /* 0x000000071600720c */ /* 0x008fe40003fa4070 */
[----:B--2---:R-:W-:-:S02]  /*2aae0*/  ISETP.GE.AND P4, PT, R80, RZ, PT ;  /* 0x000000ff5000720c */ /* 0x004fc40003f86270 */
[----:B------:R-:W2:Y:S04]  /*2aaf0*/  LDL.LU R80, [R1+0x15c] ;  /* 0x00015c0001507983 */ /* 0x000ea80000300800 */
[----:B------:R-:W3:Y:S01]  /*2ab00*/  LDL R2, [R1+0x1be0] ;  /* 0x001be00001027983 */ /* 0x000ee20000100800 */
[----:B----4-:R-:W-:-:S03]  /*2ab10*/  ISETP.GE.AND P6, PT, R6, RZ, PT ;  /* 0x000000ff0600720c */ /* 0x010fc60003fc6270 */
[----:B------:R-:W4:Y:S01]  /*2ab20*/  LDL R6, [R1+0x1bc0] ;  /* 0x001bc00001067983 */ /* 0x000f220000100800 */
[----:B------:R-:W-:Y:S01]  /*2ab30*/  @!P5 IMAD.IADD R7, R7, 0x1, -R22 ;  /* 0x000000010707d824 */ /* 0x000fe200078e0a16 */
[----:B------:R-:W-:Y:S02]  /*2ab40*/  ISETP.GE.AND P5, PT, R3, RZ, PT ;  /* 0x000000ff0300720c */ /* 0x000fe40003fa6270 */
[----:B------:R-:W2:Y:S01]  /*2ab50*/  LDL R3, [R1+0x1bdc] ;  /* 0x001bdc0001037983 */ /* 0x000ea20000100800 */
[----:B------:R-:W0:Y:S01]  /*2ab60*/  S2R R13, SR_TID.X ;  /* 0x00000000000d7919 */ /* 0x000e220000002100 */
[----:B------:R-:W-:Y:S01]  /*2ab70*/  @!P4 IMAD.MOV R49, RZ, RZ, -R49 ;  /* 0x000000ffff31c224 */ /* 0x000fe200078e0a31 */
[C---:B------:R-:W-:Y:S02]  /*2ab80*/  ISETP.GT.U32.AND P4, PT, R22.reuse, R5, PT ;  /* 0x000000051600720c */ /* 0x040fe40003f84070 */
[----:B------:R-:W-:-:S11]  /*2ab90*/  ISETP.GT.U32.AND P2, PT, R22, R4, PT ;  /* 0x000000041600720c */ /* 0x000fd60003f44070 */
[--C-:B------:R-:W-:Y:S01]  /*2aba0*/  @!P4 IMAD.IADD R5, R5, 0x1, -R22.reuse ;  /* 0x000000010505c824 */ /* 0x100fe200078e0a16 */
[----:B------:R-:W-:Y:S01]  /*2abb0*/  ISETP.GT.U32.AND P4, PT, R22, R7, PT ;  /* 0x000000071600720c */ /* 0x000fe20003f84070 */
[----:B------:R-:W-:Y:S02]  /*2abc0*/  @!P2 IMAD.IADD R4, R4, 0x1, -R22 ;  /* 0x000000010404a824 */ /* 0x000fe400078e0a16 */
[----:B------:R-:W-:Y:S01]  /*2abd0*/  @!P6 IMAD.MOV R48, RZ, RZ, -R48 ;  /* 0x000000ffff30e224 */ /* 0x000fe200078e0a30 */
        /* <DEDUP_REMOVED lines=8> */
[----:B------:R-:W-:Y:S04]  /*2ac60*/  STS.U8 [R12+UR4+0x22180], R69 ;  /* 0x022180450c007988 */ /* 0x000fe80008000004 */
[----:B------:R-:W-:Y:S04]  /*2ac70*/  STS.U8 [R12+UR4+0x22580], R66 ;  /* 0x022580420c007988 */ /* 0x000fe80008000004 */
[----:B------:R-:W-:Y:S04]  /*2ac80*/  STS.U8 [R12+UR4+0x22980], R67 ;  /* 0x022980430c007988 */ /* 0x000fe80008000004 */
[----:B------:R-:W-:Y:S04]  /*2ac90*/  STS.U8 [R12+UR4+0x22d80], R65 ;  /* 0x022d80410c007988 */ /* 0x000fe80008000004 */
[----:B------:R-:W-:Y:S04]  /*2aca0*/  STS.U8 [R12+UR4+0x23180], R64 ;  /* 0x023180400c007988 */ /* 0x000fe80008000004 */
[----:B------:R-:W-:Y:S04]  /*2acb0*/  STS.U8 [R12+UR4+0x23580], R63 ;  /* 0x0235803f0c007988 */ /* 0x000fe80008000004 */
[----:B------:R-:W-:Y:S01]  /*2acc0*/  STS.U8 [R12+UR4+0x23980], R60 ;  /* 0x0239803c0c007988 */ /* 0x000fe20008000004 */
[----:B------:R-:W-:-:S03]  /*2acd0*/  ISETP.GT.U32.AND P6, PT, R22, R4, PT ;  /* 0x000000041600720c */ /* 0x000fc60003fc4070 */
[----:B------:R0:W-:Y:S01]  /*2ace0*/  STS.U8 [R13+UR4+0x20200], R47 ;  /* 0x0202002f0d007988 */ /* 0x0001e20008000004 */
[----:B------:R-:W-:Y:S01]  /*2acf0*/  @!P4 IMAD.IADD R7, R7, 0x1, -R22 ;  /* 0x000000010707c824 */ /* 0x000fe200078e0a16 */
[C---:B------:R-:W-:Y:S01]  /*2ad00*/  ISETP.GT.U32.AND P4, PT, R22.reuse, R19, PT ;  /* 0x000000131600720c */ /* 0x040fe20003f84070 */
[----:B0-----:R-:W-:Y:S02]  /*2ad10*/  IMAD.MOV.U32 R47, RZ, RZ, R18 ;  /* 0x000000ffff2f7224 */ /* 0x001fe400078e0012 */
[----:B------:R-:W2:Y:S02]  /*2ad20*/  LDL.LU R18, [R1+0x144] ;  /* 0x0001440001127983 */ /* 0x000ea40000300800 */
[----:B------:R-:W-:Y:S01]  /*2ad30*/  @!P5 IMAD.MOV R47, RZ, RZ, -R47 ;  /* 0x000000ffff2fd224 */ /* 0x000fe200078e0a2f */
[----:B------:R-:W-:Y:S02]  /*2ad40*/  ISETP.GT.U32.AND P5, PT, R22, R77, PT ;  /* 0x0000004d1600720c */ /* 0x000fe40003fa4070 */
[----:B------:R-:W-:-:S05]  /*2ad50*/  @!P6 IMAD.IADD R4, R4, 0x1, -R22 ;  /* 0x000000010404e824 */ /* 0x000fca00078e0a16 */
[----:B------:R-:W-:-:S06]  /*2ad60*/  @!P4 IMAD.IADD R19, R19, 0x1, -R22 ;  /* 0x000000011313c824 */ /* 0x000fcc00078e0a16 */
[----:B------:R-:W-:Y:S01]  /*2ad70*/  @!P5 IMAD.IADD R77, R77, 0x1, -R22 ;  /* 0x000000014d4dd824 */ /* 0x000fe200078e0a16 */
[----:B------:R0:W-:Y:S02]  /*2ad80*/  STS.U8 [R13+UR4+0x20e00], R44 ;  /* 0x020e002c0d007988 */ /* 0x0001e40008000004 */
[----:B0-----:R-:W-:Y:S01]  /*2ad90*/  IMAD.MOV.U32 R44, RZ, RZ, R4 ;  /* 0x000000ffff2c7224 */ /* 0x001fe200078e0004 */
[----:B---3--:R-:W-:Y:S02]  /*2ada0*/  ISETP.GE.AND P4, PT, R2, RZ, PT ;  /* 0x000000ff0200720c */ /* 0x008fe40003f86270 */
[----:B----4-:R-:W-:Y:S02]  /*2adb0*/  ISETP.GE.AND P6, PT, R6, RZ, PT ;  /* 0x000000ff0600720c */ /* 0x010fe40003fc6270 */
[----:B------:R-:W3:Y:S04]  /*2adc0*/  LDL.LU R6, [R1+0x140] ;  /* 0x0001400001067983 */ /* 0x000ee80000300800 */
[----:B------:R-:W4:Y:S04]  /*2add0*/  LDL.LU R8, [R1+0x13c] ;  /* 0x00013c0001087983 */ /* 0x000f280000300800 */
[----:B------:R-:W3:Y:S04]  /*2ade0*/  LDL R2, [R1+0x1c00] ;  /* 0x001c000001027983 */ /* 0x000ee80000100800 */
[----:B------:R-:W4:Y:S01]  /*2adf0*/  LDL R4, [R1+0x1c1c] ;  /* 0x001c1c0001047983 */ /* 0x000f220000100800 */
[----:B--2---:R-:W-:-:S03]  /*2ae00*/  ISETP.GE.AND P5, PT, R3, RZ, PT ;  /* 0x000000ff0300720c */ /* 0x004fc60003fa6270 */
[----:B------:R-:W2:Y:S01]  /*2ae10*/  LDL R3, [R1+0x1bfc] ;  /* 0x001bfc0001037983 */ /* 0x000ea20000100800 */
[----:B------:R-:W-:-:S13]  /*2ae20*/  ISETP.GT.U32.AND P2, PT, R22, R5, PT ;  /* 0x000000051600720c */ /* 0x000fda0003f44070 */
[----:B------:R-:W-:Y:S01]  /*2ae30*/  @!P2 IMAD.IADD R5, R5, 0x1, -R22 ;  /* 0x000000010505a824 */ /* 0x000fe200078e0a16 */
[----:B------:R-:W-:Y:S01]  /*2ae40*/  ISETP.GT.U32.AND P2, PT, R22, R80, PT ;  /* 0x000000501600720c */ /* 0x000fe20003f44070 */
[----:B------:R0:W-:Y:S01]  /*2ae50*/  STS.U8 [R13+UR4+0x20600], R46 ;  /* 0x0206002e0d007988 */ /* 0x0001e20008000004 */
[----:B------:R-:W-:Y:S02]  /*2ae60*/  @!P4 IMAD.MOV R44, RZ, RZ, -R44 ;  /* 0x000000ffff2cc224 */ /* 0x000fe400078e0a2c */
[----:B0-----:R-:W-:-:S09]  /*2ae70*/  IMAD.MOV.U32 R46, RZ, RZ, R7 ;  /* 0x000000ffff2e7224 */ /* 0x001fd200078e0007 */
[----:B------:R-:W-:Y:S02]  /*2ae80*/  @!P2 IMAD.IADD R80, R80, 0x1, -R22 ;  /* 0x000000015050a824 */ /* 0x000fe400078e0a16 */
[----:B------:R-:W-:-:S03]  /*2ae90*/  @!P6 IMAD.MOV R46, RZ, RZ, -R46 ;  /* 0x000000ffff2ee224 */ /* 0x000fc600078e0a2e */
[C---:B------:R-:W-:Y:S01]  /*2aea0*/  ISETP.GT.U32.AND P6, PT, R22.reuse, R80, PT ;  /* 0x000000501600720c */ /* 0x040fe20003fc4070 */
[----:B------:R0:W-:Y:S01]  /*2aeb0*/  STS.U8 [R13+UR4+0x20a00], R45 ;  /* 0x020a002d0d007988 */ /* 0x0001e20008000004 */
[C---:B------:R-:W-:Y:S01]  /*2aec0*/  ISETP.GT.U32.AND P2, PT, R22.reuse, R77, PT ;  /* 0x0000004d1600720c */ /* 0x040fe20003f44070 */
[----:B0-----:R-:W-:Y:S02]  /*2aed0*/  IMAD.MOV.U32 R45, RZ, RZ, R5 ;  /* 0x000000ffff2d7224 */ /* 0x001fe400078e0005 */
[----:B------:R-:W4:Y:S04]  /*2aee0*/  LDL.LU R5, [R1+0x20c] ;  /* 0x00020c0001057983 */ /* 0x000f280000300800 */
[----:B------:R-:W4:Y:S01]  /*2aef0*/  LDL.LU R7, [R1+0x1e0] ;  /* 0x0001e00001077983 */ /* 0x000f220000300800 */
[----:B------:R-:W-:-:S03]  /*2af00*/  ISETP.GT.U32.AND P4, PT, R22, R18, PT ;  /* 0x000000121600720c */ /* 0x000fc60003f84070 */
[----:B------:R-:W-:-:S10]  /*2af10*/  @!P6 IMAD.IADD R80, R80, 0x1, -R22 ;  /* 0x000000015050e824 */ /* 0x000fd400078e0a16 */
[--C-:B------:R-:W-:Y:S02]  /*2af20*/  @!P4 IMAD.IADD R18, R18, 0x1, -R22.reuse ;  /* 0x000000011212c824 */ /* 0x100fe400078e0a16 */
[----:B------:R-:W-:Y:S01]  /*2af30*/  @!P2 IMAD.IADD R77, R77, 0x1, -R22 ;  /* 0x000000014d4da824 */ /* 0x000fe200078e0a16 */
[----:B---3--:R-:W-:Y:S02]  /*2af40*/  ISETP.GE.AND P4, PT, R2, RZ, PT ;  /* 0x000000ff0200720c */ /* 0x008fe40003f86270 */
[----:B------:R-:W3:Y:S01]  /*2af50*/  LDL R2, [R1+0x1c38] ;  /* 0x001c380001027983 */ /* 0x000ee20000100800 */
[----:B--2---:R-:W-:-:S03]  /*2af60*/  ISETP.GE.AND P6, PT, R3, RZ, PT ;  /* 0x000000ff0300720c */ /* 0x004fc60003fc6270 */
[----:B------:R-:W2:Y:S01]  /*2af70*/  LDL R3, [R1+0x1c20] ;  /* 0x001c200001037983 */ /* 0x000ea20000100800 */
[----:B------:R-:W-:-:S13]  /*2af80*/  ISETP.GT.U32.AND P2, PT, R22, R6, PT ;  /* 0x000000061600720c */ /* 0x000fda0003f44070 */
[----:B------:R-:W-:Y:S01]  /*2af90*/  @!P2 IMAD.IADD R6, R6, 0x1, -R22 ;  /* 0x000000010606a824 */ /* 0x000fe200078e0a16 */
[----:B----4-:R-:W-:Y:S02]  /*2afa0*/  ISETP.GE.AND P2, PT, R4, RZ, PT ;  /* 0x000000ff0400720c */ /* 0x010fe40003f46270 */
[----:B------:R-:W4:Y:S01]  /*2afb0*/  LDL R4, [R1+0x1c40] ;  /* 0x001c400001047983 */ /* 0x000f220000100800 */
[----:B------:R-:W-:Y:S01]  /*2afc0*/  @!P5 IMAD.MOV R45, RZ, RZ, -R45 ;  /* 0x000000ffff2dd224 */ /* 0x000fe200078e0a2d */
[----:B------:R-:W-:-:S13]  /*2afd0*/  ISETP.GT.U32.AND P5, PT, R22, R19, PT ;  /* 0x000000131600720c */ /* 0x000fda0003fa4070 */
[----:B------:R-:W-:Y:S01]  /*2afe0*/  @!P5 IMAD.IADD R19, R19, 0x1, -R22 ;  /* 0x000000011313d824 */ /* 0x000fe200078e0a16 */
[----:B------:R-:W-:Y:S01]  /*2aff0*/  ISETP.GT.U32.AND P5, PT, R22, R8, PT ;  /* 0x000000081600720c */ /* 0x000fe20003fa4070 */
[----:B------:R0:W-:Y:S01]  /*2b000*/  STS.U8 [R13+UR4+0x21600], R42 ;  /* 0x0216002a0d007988 */ /* 0x0001e20008000004 */
[----:B------:R-:W1:Y:S01]  /*2b010*/  S2R R14, SR_TID.X ;  /* 0x00000000000e7919 */ /* 0x000e620000002100 */
[----:B0-----:R-:W-:-:S10]  /*2b020*/  IMAD.MOV.U32 R42, RZ, RZ, R19 ;  /* 0x000000ffff2a7224 */ /* 0x001fd400078e0013 */
[----:B------:R-:W-:Y:S01]  /*2b030*/  @!P5 IMAD.IADD R8, R8, 0x1, -R22 ;  /* 0x000000010808d824 */ /* 0x000fe200078e0a16 */
[----:B------:R0:W-:Y:S01]  /*2b040*/  STS.U8 [R13+UR4+0x21200], R43 ;  /* 0x0212002b0d007988 */ /* 0x0001e20008000004 */
[----:B------:R-:W-:-:S03]  /*2b050*/  @!P4 IMAD.MOV R42, RZ, RZ, -R42 ;  /* 0x000000ffff2ac224 */ /* 0x000fc600078e0a2a */
[----:B------:R-:W4:Y:S01]  /*2b060*/  LDL.LU R19, [R1+0x1dc] ;  /* 0x0001dc0001137983 */ /* 0x000f220000300800 */
[C---:B------:R-:W-:Y:S02]  /*2b070*/  ISETP.GT.U32.AND P4, PT, R22.reuse, R8, PT ;  /* 0x000000081600720c */ /* 0x040fe40003f84070 */
[----:B------:R-:W-:Y:S01]  /*2b080*/  ISETP.GT.U32.AND P5, PT, R22, R6, PT ;  /* 0x000000061600720c */ /* 0x000fe20003fa4070 */
[----:B0-----:R-:W-:-:S04]  /*2b090*/  IMAD.MOV.U32 R43, RZ, RZ, R77 ;  /* 0x000000ffff2b7224 */ /* 0x001fc800078e004d */
[----:B------:R-:W-:-:S06]  /*2b0a0*/  @!P6 IMAD.MOV R43, RZ, RZ, -R43 ;  /* 0x000000ffff2be224 */ /* 0x000fcc00078e0a2b */
[--C-:B------:R-:W-:Y:S01]  /*2b0b0*/  @!P4 IMAD.IADD R8, R8, 0x1, -R22.reuse ;  /* 0x000000010808c824 */ /* 0x100fe200078e0a16 */
[----:B------:R-:W-:Y:S01]  /*2b0c0*/  ISETP.GT.U32.AND P6, PT, R22, R18, PT ;  /* 0x000000121600720c */ /* 0x000fe20003fc4070 */
[----:B------:R-:W-:Y:S01]  /*2b0d0*/  @!P5 IMAD.IADD R6, R6, 0x1, -R22 ;  /* 0x000000010606d824 */ /* 0x000fe200078e0a16 */
[----:B-1----:R-:W-:-:S04]  /*2b0e0*/  LOP3.LUT R14, R14, 0x7f, RZ, 0xc0, !PT ;  /* 0x0000007f0e0e7812 */ /* 0x002fc800078ec0ff */
[----:B------:R-:W-:-:S07]  /*2b0f0*/  LOP3.LUT R14, R14, 0x50, RZ, 0x3c, !PT ;  /* 0x000000500e0e7812 */ /* 0x000fce00078e3cff */
[----:B------:R-:W-:Y:S01]  /*2b100*/  @!P6 IMAD.IADD R18, R18, 0x1, -R22 ;  /* 0x000000011212e824 */ /* 0x000fe200078e0a16 */
[----:B------:R-:W-:Y:S01]  /*2b110*/  ISETP.GT.U32.AND P6, PT, R22, R7, PT ;  /* 0x000000071600720c */ /* 0x000fe20003fc4070 */
        /* <DEDUP_REMOVED lines=11> */
[----:B0-----:R-:W-:-:S02]  /*2b1d0*/  IMAD.MOV.U32 R40, RZ, RZ, R18 ;  /* 0x000000ffff287224 */ /* 0x001fc400078e0012 */
[----:B------:R-:W-:Y:S02]  /*2b1e0*/  @!P6 IMAD.IADD R7, R7, 0x1, -R22 ;  /* 0x000000010707e824 */ /* 0x000fe400078e0a16 */
[----:B-1----:R-:W-:Y:S02]  /*2b1f0*/  IMAD.MOV.U32 R23, RZ, RZ, R6 ;  /* 0x000000ffff177224 */ /* 0x002fe400078e0006 */
[----:B------:R-:W-:Y:S01]  /*2b200*/  IMAD.MOV.U32 R39, RZ, RZ, R8 ;  /* 0x000000ffff277224 */ /* 0x000fe200078e0008 */
[----:B---3--:R-:W-:Y:S02]  /*2b210*/  ISETP.GE.AND P4, PT, R2, RZ, PT ;  /* 0x000000ff0200720c */ /* 0x008fe40003f86270 */
[----:B------:R-:W3:Y:S01]  /*2b220*/  LDL R2, [R1+0x1c3c] ;  /* 0x001c3c0001027983 */ /* 0x000ee20000100800 */
[----:B--2---:R-:W-:-:S03]  /*2b230*/  ISETP.GE.AND P5, PT, R3, RZ, PT ;  /* 0x000000ff0300720c */ /* 0x004fc60003fa6270 */
[----:B------:R-:W2:Y:S04]  /*2b240*/  LDL.LU R3, [R1+0x1d0] ;  /* 0x0001d00001037983 */ /* 0x000ea80000300800 */
[----:B------:R-:W2:Y:S04]  /*2b250*/  LDL.LU R18, [R1+0x1b0] ;  /* 0x0001b00001127983 */ /* 0x000ea80000300800 */
[----:B------:R-:W2:Y:S04]  /*2b260*/  LDL R6, [R1+0x1c6c] ;  /* 0x001c6c0001067983 */ /* 0x000ea80000100800 */
[----:B------:R-:W2:Y:S01]  /*2b270*/  LDL R8, [R1+0x1c7c] ;  /* 0x001c7c0001087983 */ /* 0x000ea20000100800 */
[----:B----4-:R-:W-:-:S03]  /*2b280*/  ISETP.GE.AND P6, PT, R4, RZ, PT ;  /* 0x000000ff0400720c */ /* 0x010fc60003fc6270 */
[----:B------:R-:W4:Y:S01]  /*2b290*/  LDL R4, [R1+0x1c58] ;  /* 0x001c580001047983 */ /* 0x000f220000100800 */
[----:B------:R-:W-:Y:S02]  /*2b2a0*/  IMAD.MOV.U32 R41, RZ, RZ, R80 ;  /* 0x000000ffff297224 */ /* 0x000fe400078e0050 */
[----:B------:R-:W-:Y:S02]  /*2b2b0*/  @!P4 IMAD.MOV R23, RZ, RZ, -R23 ;  /* 0x000000ffff17c224 */ /* 0x000fe400078e0a17 */
[----:B------:R-:W-:Y:S01]  /*2b2c0*/  @!P5 IMAD.MOV R40, RZ, RZ, -R40 ;  /* 0x000000ffff28d224 */ /* 0x000fe200078e0a28 */
[----:B------:R-:W4:Y:S01]  /*2b2d0*/  LDL.LU R77, [R1+0x1a0] ;  /* 0x0001a000014d7983 */ /* 0x000f220000300800 */
[----:B------:R-:W-:Y:S01]  /*2b2e0*/  @!P2 IMAD.MOV R41, RZ, RZ, -R41 ;  /* 0x000000ffff29a224 */ /* 0x000fe200078e0a29 */
[----:B------:R-:W-:Y:S02]  /*2b2f0*/  ISETP.GT.U32.AND P2, PT, R22, R5, PT ;  /* 0x000000051600720c */ /* 0x000fe40003f44070 */
[----:B------:R-:W-:-:S02]  /*2b300*/  SEL R23, R59, R23, !P1 ;  /* 0x000000173b177207 */ /* 0x000fc40004800000 */
[----:B------:R-:W-:-:S09]  /*2b310*/  ISETP.GT.U32.AND P4, PT, R22, R7, PT ;  /* 0x000000071600720c */ /* 0x000fd20003f84070 */
[----:B------:R-:W-:-:S05]  /*2b320*/  @!P2 IMAD.IADD R5, R5, 0x1, -R22 ;  /* 0x000000010505a824 */ /* 0x000fca00078e0a16 */
[----:B------:R-:W-:Y:S01]  /*2b330*/  ISETP.GT.U32.AND P5, PT, R22, R5, PT ;  /* 0x000000051600720c */ /* 0x000fe20003fa4070 */
[----:B------:R-:W-:Y:S02]  /*2b340*/  IMAD R23, R23, UR27, RZ ;  /* 0x0000001b17177c24 */ /* 0x000fe4000f8e02ff */
[----:B------:R-:W-:Y:S02]  /*2b350*/  @!P6 IMAD.MOV R39, RZ, RZ, -R39 ;  /* 0x000000ffff27e224 */ /* 0x000fe400078e0a27 */
[----:B------:R-:W-:Y:S01]  /*2b360*/  @!P4 IMAD.IADD R7, R7, 0x1, -R22 ;  /* 0x000000010707c824 */ /* 0x000fe200078e0a16 */
[----:B------:R0:W-:Y:S04]  /*2b370*/  STS.U8 [R14+UR4+0x21a80], R25 ;  /* 0x021a80190e007988 */ /* 0x0001e80008000004 */
[----:B------:R-:W-:Y:S01]  /*2b380*/  STS.U8 [R14+UR4+0x20280], R32 ;  /* 0x020280200e007988 */ /* 0x000fe20008000004 */
[----:B------:R-:W-:-:S02]  /*2b390*/  IADD3 R0, P6, PT, R23, R20, RZ ;  /* 0x0000001417007210 */ /* 0x000fc40007fde0ff */
[----:B------:R-:W-:Y:S01]  /*2b3a0*/  ISETP.GT.U32.AND P2, PT, R22, R19, PT ;  /* 0x000000131600720c */ /* 0x000fe20003f44070 */
[----:B------:R-:W-:Y:S01]  /*2b3b0*/  STS.U8 [R14+UR4+0x21e80], R24 ;  /* 0x021e80180e007988 */ /* 0x000fe20008000004 */
[----:B------:R-:W-:-:S03]  /*2b3c0*/  @!P5 IMAD.IADD R5, R5, 0x1, -R22 ;  /* 0x000000010505d824 */ /* 0x000fc600078e0a16 */
[----:B------:R-:W-:Y:S04]  /*2b3d0*/  STL [R1+0xa48], R0 ;  /* 0x000a480001007387 */ /* 0x000fe80000100800 */
[----:B------:R-:W4:Y:S04]  /*2b3e0*/  LDL.LU R80, [R1+0x184] ;  /* 0x0001840001507983 */ /* 0x000f280000300800 */
[----:B------:R-:W-:Y:S04]  /*2b3f0*/  STS.U8 [R14+UR4+0x20680], R30 ;  /* 0x0206801e0e007988 */ /* 0x000fe80008000004 */
[----:B------:R-:W-:Y:S01]  /*2b400*/  STS.U8 [R14+UR4+0x21280], R27 ;  /* 0x0212801b0e007988 */ /* 0x000fe20008000004 */
[----:B------:R-:W-:-:S03]  /*2b410*/  PRMT R60, RZ, 0x7610, R60 ;  /* 0x00007610ff3c7816 */ /* 0x000fc6000000003c */
[----:B------:R-:W-:Y:S01]  /*2b420*/  STS.U8 [R14+UR4+0x22280], R26 ;  /* 0x0222801a0e007988 */ /* 0x000fe20008000004 */
[----:B------:R-:W-:Y:S02]  /*2b430*/  @!P2 IMAD.IADD R19, R19, 0x1, -R22 ;  /* 0x000000011313a824 */ /* 0x000fe400078e0a16 */
[----:B------:R-:W-:Y:S01]  /*2b440*/  IMAD.MOV.U32 R38, RZ, RZ, R5 ;  /* 0x000000ffff267224 */ /* 0x000fe200078e0005 */
[----:B------:R-:W-:Y:S04]  /*2b450*/  STS.U8 [R14+UR4+0x20a80], R29 ;  /* 0x020a801d0e007988 */ /* 0x000fe80008000004 */
[----:B------:R-:W-:Y:S01]  /*2b460*/  STS.U8 [R14+UR4+0x20e80], R28 ;  /* 0x020e801c0e007988 */ /* 0x000fe20008000004 */
[----:B------:R-:W-:Y:S02]  /*2b470*/  SEL R57, R59, R57, !P1 ;  /* 0x000000393b397207 */ /* 0x000fe40004800000 */
[----:B------:R-:W-:Y:S01]  /*2b480*/  ISETP.GT.U32.AND P2, PT, R22, R19, PT ;  /* 0x000000131600720c */ /* 0x000fe20003f44070 */
[----:B------:R-:W-:-:S02]  /*2b490*/  VIADD R5, R9, 0x75 ;  /* 0x0000007509057836 */ /* 0x000fc40000000000 */
[----:B------:R-:W-:Y:S01]  /*2b4a0*/  IMAD.MOV.U32 R37, RZ, RZ, R7 ;  /* 0x000000ffff257224 */ /* 0x000fe200078e0007 */
[C---:B------:R-:W-:Y:S02]  /*2b4b0*/  SEL R58, R59.reuse, R58, !P1 ;  /* 0x0000003a3b3a7207 */ /* 0x040fe40004800000 */
[C---:B------:R-:W-:Y:S02]  /*2b4c0*/  SEL R55, R59.reuse, R55, !P1 ;  /* 0x000000373b377207 */ /* 0x040fe40004800000 */
[C---:B------:R-:W-:Y:S02]  /*2b4d0*/  SEL R54, R59.reuse, R54, !P1 ;  /* 0x000000363b367207 */ /* 0x040fe40004800000 */
[C---:B------:R-:W-:Y:S02]  /*2b4e0*/  SEL R53, R59.reuse, R53, !P1 ;  /* 0x000000353b357207 */ /* 0x040fe40004800000 */
[C---:B------:R-:W-:Y:S02]  /*2b4f0*/  SEL R52, R59.reuse, R52, !P1 ;  /* 0x000000343b347207 */ /* 0x040fe40004800000 */
[----:B------:R-:W-:-:S02]  /*2b500*/  SEL R51, R59, R51, !P1 ;  /* 0x000000333b337207 */ /* 0x000fc40004800000 */
[C---:B------:R-:W-:Y:S02]  /*2b510*/  SEL R50, R59.reuse, R50, !P1 ;  /* 0x000000323b327207 */ /* 0x040fe40004800000 */
[C---:B------:R-:W-:Y:S02]  /*2b520*/  SEL R49, R59.reuse, R49, !P1 ;  /* 0x000000313b317207 */ /* 0x040fe40004800000 */
[C---:B------:R-:W-:Y:S02]  /*2b530*/  SEL R48, R59.reuse, R48, !P1 ;  /* 0x000000303b307207 */ /* 0x040fe40004800000 */
[----:B------:R-:W-:Y:S01]  /*2b540*/  SEL R47, R59, R47, !P1 ;  /* 0x0000002f3b2f7207 */ /* 0x000fe20004800000 */
[----:B------:R-:W-:Y:S01]  /*2b550*/  @!P2 IMAD.IADD R19, R19, 0x1, -R22 ;  /* 0x000000011313a824 */ /* 0x000fe200078e0a16 */
[C---:B------:R-:W-:Y:S02]  /*2b560*/  SEL R46, R59.reuse, R46, !P1 ;  /* 0x0000002e3b2e7207 */ /* 0x040fe40004800000 */
[----:B------:R-:W-:-:S02]  /*2b570*/  SEL R45, R59, R45, !P1 ;  /* 0x0000002d3b2d7207 */ /* 0x000fc40004800000 */
[C---:B------:R-:W-:Y:S01]  /*2b580*/  SEL R44, R59.reuse, R44, !P1 ;  /* 0x0000002c3b2c7207 */ /* 0x040fe20004800000 */
[----:B------:R-:W-:Y:S01]  /*2b590*/  IMAD.MOV.U32 R36, RZ, RZ, R19 ;  /* 0x000000ffff247224 */ /* 0x000fe200078e0013 */
[C---:B------:R-:W-:Y:S02]  /*2b5a0*/  SEL R43, R59.reuse, R43, !P1 ;  /* 0x0000002b3b2b7207 */ /* 0x040fe40004800000 */
[C---:B------:R-:W-:Y:S02]  /*2b5b0*/  SEL R42, R59.reuse, R42, !P1 ;  /* 0x0000002a3b2a7207 */ /* 0x040fe40004800000 */
[C---:B------:R-:W-:Y:S02]  /*2b5c0*/  SEL R41, R59.reuse, R41, !P1 ;  /* 0x000000293b297207 */ /* 0x040fe40004800000 */
[----:B------:R-:W-:Y:S01]  /*2b5d0*/  SEL R40, R59, R40, !P1 ;  /* 0x000000283b287207 */ /* 0x000fe20004800000 */
[----:B------:R-:W1:Y:S01]  /*2b5e0*/  LDCU UR27, c[0x0][0x3b0] ;  /* 0x00007600ff1b77ac */ /* 0x000e620008000800 */
[----:B---3--:R-:W-:-:S02]  /*2b5f0*/  ISETP.GE.AND P5, PT, R2, RZ, PT ;  /* 0x000000ff0200720c */ /* 0x008fc40003fa6270 */
[----:B------:R-:W-:-:S05]  /*2b600*/  LEA.HI.X.SX32 R2, R23, R17, 0x1, P6 ;  /* 0x0000001117027211 */ /* 0x000fca00030f0eff */
[----:B------:R3:W-:Y:S01]  /*2b610*/  STL [R1+0xa44], R2 ;  /* 0x000a440201007387 */ /* 0x0007e20000100800 */
[----:B0-----:R-:W-:Y:S01]  /*2b620*/  @P0 IMAD.MOV.U32 R25, RZ, RZ, R2 ;  /* 0x000000ffff190224 */ /* 0x001fe200078e0002 */
[----:B--2---:R-:W-:Y:S02]  /*2b630*/  ISETP.GT.U32.AND P4, PT, R22, R3, PT ;  /* 0x000000031600720c */ /* 0x004fe40003f84070 */
[----:B---3--:R-:W2:Y:S02]  /*2b640*/  LDL.LU R2, [R1+0x150] ;  /* 0x0001500001027983 */ /* 0x008ea40000300800 */
[----:B------:R-:W-:-:S09]  /*2b650*/  @!P5 IMAD.MOV R38, RZ, RZ, -R38 ;  /* 0x000000ffff26d224 */ /* 0x000fd200078e0a26 */
[----:B------:R-:W-:-:S05]  /*2b660*/  @!P4 IMAD.IADD R3, R3, 0x1, -R22 ;  /* 0x000000010303c824 */ /* 0x000fca00078e0a16 */
[----:B------:R-:W-:Y:S02]  /*2b670*/  ISETP.GT.U32.AND P5, PT, R22, R3, PT ;  /* 0x000000031600720c */ /* 0x000fe40003fa4070 */
[----:B------:R-:W-:Y:S01]  /*2b680*/  ISETP.GE.AND P4, PT, R6, RZ, PT ;  /* 0x000000ff0600720c */ /* 0x000fe20003f86270 */
[----:B------:R-:W-:Y:S01]  /*2b690*/  VIADD R6, R9, 0x6f ;  /* 0x0000006f09067836 */ /* 0x000fe20000000000 */
[----:B----4-:R-:W-:Y:S02]  /*2b6a0*/  ISETP.GE.AND P2, PT, R4, RZ, PT ;  /* 0x000000ff0400720c */ /* 0x010fe40003f46270 */
[----:B------:R-:W3:Y:S04]  /*2b6b0*/  LDL R4, [R1+0x1ca0] ;  /* 0x001ca00001047983 */ /* 0x000ee80000100800 */
[----:B------:R-:W-:Y:S04]  /*2b6c0*/  STL [R1+0x1af8], R6 ;  /* 0x001af80601007387 */ /* 0x000fe80000100800 */
[----:B------:R-:W-:Y:S04]  /*2b6d0*/  STL [R1+0x1af0], R5 ;  /* 0x001af00501007387 */ /* 0x000fe80000100800 */
[----:B------:R-:W4:Y:S04]  /*2b6e0*/  LDL.LU R19, [R1+0x154] ;  /* 0x0001540001137983 */ /* 0x000f280000300800 */
[----:B------:R-:W4:Y:S01]  /*2b6f0*/  LDL R83, [R1+0x1ca4] ;  /* 0x001ca40001537983 */ /* 0x000f220000100800 */
[----:B------:R-:W-:Y:S01]  /*2b700*/  @!P5 IMAD.IADD R3, R3, 0x1, -R22 ;  /* 0x000000010303d824 */ /* 0x000fe200078e0a16 */
[----:B------:R-:W-:-:S02]  /*2b710*/  ISETP.GE.AND P5, PT, R8, RZ, PT ;  /* 0x000000ff0800720c */ /* 0x000fc40003fa6270 */
[----:B------:R-:W4:Y:S04]  /*2b720*/  LDL.LU R8, [R1+0x158] ;  /* 0x0001580001087983 */ /* 0x000f280000300800 */
[----:B------:R-:W4:Y:S01]  /*2b730*/  LDL R7, [R1+0x1ca8] ;  /* 0x001ca80001077983 */ /* 0x000f220000100800 */
[----:B------:R-:W-:Y:S01]  /*2b740*/  ISETP.GT.U32.AND P6, PT, R22, R18, PT ;  /* 0x000000121600720c */ /* 0x000fe20003fc4070 */
[----:B------:R-:W-:Y:S02]  /*2b750*/  @!P2 IMAD.MOV R37, RZ, RZ, -R37 ;  /* 0x000000ffff25a224 */ /* 0x000fe400078e0a25 */
[----:B------:R-:W4:Y:S10]  /*2b760*/  LDL R84, [R1+0x1cc0] ;  /* 0x001cc00001547983 */ /* 0x000f340000100800 */
[----:B------:R-:W-:-:S05]  /*2b770*/  @!P6 IMAD.IADD R18, R18, 0x1, -R22 ;  /* 0x000000011212e824 */ /* 0x000fca00078e0a16 */
[C---:B------:R-:W-:Y:S02]  /*2b780*/  ISETP.GT.U32.AND P6, PT, R22.reuse, R18, PT ;  /* 0x000000121600720c */ /* 0x040fe40003fc4070 */
[----:B------:R-:W-:-:S11]  /*2b790*/  ISETP.GT.U32.AND P2, PT, R22, R77, PT ;  /* 0x0000004d1600720c */ /* 0x000fd60003f44070 */
[----:B------:R-:W-:-:S04]  /*2b7a0*/  @!P6 IMAD.IADD R18, R18, 0x1, -R22 ;  /* 0x000000011212e824 */ /* 0x000fc800078e0a16 */
[----:B------:R-:W-:Y:S02]  /*2b7b0*/  IMAD.MOV.U32 R34, RZ, RZ, R18 ;  /* 0x000000ffff227224 */ /* 0x000fe400078e0012 */
[----:B------:R-:W4:Y:S01]  /*2b7c0*/  LDL.LU R18, [R1+0xec] ;  /* 0x0000ec0001127983 */ /* 0x000f220000300800 */
[----:B------:R-:W-:Y:S02]  /*2b7d0*/  @!P2 IMAD.IADD R77, R77, 0x1, -R22 ;  /* 0x000000014d4da824 */ /* 0x000fe400078e0a16 */
[----:B------:R-:W-:Y:S02]  /*2b7e0*/  IMAD.MOV.U32 R35, RZ, RZ, R3 ;  /* 0x000000ffff237224 */ /* 0x000fe400078e0003 */
[----:B------:R-:W-:Y:S01]  /*2b7f0*/  VIADD R3, R9, 0x77 ;  /* 0x0000007709037836 */ /* 0x000fe20000000000 */
[----:B--2---:R-:W-:-:S13]  /*2b800*/  ISETP.GT.U32.AND P6, PT, R22, R2, PT ;  /* 0x000000021600720c */ /* 0x004fda0003fc4070 */
[----:B------:R-:W-:-:S05]  /*2b810*/  @!P6 IMAD.IADD R2, R2, 0x1, -R22 ;  /* 0x000000010202e824 */ /* 0x000fca00078e0a16 */
[----:B------:R-:W-:Y:S02]  /*2b820*/  ISETP.GT.U32.AND P6, PT, R22, R2, PT ;  /* 0x000000021600720c */ /* 0x000fe40003fc4070 */
[----:B---3--:R-:W-:Y:S01]  /*2b830*/  ISETP.GE.AND P2, PT, R4, RZ, PT ;  /* 0x000000ff0400720c */ /* 0x008fe20003f46270 */
[----:B------:R-:W-:-:S05]  /*2b840*/  VIADD R4, R9, 0x76 ;  /* 0x0000007609047836 */ /* 0x000fca0000000000 */
[----:B------:R-:W-:Y:S04]  /*2b850*/  STL [R1+0x1aec], R4 ;  /* 0x001aec0401007387 */ /* 0x000fe80000100800 */
[----:B------:R0:W-:Y:S01]  /*2b860*/  STL [R1+0x1ae8], R3 ;  /* 0x001ae80301007387 */ /* 0x0001e20000100800 */
[----:B------:R-:W-:Y:S01]  /*2b870*/  @!P6 IMAD.IADD R2, R2, 0x1, -R22 ;  /* 0x000000010202e824 */ /* 0x000fe200078e0a16 */
[----:B----4-:R-:W-:Y:S02]  /*2b880*/  ISETP.GE.AND P6, PT, R7, RZ, PT ;  /* 0x000000ff0700720c */ /* 0x010fe40003fc6270 */
[----:B------:R-:W2:Y:S01]  /*2b890*/  LDL R7, [R1+0x1cd0] ;  /* 0x001cd00001077983 */ /* 0x000ea20000100800 */
[----:B------:R-:W-:Y:S01]  /*2b8a0*/  @!P4 IMAD.MOV R36, RZ, RZ, -R36 ;  /* 0x000000ffff24c224 */ /* 0x000fe200078e0a24 */
[----:B------:R-:W-:Y:S01]  /*2b8b0*/  ISETP.GT.U32.AND P4, PT, R22, R80, PT ;  /* 0x000000501600720c */ /* 0x000fe20003f84070 */
[----:B------:R-:W-:-:S12]  /*2b8c0*/  @!P5 IMAD.MOV R35, RZ, RZ, -R35 ;  /* 0x000000ffff23d224 */ /* 0x000fd800078e0a23 */
[----:B------:R-:W-:-:S05]  /*2b8d0*/  @!P4 IMAD.IADD R80, R80, 0x1, -R22 ;  /* 0x000000015050c824 */ /* 0x000fca00078e0a16 */
[----:B------:R-:W-:-:S13]  /*2b8e0*/  ISETP.GT.U32.AND P5, PT, R22, R80, PT ;  /* 0x000000501600720c */ /* 0x000fda0003fa4070 */
[----:B------:R-:W-:-:S04]  /*2b8f0*/  @!P5 IMAD.IADD R80, R80, 0x1, -R22 ;  /* 0x000000015050d824 */ /* 0x000fc800078e0a16 */
[----:B------:R-:W-:-:S04]  /*2b900*/  IMAD.MOV.U32 R32, RZ, RZ, R80 ;  /* 0x000000ffff207224 */ /* 0x000fc800078e0050 */
[----:B------:R-:W-:Y:S01]  /*2b910*/  @!P6 IMAD.MOV R32, RZ, RZ, -R32 ;  /* 0x000000ffff20e224 */ /* 0x000fe200078e0a20 */
[C---:B------:R-:W-:Y:S01]  /*2b920*/  ISETP.GT.U32.AND P6, PT, R22.reuse, R18, PT ;  /* 0x000000121600720c */ /* 0x040fe20003fc4070 */
[----:B------:R-:W-:Y:S01]  /*2b930*/  @!P2 IMAD.MOV R34, RZ, RZ, -R34 ;  /* 0x000000ffff22a224 */ /* 0x000fe200078e0a22 */
[C---:B------:R-:W-:Y:S01]  /*2b940*/  ISETP.GT.U32.AND P2, PT, R22.reuse, R19, PT ;  /* 0x000000131600720c */ /* 0x040fe20003f44070 */
[----:B------:R-:W-:Y:S02]  /*2b950*/  IMAD.MOV.U32 R31, RZ, RZ, R2 ;  /* 0x000000ffff1f7224 */ /* 0x000fe400078e0002 */
[----:B------:R-:W-:Y:S02]  /*2b960*/  @P0 IMAD.MOV.U32 R24, RZ, RZ, R0 ;  /* 0x000000ffff180224 */ /* 0x000fe400078e0000 */
[C---:B------:R-:W-:Y:S02]  /*2b970*/  VIADD R2, R9.reuse, 0x7d ;  /* 0x0000007d09027836 */ /* 0x040fe40000000000 */
[----:B------:R-:W-:Y:S01]  /*2b980*/  VIADD R0, R9, 0x7e ;  /* 0x0000007e09007836 */ /* 0x000fe20000000000 */
[----:B------:R-:W-:-:S02]  /*2b990*/  ISETP.GT.U32.AND P5, PT, R22, R8, PT ;  /* 0x000000081600720c */ /* 0x000fc40003fa4070 */
[----:B------:R-:W-:Y:S02]  /*2b9a0*/  ISETP.GT.U32.AND P4, PT, R22, R77, PT ;  /* 0x0000004d1600720c */ /* 0x000fe40003f84070 */
[----:B------:R-:W-:Y:S01]  /*2b9b0*/  IABS R27, R6 ;  /* 0x00000006001b7213 */ /* 0x000fe20000000000 */
[----:B------:R-:W-:Y:S04]  /*2b9c0*/  STL [R1+0x1b04], R2 ;  /* 0x001b040201007387 */ /* 0x000fe80000100800 */
[----:B------:R3:W-:Y:S01]  /*2b9d0*/  STL [R1+0x1b00], R0 ;  /* 0x001b000001007387 */ /* 0x0007e20000100800 */
[----:B------:R-:W-:-:S03]  /*2b9e0*/  @!P6 IMAD.IADD R18, R18, 0x1, -R22 ;  /* 0x000000011212e824 */ /* 0x000fc600078e0a16 */
[----:B------:R-:W4:Y:S01]  /*2b9f0*/  LDL R9, [R1+0x1cd4] ;  /* 0x001cd40001097983 */ /* 0x000f220000100800 */
[--C-:B------:R-:W-:Y:S01]  /*2ba00*/  @!P2 IMAD.IADD R19, R19, 0x1, -R22.reuse ;  /* 0x000000011313a824 */ /* 0x100fe200078e0a16 */
[----:B------:R-:W-:Y:S02]  /*2ba10*/  IABS R26, R5 ;  /* 0x00000005001a7213 */ /* 0x000fe40000000000 */
[----:B------:R0:W3:Y:S01]  /*2ba20*/  @P0 LDG.E.U8 R60, desc[UR14][R24.64] ;  /* 0x0000000e183c0981 */ /* 0x0000e2000c1e1100 */
[----:B------:R-:W-:Y:S01]  /*2ba30*/  @!P5 IMAD.IADD R8, R8, 0x1, -R22 ;  /* 0x000000010808d824 */ /* 0x000fe200078e0a16 */
[----:B------:R-:W-:-:S13]  /*2ba40*/  ISETP.GT.U32.AND P5, PT, R22, R19, PT ;  /* 0x000000131600720c */ /* 0x000fda0003fa4070 */
[----:B------:R-:W-:-:S04]  /*2ba50*/  @!P5 IMAD.IADD R19, R19, 0x1, -R22 ;  /* 0x000000011313d824 */ /* 0x000fc800078e0a16 */
[----:B------:R-:W-:Y:S02]  /*2ba60*/  IMAD.MOV.U32 R30, RZ, RZ, R19 ;  /* 0x000000ffff1e7224 */ /* 0x000fe400078e0013 */
[----:B------:R-:W3:Y:S01]  /*2ba70*/  LDL R19, [R1+0x1c5c] ;  /* 0x001c5c0001137983 */ /* 0x000ee20000100800 */
[----:B--2---:R-:W-:-:S03]  /*2ba80*/  ISETP.GE.AND P6, PT, R7, RZ, PT ;  /* 0x000000ff0700720c */ /* 0x004fc60003fc6270 */
[----:B------:R-:W2:Y:S01]  /*2ba90*/  LDL R7, [R1+0x1ce0] ;  /* 0x001ce00001077983 */ /* 0x000ea20000100800 */
[----:B------:R-:W-:Y:S01]  /*2baa0*/  @!P4 IMAD.IADD R77, R77, 0x1, -R22 ;  /* 0x000000014d4dc824 */ /* 0x000fe200078e0a16 */
[----:B------:R-:W-:Y:S02]  /*2bab0*/  ISETP.GE.AND P4, PT, R83, RZ, PT ;  /* 0x000000ff5300720c */ /* 0x000fe40003f86270 */
[----:B------:R-:W-:Y:S01]  /*2bac0*/  ISETP.GE.AND P2, PT, R84, RZ, PT ;  /* 0x000000ff5400720c */ /* 0x000fe20003f46270 */
[----:B------:R-:W-:Y:S02]  /*2bad0*/  IMAD.MOV.U32 R33, RZ, RZ, R77 ;  /* 0x000000ffff217224 */ /* 0x000fe400078e004d */
[----:B------:R-:W-:-:S04]  /*2bae0*/  IMAD.HI.U32 R23, R21, R27, RZ ;  /* 0x0000001b15177227 */ /* 0x000fc800078e00ff */
[----:B0-----:R-:W-:-:S04]  /*2baf0*/  IMAD.HI.U32 R24, R21, R26, RZ ;  /* 0x0000001a15187227 */ /* 0x001fc800078e00ff */
[----:B------:R-:W-:Y:S02]  /*2bb00*/  IMAD.MOV R23, RZ, RZ, -R23 ;  /* 0x000000ffff177224 */ /* 0x000fe400078e0a17 */
[----:B------:R-:W-:Y:S01]  /*2bb10*/  @!P4 IMAD.MOV R33, RZ, RZ, -R33 ;  /* 0x000000ffff21c224 */ /* 0x000fe200078e0a21 */
[C---:B------:R-:W-:Y:S01]  /*2bb20*/  ISETP.GT.U32.AND P4, PT, R22.reuse, R8, PT ;  /* 0x000000081600720c */ /* 0x040fe20003f84070 */
[----:B------:R-:W-:Y:S01]  /*2bb30*/  @!P2 IMAD.MOV R31, RZ, RZ, -R31 ;  /* 0x000000ffff1fa224 */ /* 0x000fe200078e0a1f */
[C---:B------:R-:W-:Y:S01]  /*2bb40*/  ISETP.GT.U32.AND P2, PT, R22.reuse, R81, PT ;  /* 0x000000511600720c */ /* 0x040fe20003f44070 */
[----:B------:R-:W-:Y:S02]  /*2bb50*/  IMAD.MOV R24, RZ, RZ, -R24 ;  /* 0x000000ffff187224 */ /* 0x000fe400078e0a18 */
[C---:B------:R-:W-:Y:S02]  /*2bb60*/  IMAD R27, R22.reuse, R23, R27 ;  /* 0x00000017161b7224 */ /* 0x040fe400078e021b */
[----:B------:R-:W-:Y:S01]  /*2bb70*/  IMAD R26, R22, R24, R26 ;  /* 0x00000018161a7224 */ /* 0x000fe200078e021a */
[----:B------:R-:W-:-:S02]  /*2bb80*/  IABS R24, R3 ;  /* 0x0000000300187213 */ /* 0x000fc40000000000 */
[----:B------:R-:W-:Y:S02]  /*2bb90*/  ISETP.GT.U32.AND P5, PT, R22, R27, PT ;  /* 0x0000001b1600720c */ /* 0x000fe40003fa4070 */
[----:B------:R-:W-:Y:S01]  /*2bba0*/  IABS R25, R4 ;  /* 0x0000000400197213 */ /* 0x000fe20000000000 */
[----:B------:R-:W-:Y:S01]  /*2bbb0*/  @!P4 IMAD.IADD R8, R8, 0x1, -R22 ;  /* 0x000000010808c824 */ /* 0x000fe200078e0a16 */
[----:B------:R-:W-:Y:S01]  /*2bbc0*/  ISETP.GT.U32.AND P4, PT, R22, R26, PT ;  /* 0x0000001a1600720c */ /* 0x000fe20003f84070 */
[----:B------:R-:W-:-:S04]  /*2bbd0*/  IMAD.HI.U32 R23, R21, R24, RZ ;  /* 0x0000001815177227 */ /* 0x000fc800078e00ff */
[----:B------:R-:W-:Y:S01]  /*2bbe0*/  @!P2 IMAD.IADD R81, R81, 0x1, -R22 ;  /* 0x000000015151a824 */ /* 0x000fe200078e0a16 */
[----:B------:R-:W-:Y:S01]  /*2bbf0*/  ISETP.GT.U32.AND P2, PT, R22, R18, PT ;  /* 0x000000121600720c */ /* 0x000fe20003f44070 */
[----:B------:R-:W-:-:S04]  /*2bc00*/  IMAD.HI.U32 R28, R21, R25, RZ ;  /* 0x00000019151c7227 */ /* 0x000fc800078e00ff */
[----:B------:R-:W-:Y:S02]  /*2bc10*/  IMAD.MOV R23, RZ, RZ, -R23 ;  /* 0x000000ffff177224 */ /* 0x000fe400078e0a17 */
[----:B------:R-:W-:Y:S02]  /*2bc20*/  IMAD.MOV R28, RZ, RZ, -R28 ;  /* 0x000000ffff1c7224 */ /* 0x000fe400078e0a1c */
[C---:B------:R-:W-:Y:S02]  /*2bc30*/  IMAD R24, R22.reuse, R23, R24 ;  /* 0x0000001716187224 */ /* 0x040fe400078e0218 */
[--C-:B------:R-:W-:Y:S01]  /*2bc40*/  @!P5 IMAD.IADD R27, R27, 0x1, -R22.reuse ;  /* 0x000000011b1bd824 */ /* 0x100fe200078e0a16 */
[----:B------:R-:W-:Y:S01]  /*2bc50*/  IABS R23, R2 ;  /* 0x0000000200177213 */ /* 0x000fe20000000000 */
[----:B------:R-:W-:Y:S02]  /*2bc60*/  IMAD R25, R22, R28, R25 ;  /* 0x0000001c16197224 */ /* 0x000fe400078e0219 */
[----:B------:R-:W-:-:S02]  /*2bc70*/  @!P4 IMAD.IADD R26, R26, 0x1, -R22 ;  /* 0x000000011a1ac824 */ /* 0x000fc400078e0a16 */
[----:B------:R-:W-:Y:S01]  /*2bc80*/  @!P6 IMAD.MOV R30, RZ, RZ, -R30 ;  /* 0x000000ffff1ee224 */ /* 0x000fe200078e0a1e */
[C---:B------:R-:W-:Y:S02]  /*2bc90*/  ISETP.GT.U32.AND P5, PT, R22.reuse, R81, PT ;  /* 0x000000511600720c */ /* 0x040fe40003fa4070 */
[----:B------:R-:W-:Y:S01]  /*2bca0*/  ISETP.GT.U32.AND P6, PT, R22, R27, PT ;  /* 0x0000001b1600720c */ /* 0x000fe20003fc4070 */
[----:B------:R-:W-:-:S04]  /*2bcb0*/  IMAD.HI.U32 R29, R21, R23, RZ ;  /* 0x00000017151d7227 */ /* 0x000fc800078e00ff */
[----:B------:R-:W-:Y:S01]  /*2bcc0*/  @!P2 IMAD.IADD R18, R18, 0x1, -R22 ;  /* 0x000000011212a824 */ /* 0x000fe200078e0a16 */
[C---:B------:R-:W-:Y:S02]  /*2bcd0*/  ISETP.GT.U32.AND P4, PT, R22.reuse, R26, PT ;  /* 0x0000001a1600720c */ /* 0x040fe40003f84070 */
[----:B------:R-:W-:Y:S01]  /*2bce0*/  ISETP.GT.U32.AND P2, PT, R22, R25, PT ;  /* 0x000000191600720c */ /* 0x000fe20003f44070 */
[----:B------:R-:W-:Y:S01]  /*2bcf0*/  IMAD.MOV R29, RZ, RZ, -R29 ;  /* 0x000000ffff1d7224 */ /* 0x000fe200078e0a1d */
[----:B------:R-:W-:-:S03]  /*2bd00*/  IABS R28, R0 ;  /* 0x00000000001c7213 */ /* 0x000fc60000000000 */
[C---:B------:R-:W-:Y:S02]  /*2bd10*/  IMAD R23, R22.reuse, R29, R23 ;  /* 0x0000001d16177224 */ /* 0x040fe400078e0217 */
[--C-:B------:R-:W-:Y:S02]  /*2bd20*/  @!P5 IMAD.IADD R81, R81, 0x1, -R22.reuse ;  /* 0x000000015151d824 */ /* 0x100fe400078e0a16 */
[----:B------:R-:W-:Y:S01]  /*2bd30*/  @!P6 IMAD.IADD R27, R27, 0x1, -R22 ;  /* 0x000000011b1be824 */ /* 0x000fe200078e0a16 */
[C---:B------:R-:W-:Y:S02]  /*2bd40*/  ISETP.GT.U32.AND P5, PT, R22.reuse, R24, PT ;  /* 0x000000181600720c */ /* 0x040fe40003fa4070 */
[----:B------:R-:W-:Y:S01]  /*2bd50*/  ISETP.GT.U32.AND P6, PT, R22, R23, PT ;  /* 0x000000171600720c */ /* 0x000fe20003fc4070 */
[----:B------:R-:W-:-:S04]  /*2bd60*/  IMAD.HI.U32 R21, R21, R28, RZ ;  /* 0x0000001c15157227 */ /* 0x000fc800078e00ff */
[--C-:B------:R-:W-:Y:S02]  /*2bd70*/  @!P4 IMAD.IADD R26, R26, 0x1, -R22.reuse ;  /* 0x000000011a1ac824 */ /* 0x100fe400078e0a16 */
[----:B------:R-:W-:Y:S01]  /*2bd80*/  @!P2 IMAD.IADD R25, R25, 0x1, -R22 ;  /* 0x000000011919a824 */ /* 0x000fe200078e0a16 */
[----:B----4-:R-:W-:Y:S01]  /*2bd90*/  ISETP.GE.AND P4, PT, R9, RZ, PT ;  /* 0x000000ff0900720c */ /* 0x010fe20003f86270 */
[----:B------:R-:W-:-:S04]  /*2bda0*/  IMAD.MOV R21, RZ, RZ, -R21 ;  /* 0x000000ffff157224 */ /* 0x000fc800078e0a15 */
[----:B------:R-:W-:Y:S02]  /*2bdb0*/  IMAD R21, R22, R21, R28 ;  /* 0x0000001516157224 */ /* 0x000fe400078e021c */
[----:B------:R-:W-:Y:S02]  /*2bdc0*/  IMAD.MOV.U32 R29, RZ, RZ, R8 ;  /* 0x000000ffff1d7224 */ /* 0x000fe400078e0008 */
[----:B------:R-:W-:Y:S02]  /*2bdd0*/  IMAD.MOV.U32 R28, RZ, RZ, R18 ;  /* 0x000000ffff1c7224 */ /* 0x000fe400078e0012 */
[--C-:B------:R-:W-:Y:S02]  /*2bde0*/  @!P5 IMAD.IADD R24, R24, 0x1, -R22.reuse ;  /* 0x000000011818d824 */ /* 0x100fe400078e0a16 */
[----:B------:R-:W-:Y:S01]  /*2bdf0*/  @!P6 IMAD.IADD R23, R23, 0x1, -R22 ;  /* 0x000000011717e824 */ /* 0x000fe200078e0a16 */
[C---:B------:R-:W-:Y:S01]  /*2be00*/  ISETP.GT.U32.AND P5, PT, R22.reuse, R21, PT ;  /* 0x000000151600720c */ /* 0x040fe20003fa4070 */
[----:B------:R-:W-:Y:S01]  /*2be10*/  @!P4 IMAD.MOV R29, RZ, RZ, -R29 ;  /* 0x000000ffff1dc224 */ /* 0x000fe200078e0a1d */
[----:B------:R-:W-:-:S02]  /*2be20*/  ISETP.GT.U32.AND P4, PT, R22, R25, PT ;  /* 0x000000191600720c */ /* 0x000fc40003f84070 */
[----:B------:R-:W-:-:S09]  /*2be30*/  ISETP.GT.U32.AND P6, PT, R22, R24, PT ;  /* 0x000000181600720c */ /* 0x000fd20003fc4070 */
[--C-:B------:R-:W-:Y:S02]  /*2be40*/  @!P5 IMAD.IADD R21, R21, 0x1, -R22.reuse ;  /* 0x000000011515d824 */ /* 0x100fe400078e0a16 */
[--C-:B------:R-:W-:Y:S02]  /*2be50*/  @!P4 IMAD.IADD R25, R25, 0x1, -R22.reuse ;  /* 0x000000011919c824 */ /* 0x100fe400078e0a16 */
[----:B------:R-:W-:Y:S01]  /*2be60*/  @!P6 IMAD.IADD R24, R24, 0x1, -R22 ;  /* 0x000000011818e824 */ /* 0x000fe200078e0a16 */
[----:B------:R-:W-:Y:S02]  /*2be70*/  ISETP.GT.U32.AND P5, PT, R22, R21, PT ;  /* 0x000000151600720c */ /* 0x000fe40003fa4070 */
[----:B---3--:R-:W-:Y:S02]  /*2be80*/  ISETP.GE.AND P4, PT, R19, RZ, PT ;  /* 0x000000ff1300720c */ /* 0x008fe40003f86270 */
[----:B------:R-:W-:-:S09]  /*2be90*/  ISETP.GE.AND P6, PT, R6, RZ, PT ;  /* 0x000000ff0600720c */ /* 0x000fd20003fc6270 */
[----:B------:R-:W-:Y:S02]  /*2bea0*/  @!P5 IMAD.IADD R21, R21, 0x1, -R22 ;  /* 0x000000011515d824 */ /* 0x000fe400078e0a16 */
[----:B------:R-:W-:Y:S02]  /*2beb0*/  @!P4 IMAD.MOV R81, RZ, RZ, -R81 ;  /* 0x000000ffff51c224 */ /* 0x000fe400078e0a51 */
[----:B------:R-:W-:Y:S01]  /*2bec0*/  @!P6 IMAD.MOV R27, RZ, RZ, -R27 ;  /* 0x000000ffff1be224 */ /* 0x000fe200078e0a1b */
[----:B------:R-:W-:Y:S02]  /*2bed0*/  ISETP.GE.AND P4, PT, R4, RZ, PT ;  /* 0x000000ff0400720c */ /* 0x000fe40003f86270 */
[----:B------:R-:W-:Y:S02]  /*2bee0*/  ISETP.GE.AND P5, PT, R3, RZ, PT ;  /* 0x000000ff0300720c */ /* 0x000fe40003fa6270 */
[----:B------:R-:W-:Y:S02]  /*2bef0*/  ISETP.GE.AND P6, PT, R0, RZ, PT ;  /* 0x000000ff0000720c */ /* 0x000fe40003fc6270 */
[----:B------:R-:W-:-:S02]  /*2bf00*/  SEL R39, R59, R39, !P1 ;  /* 0x000000273b277207 */ /* 0x000fc40004800000 */
[C---:B------:R-:W-:Y:S02]  /*2bf10*/  SEL R38, R59.reuse, R38, !P1 ;  /* 0x000000263b267207 */ /* 0x040fe40004800000 */
[C---:B------:R-:W-:Y:S02]  /*2bf20*/  SEL R37, R59.reuse, R37, !P1 ;  /* 0x000000253b257207 */ /* 0x040fe40004800000 */
[C---:B------:R-:W-:Y:S02]  /*2bf30*/  SEL R36, R59.reuse, R36, !P1 ;  /* 0x000000243b247207 */ /* 0x040fe40004800000 */
[C---:B------:R-:W-:Y:S02]  /*2bf40*/  SEL R35, R59.reuse, R35, !P1 ;  /* 0x000000233b237207 */ /* 0x040fe40004800000 */
[----:B------:R-:W-:Y:S01]  /*2bf50*/  SEL R34, R59, R34, !P1 ;  /* 0x000000223b227207 */ /* 0x000fe20004800000 */
[----:B------:R-:W-:Y:S02]  /*2bf60*/  @!P4 IMAD.MOV R25, RZ, RZ, -R25 ;  /* 0x000000ffff19c224 */ /* 0x000fe400078e0a19 */
[----:B------:R-:W-:-:S02]  /*2bf70*/  @!P5 IMAD.MOV R24, RZ, RZ, -R24 ;  /* 0x000000ffff18d224 */ /* 0x000fc400078e0a18 */
[----:B------:R-:W-:Y:S01]  /*2bf80*/  @!P6 IMAD.MOV R21, RZ, RZ, -R21 ;  /* 0x000000ffff15e224 */ /* 0x000fe200078e0a15 */
        /* <DEDUP_REMOVED lines=10> */
[----:B------:R-:W-:Y:S02]  /*2c030*/  IMAD R57, R57, UR8, RZ ;  /* 0x0000000839397c24 */ /* 0x000fe4000f8e02ff */
[----:B------:R-:W-:-:S03]  /*2c040*/  IMAD R55, R55, UR10, RZ ;  /* 0x0000000a37377c24 */ /* 0x000fc6000f8e02ff */
[----:B------:R-:W-:Y:S01]  /*2c050*/  IADD3 R3, P6, PT, R57, R20, RZ ;  /* 0x0000001439037210 */ /* 0x000fe20007fde0ff */
[----:B------:R-:W-:Y:S02]  /*2c060*/  IMAD R54, R54, UR12, RZ ;  /* 0x0000000c36367c24 */ /* 0x000fe4000f8e02ff */
[----:B------:R-:W-:Y:S02]  /*2c070*/  IMAD R53, R53, UR13, RZ ;  /* 0x0000000d35357c24 */ /* 0x000fe4000f8e02ff */
[----:B------:R0:W-:Y:S01]  /*2c080*/  STL [R1+0x770], R3 ;  /* 0x0007700301007387 */ /* 0x0001e20000100800 */
[----:B------:R-:W-:Y:S02]  /*2c090*/  IMAD R52, R52, UR16, RZ ;  /* 0x0000001034347c24 */ /* 0x000fe4000f8e02ff */
[----:B------:R-:W-:Y:S02]  /*2c0a0*/  IMAD R51, R51, UR17, RZ ;  /* 0x0000001133337c24 */ /* 0x000fe4000f8e02ff */
[----:B------:R-:W-:-:S02]  /*2c0b0*/  IMAD R50, R50, UR18, RZ ;  /* 0x0000001232327c24 */ /* 0x000fc4000f8e02ff */
[----:B------:R-:W-:Y:S02]  /*2c0c0*/  IMAD R49, R49, UR19, RZ ;  /* 0x0000001331317c24 */ /* 0x000fe4000f8e02ff */
[----:B------:R-:W-:Y:S02]  /*2c0d0*/  IMAD R48, R48, UR20, RZ ;  /* 0x0000001430307c24 */ /* 0x000fe4000f8e02ff */
[----:B------:R-:W-:Y:S02]  /*2c0e0*/  IMAD R47, R47, UR21, RZ ;  /* 0x000000152f2f7c24 */ /* 0x000fe4000f8e02ff */
[----:B------:R-:W-:Y:S02]  /*2c0f0*/  IMAD R46, R46, UR22, RZ ;  /* 0x000000162e2e7c24 */ /* 0x000fe4000f8e02ff */
[----:B------:R-:W-:Y:S02]  /*2c100*/  IMAD R45, R45, UR23, RZ ;  /* 0x000000172d2d7c24 */ /* 0x000fe4000f8e02ff */
[----:B------:R-:W-:-:S02]  /*2c110*/  IMAD R44, R44, UR24, RZ ;  /* 0x000000182c2c7c24 */ /* 0x000fc4000f8e02ff */
[----:B------:R-:W-:Y:S02]  /*2c120*/  IMAD R43, R43, UR25, RZ ;  /* 0x000000192b2b7c24 */ /* 0x000fe4000f8e02ff */
[----:B------:R-:W-:Y:S02]  /*2c130*/  IMAD R42, R42, UR26, RZ ;  /* 0x0000001a2a2a7c24 */ /* 0x000fe4000f8e02ff */
[----:B-1----:R-:W-:Y:S02]  /*2c140*/  IMAD R41, R41, UR27, RZ ;  /* 0x0000001b29297c24 */ /* 0x002fe4000f8e02ff */
[----:B------:R-:W-:Y:S02]  /*2c150*/  IMAD R40, R40, UR28, RZ ;  /* 0x0000001c28287c24 */ /* 0x000fe4000f8e02ff */
[----:B------:R-:W-:Y:S02]  /*2c160*/  IMAD R39, R39, UR29, RZ ;  /* 0x0000001d27277c24 */ /* 0x000fe4000f8e02ff */
[----:B------:R-:W-:-:S02]  /*2c170*/  IMAD R38, R38, UR30, RZ ;  /* 0x0000001e26267c24 */ /* 0x000fc4000f8e02ff */
[----:B------:R-:W-:Y:S02]  /*2c180*/  IMAD R37, R37, UR31, RZ ;  /* 0x0000001f25257c24 */ /* 0x000fe4000f8e02ff */
[----:B------:R-:W-:Y:S02]  /*2c190*/  IMAD R36, R36, UR32, RZ ;  /* 0x0000002024247c24 */ /* 0x000fe4000f8e02ff */
[----:B------:R-:W-:Y:S01]  /*2c1a0*/  IMAD R35, R35, UR33, RZ ;  /* 0x0000002123237c24 */ /* 0x000fe2000f8e02ff */
[----:B--2---:R-:W-:-:S13]  /*2c1b0*/  ISETP.GE.AND P2, PT, R7, RZ, PT ;  /* 0x000000ff0700720c */ /* 0x004fda0003f46270 */
[----:B------:R-:W-:Y:S01]  /*2c1c0*/  @!P2 IMAD.MOV R28, RZ, RZ, -R28 ;  /* 0x000000ffff1ca224 */ /* 0x000fe200078e0a1c */
[----:B------:R-:W-:-:S13]  /*2c1d0*/  ISETP.GT.U32.AND P2, PT, R22, R23, PT ;  /* 0x000000171600720c */ /* 0x000fda0003f44070 */
[----:B------:R-:W-:Y:S01]  /*2c1e0*/  @!P2 IMAD.IADD R23, R23, 0x1, -R22 ;  /* 0x000000011717a824 */ /* 0x000fe200078e0a16 */
[----:B------:R-:W-:-:S13]  /*2c1f0*/  ISETP.GE.AND P2, PT, R5, RZ, PT ;  /* 0x000000ff0500720c */ /* 0x000fda0003f46270 */
[----:B------:R-:W-:Y:S01]  /*2c200*/  @!P2 IMAD.MOV R26, RZ, RZ, -R26 ;  /* 0x000000ffff1aa224 */ /* 0x000fe200078e0a1a */
[----:B------:R-:W-:Y:S02]  /*2c210*/  ISETP.GE.AND P2, PT, R2, RZ, PT ;  /* 0x000000ff0200720c */ /* 0x000fe40003f46270 */
[C---:B------:R-:W-:Y:S02]  /*2c220*/  SEL R22, R59.reuse, R56, !P1 ;  /* 0x000000383b167207 */ /* 0x040fe40004800000 */
[C---:B------:R-:W-:Y:S02]  /*2c230*/  SEL R28, R59.reuse, R28, !P1 ;  /* 0x0000001c3b1c7207 */ /* 0x040fe40004800000 */
[----:B------:R-:W-:-:S07]  /*2c240*/  SEL R26, R59, R26, !P1 ;  /* 0x0000001a3b1a7207 */ /* 0x000fce0004800000 */
[----:B------:R-:W-:-:S05]  /*2c250*/  @!P2 IMAD.MOV R23, RZ, RZ, -R23 ;  /* 0x000000ffff17a224 */ /* 0x000fca00078e0a17 */
[----:B------:R-:W-:Y:S01]  /*2c260*/  SEL R23, R59, R23, !P1 ;  /* 0x000000173b177207 */ /* 0x000fe20004800000 */
[----:B------:R-:W-:Y:S02]  /*2c270*/  IMAD R59, R22, UR9, RZ ;  /* 0x00000009163b7c24 */ /* 0x000fe4000f8e02ff */
[----:B------:R-:W-:Y:S01]  /*2c280*/  IMAD R22, R58, UR48, RZ ;  /* 0x000000303a167c24 */ /* 0x000fe2000f8e02ff */
[-C--:B------:R-:W-:Y:S02]  /*2c290*/  IADD3 R0, P2, PT, R55, R20.reuse, RZ ;  /* 0x0000001437007210 */ /* 0x080fe40007f5e0ff */
[-C--:B------:R-:W-:Y:S02]  /*2c2a0*/  IADD3 R2, P1, PT, R59, R20.reuse, RZ ;  /* 0x000000143b027210 */ /* 0x080fe40007f3e0ff */
[----:B------:R-:W-:-:S05]  /*2c2b0*/  IADD3 R61, P5, PT, R22, R20, RZ ;  /* 0x00000014163d7210 */ /* 0x000fca0007fbe0ff */
[----:B------:R-:W-:Y:S04]  /*2c2c0*/  STL [R1+0x920], R61 ;  /* 0x0009203d01007387 */ /* 0x000fe80000100800 */
[----:B------:R-:W-:Y:S04]  /*2c2d0*/  STL [R1+0x778], R2 ;  /* 0x0007780201007387 */ /* 0x000fe80000100800 */
[----:B------:R-:W-:Y:S04]  /*2c2e0*/  STL [R1+0x1d0c], R61 ;  /* 0x001d0c3d01007387 */ /* 0x000fe80000100800 */
[----:B------:R1:W-:Y:S01]  /*2c2f0*/  STL [R1+0x7b0], R0 ;  /* 0x0007b00001007387 */ /* 0x0003e20000100800 */
[----:B------:R-:W-:-:S02]  /*2c300*/  LEA.HI.X.SX32 R62, R22, R17, 0x1, P5 ;  /* 0x00000011163e7211 */ /* 0x000fc400028f0eff */
[-C--:B0-----:R-:W-:Y:S02]  /*2c310*/  IADD3 R3, P5, PT, R53, R20.reuse, RZ ;  /* 0x0000001435037210 */ /* 0x081fe40007fbe0ff */
[----:B-1----:R-:W-:Y:S02]  /*2c320*/  IADD3 R0, P4, PT, R54, R20, RZ ;  /* 0x0000001436007210 */ /* 0x002fe40007f9e0ff */
[----:B------:R-:W-:-:S03]  /*2c330*/  LEA.HI.X.SX32 R2, R57, R17, 0x1, P6 ;  /* 0x0000001139027211 */ /* 0x000fc600030f0eff */
[----:B------:R0:W-:Y:S04]  /*2c340*/  STL [R1+0x7b8], R0 ;  /* 0x0007b80001007387 */ /* 0x0001e80000100800 */
[----:B------:R1:W-:Y:S04]  /*2c350*/  STL [R1+0x7f0], R3 ;  /* 0x0007f00301007387 */ /* 0x0003e80000100800 */
[----:B------:R-:W-:Y:S04]  /*2c360*/  STL [R1+0x91c], R62 ;  /* 0x00091c3e01007387 */ /* 0x000fe80000100800 */
[----:B------:R2:W-:Y:S04]  /*2c370*/  STL [R1+0x76c], R2 ;  /* 0x00076c0201007387 */ /* 0x0005e80000100800 */
[----:B------:R-:W-:Y:S01]  /*2c380*/  STL [R1+0x1d10], R62 ;  /* 0x001d103e01007387 */ /* 0x000fe20000100800 */
[----:B0-----:R-:W-:-:S02]  /*2c390*/  IADD3 R0, P6, PT, R52, R20, RZ ;  /* 0x0000001434007210 */ /* 0x001fc40007fde0ff */
[-C--:B-1----:R-:W-:Y:S02]  /*2c3a0*/  LEA.HI.X.SX32 R3, R59, R17.reuse, 0x1, P1 ;  /* 0x000000113b037211 */ /* 0x082fe400008f0eff */
[----:B--2---:R-:W-:Y:S01]  /*2c3b0*/  IADD3 R2, P1, PT, R51, R20, RZ ;  /* 0x0000001433027210 */ /* 0x004fe20007f3e0ff */
[----:B------:R0:W-:Y:S04]  /*2c3c0*/  STL [R1+0x7f8], R0 ;  /* 0x0007f80001007387 */ /* 0x0001e80000100800 */
[----:B------:R1:W-:Y:S04]  /*2c3d0*/  STL [R1+0x774], R3 ;  /* 0x0007740301007387 */ /* 0x0003e80000100800 */
[----:B------:R2:W-:Y:S01]  /*2c3e0*/  STL [R1+0x840], R2 ;  /* 0x0008400201007387 */ /* 0x0005e20000100800 */
[----:B0-----:R-:W-:-:S02]  /*2c3f0*/  LEA.HI.X.SX32 R0, R55, R17, 0x1, P2 ;  /* 0x0000001137007211 */ /* 0x001fc400010f0eff */
[-C--:B-1----:R-:W-:Y:S02]  /*2c400*/  IADD3 R3, P2, PT, R50, R20.reuse, RZ ;  /* 0x0000001432037210 */ /* 0x082fe40007f5e0ff */
[----:B--2---:R-:W-:Y:S01]  /*2c410*/  LEA.HI.X.SX32 R2, R54, R17, 0x1, P4 ;  /* 0x0000001136027211 */ /* 0x004fe200020f0eff */
[----:B------:R0:W-:Y:S04]  /*2c420*/  STL [R1+0x7ac], R0 ;  /* 0x0007ac0001007387 */ /* 0x0001e80000100800 */
[----:B------:R1:W-:Y:S04]  /*2c430*/  STL [R1+0x848], R3 ;  /* 0x0008480301007387 */ /* 0x0003e80000100800 */
[----:B------:R2:W-:Y:S01]  /*2c440*/  STL [R1+0x7b4], R2 ;  /* 0x0007b40201007387 */ /* 0x0005e20000100800 */
[----:B0-----:R-:W-:-:S02]  /*2c450*/  IADD3 R0, P4, PT, R49, R20, RZ ;  /* 0x0000001431007210 */ /* 0x001fc40007f9e0ff */
[-C--:B-1----:R-:W-:Y:S02]  /*2c460*/  LEA.HI.X.SX32 R3, R53, R17.reuse, 0x1, P5 ;  /* 0x0000001135037211 */ /* 0x082fe400028f0eff */
[----:B--2---:R-:W-:Y:S01]  /*2c470*/  IADD3 R2, P5, PT, R48, R20, RZ ;  /* 0x0000001430027210 */ /* 0x004fe20007fbe0ff */
[----:B------:R0:W-:Y:S04]  /*2c480*/  STL [R1+0x850], R0 ;  /* 0x0008500001007387 */ /* 0x0001e80000100800 */
[----:B------:R-:W-:Y:S04]  /*2c490*/  STL [R1+0x7ec], R3 ;  /* 0x0007ec0301007387 */ /* 0x000fe80000100800 */
[----:B------:R1:W-:Y:S01]  /*2c4a0*/  STL [R1+0x858], R2 ;  /* 0x0008580201007387 */ /* 0x0003e20000100800 */
[----:B0-----:R-:W-:-:S02]  /*2c4b0*/  LEA.HI.X.SX32 R0, R52, R17, 0x1, P6 ;  /* 0x0000001134007211 */ /* 0x001fc400030f0eff */
[-C--:B------:R-:W-:Y:S02]  /*2c4c0*/  IADD3 R62, P6, PT, R47, R20.reuse, RZ ;  /* 0x000000142f3e7210 */ /* 0x080fe40007fde0ff */
[----:B-1----:R-:W-:Y:S01]  /*2c4d0*/  LEA.HI.X.SX32 R2, R51, R17, 0x1, P1 ;  /* 0x0000001133027211 */ /* 0x002fe200008f0eff */
[----:B------:R0:W-:Y:S04]  /*2c4e0*/  STL [R1+0x7f4], R0 ;  /* 0x0007f40001007387 */ /* 0x0001e80000100800 */
[----:B------:R-:W-:Y:S04]  /*2c4f0*/  STL [R1+0x83c], R2 ;  /* 0x00083c0201007387 */ /* 0x000fe80000100800 */
[----:B------:R-:W-:Y:S01]  /*2c500*/  STL [R1+0x860], R62 ;  /* 0x0008603e01007387 */ /* 0x000fe20000100800 */
[----:B------:R-:W-:-:S02]  /*2c510*/  IADD3 R9, P1, PT, R46, R20, RZ ;  /* 0x000000142e097210 */ /* 0x000fc40007f3e0ff */
[----:B0-----:R-:W-:-:S05]  /*2c520*/  LEA.HI.X.SX32 R0, R50, R17, 0x1, P2 ;  /* 0x0000001132007211 */ /* 0x001fca00010f0eff */
[----:B------:R0:W-:Y:S04]  /*2c530*/  STL [R1+0x844], R0 ;  /* 0x0008440001007387 */ /* 0x0001e80000100800 */
[----:B------:R-:W-:Y:S01]  /*2c540*/  STL [R1+0x868], R9 ;  /* 0x0008680901007387 */ /* 0x000fe20000100800 */
[----:B------:R-:W-:Y:S02]  /*2c550*/  IADD3 R5, P2, PT, R45, R20, RZ ;  /* 0x000000142d057210 */ /* 0x000fe40007f5e0ff */
[----:B0-----:R-:W-:-:S05]  /*2c560*/  LEA.HI.X.SX32 R0, R49, R17, 0x1, P4 ;  /* 0x0000001131007211 */ /* 0x001fca00020f0eff */
[----:B------:R0:W-:Y:S04]  /*2c570*/  STL [R1+0x84c], R0 ;  /* 0x00084c0001007387 */ /* 0x0001e80000100800 */
[----:B------:R-:W-:Y:S01]  /*2c580*/  STL [R1+0x870], R5 ;  /* 0x0008700501007387 */ /* 0x000fe20000100800 */
[-C--:B------:R-:W-:Y:S02]  /*2c590*/  IADD3 R6, P4, PT, R44, R20.reuse, RZ ;  /* 0x000000142c067210 */ /* 0x080fe40007f9e0ff */
[-C--:B0-----:R-:W-:Y:S02]  /*2c5a0*/  LEA.HI.X.SX32 R0, R48, R17.reuse, 0x1, P5 ;  /* 0x0000001130007211 */ /* 0x081fe400028f0eff */
[----:B------:R-:W-:Y:S02]  /*2c5b0*/  IADD3 R3, P5, PT, R43, R20, RZ ;  /* 0x000000142b037210 */ /* 0x000fe40007fbe0ff */
[-C--:B------:R-:W-:Y:S01]  /*2c5c0*/  LEA.HI.X.SX32 R61, R46, R17.reuse, 0x1, P1 ;  /* 0x000000112e3d7211 */ /* 0x080fe200008f0eff */
[----:B------:R0:W-:Y:S04]  /*2c5d0*/  STL [R1+0x854], R0 ;  /* 0x0008540001007387 */ /* 0x0001e80000100800 */
[----:B------:R-:W-:Y:S01]  /*2c5e0*/  STL [R1+0x878], R6 ;  /* 0x0008780601007387 */ /* 0x000fe20000100800 */
[----:B------:R-:W-:-:S02]  /*2c5f0*/  LEA.HI.X.SX32 R7, R45, R17, 0x1, P2 ;  /* 0x000000112d077211 */ /* 0x000fc400010f0eff */
[-C--:B------:R-:W-:Y:S02]  /*2c600*/  IADD3 R13, P1, PT, R41, R20.reuse, RZ ;  /* 0x00000014290d7210 */ /* 0x080fe40007f3e0ff */
[-C--:B------:R-:W-:Y:S02]  /*2c610*/  LEA.HI.X.SX32 R8, R44, R17.reuse, 0x1, P4 ;  /* 0x000000112c087211 */ /* 0x080fe400020f0eff */
[-C--:B0-----:R-:W-:Y:S02]  /*2c620*/  LEA.HI.X.SX32 R0, R47, R17.reuse, 0x1, P6 ;  /* 0x000000112f007211 */ /* 0x081fe400030f0eff */
[-C--:B------:R-:W-:Y:S02]  /*2c630*/  IADD3 R18, P6, PT, R42, R20.reuse, RZ ;  /* 0x000000142a127210 */ /* 0x080fe40007fde0ff */
[----:B------:R-:W-:Y:S01]  /*2c640*/  IADD3 R11, P2, PT, R40, R20, RZ ;  /* 0x00000014280b7210 */ /* 0x000fe20007f5e0ff */
[----:B------:R0:W-:Y:S04]  /*2c650*/  STL [R1+0x85c], R0 ;  /* 0x00085c0001007387 */ /* 0x0001e80000100800 */
[----:B------:R-:W-:Y:S04]  /*2c660*/  STL [R1+0x880], R3 ;  /* 0x0008800301007387 */ /* 0x000fe80000100800 */
[----:B------:R-:W-:Y:S04]  /*2c670*/  STL [R1+0x864], R61 ;  /* 0x0008643d01007387 */ /* 0x000fe80000100800 */
[----:B------:R-:W-:Y:S01]  /*2c680*/  STL [R1+0x888], R18 ;  /* 0x0008881201007387 */ /* 0x000fe20000100800 */
[----:B------:R-:W-:-:S03]  /*2c690*/  LEA.HI.X.SX32 R4, R43, R17, 0x1, P5 ;  /* 0x000000112b047211 */ /* 0x000fc600028f0eff */
[----:B------:R-:W-:Y:S04]  /*2c6a0*/  STL [R1+0x86c], R7 ;  /* 0x00086c0701007387 */ /* 0x000fe80000100800 */
[----:B------:R-:W-:Y:S01]  /*2c6b0*/  STL [R1+0x890], R13 ;  /* 0x0008900d01007387 */ /* 0x000fe20000100800 */
[----:B------:R-:W-:-:S03]  /*2c6c0*/  LEA.HI.X.SX32 R2, R42, R17, 0x1, P6 ;  /* 0x000000112a027211 */ /* 0x000fc600030f0eff */
[----:B------:R-:W-:Y:S01]  /*2c6d0*/  STL [R1+0x874], R8 ;  /* 0x0008740801007387 */ /* 0x000fe20000100800 */
[-C--:B0-----:R-:W-:Y:S02]  /*2c6e0*/  IADD3 R0, P4, PT, R39, R20.reuse, RZ ;  /* 0x0000001427007210 */ /* 0x081fe40007f9e0ff */
[-C--:B------:R-:W-:Y:S01]  /*2c6f0*/  IADD3 R15, P5, PT, R38, R20.reuse, RZ ;  /* 0x00000014260f7210 */ /* 0x080fe20007fbe0ff */
[----:B------:R-:W-:Y:S01]  /*2c700*/  STL [R1+0x898], R11 ;  /* 0x0008980b01007387 */ /* 0x000fe20000100800 */
[----:B------:R-:W-:Y:S01]  /*2c710*/  LEA.HI.X.SX32 R19, R41, R17, 0x1, P1 ;  /* 0x0000001129137211 */ /* 0x000fe200008f0eff */
[----:B------:R-:W-:Y:S02]  /*2c720*/  IMAD R34, R34, UR34, RZ ;  /* 0x0000002222227c24 */ /* 0x000fe4000f8e02ff */
[----:B------:R-:W-:Y:S01]  /*2c730*/  STL [R1+0x87c], R4 ;  /* 0x00087c0401007387 */ /* 0x000fe20000100800 */
[----:B------:R-:W-:-:S03]  /*2c740*/  IADD3 R57, P6, PT, R37, R20, RZ ;  /* 0x0000001425397210 */ /* 0x000fc60007fde0ff */
[----:B------:R-:W-:Y:S01]  /*2c750*/  STL [R1+0x8a0], R0 ;  /* 0x0008a00001007387 */ /* 0x000fe20000100800 */
[----:B------:R-:W-:Y:S01]  /*2c760*/  LEA.HI.X.SX32 R12, R40, R17, 0x1, P2 ;  /* 0x00000011280c7211 */ /* 0x000fe200010f0eff */
[----:B------:R-:W-:Y:S02]  /*2c770*/  IMAD R33, R33, UR35, RZ ;  /* 0x0000002321217c24 */ /* 0x000fe4000f8e02ff */
[----:B------:R-:W-:Y:S01]  /*2c780*/  STL [R1+0x884], R2 ;  /* 0x0008840201007387 */ /* 0x000fe20000100800 */
[----:B------:R-:W-:-:S03]  /*2c790*/  IADD3 R58, P1, PT, R36, R20, RZ ;  /* 0x00000014243a7210 */ /* 0x000fc60007f3e0ff */
[----:B------:R-:W-:Y:S01]  /*2c7a0*/  STL [R1+0x8a8], R15 ;  /* 0x0008a80f01007387 */ /* 0x000fe20000100800 */
[----:B------:R-:W-:-:S03]  /*2c7b0*/  LEA.HI.X.SX32 R10, R39, R17, 0x1, P4 ;  /* 0x00000011270a7211 */ /* 0x000fc600020f0eff */
[----:B------:R-:W-:Y:S01]  /*2c7c0*/  STL [R1+0x88c], R19 ;  /* 0x00088c1301007387 */ /* 0x000fe20000100800 */
[-C--:B------:R-:W-:Y:S01]  /*2c7d0*/  IADD3 R71, P2, PT, R35, R20.reuse, RZ ;  /* 0x0000001423477210 */ /* 0x080fe20007f5e0ff */
[----:B------:R-:W-:Y:S02]  /*2c7e0*/  IMAD R32, R32, UR36, RZ ;  /* 0x0000002420207c24 */ /* 0x000fe4000f8e02ff */
[----:B------:R-:W-:Y:S01]  /*2c7f0*/  STL [R1+0x8b0], R57 ;  /* 0x0008b03901007387 */ /* 0x000fe20000100800 */
[----:B------:R-:W-:Y:S01]  /*2c800*/  IADD3 R92, P4, PT, R34, R20, RZ ;  /* 0x00000014225c7210 */ /* 0x000fe20007f9e0ff */
[----:B------:R-:W-:Y:S02]  /*2c810*/  IMAD R31, R31, UR37, RZ ;  /* 0x000000251f1f7c24 */ /* 0x000fe4000f8e02ff */
[----:B------:R-:W-:Y:S01]  /*2c820*/  STL [R1+0x894], R12 ;  /* 0x0008940c01007387 */ /* 0x000fe20000100800 */
[----:B------:R-:W-:-:S03]  /*2c830*/  LEA.HI.X.SX32 R16, R38, R17, 0x1, P5 ;  /* 0x0000001126107211 */ /* 0x000fc600028f0eff */
[----:B------:R-:W-:Y:S01]  /*2c840*/  STL [R1+0x8b8], R58 ;  /* 0x0008b83a01007387 */ /* 0x000fe20000100800 */
[----:B------:R-:W-:Y:S01]  /*2c850*/  IADD3 R82, P5, PT, R33, R20, RZ ;  /* 0x0000001421527210 */ /* 0x000fe20007fbe0ff */
[----:B------:R-:W-:Y:S02]  /*2c860*/  IMAD R30, R30, UR38, RZ ;  /* 0x000000261e1e7c24 */ /* 0x000fe4000f8e02ff */
[----:B------:R-:W-:Y:S01]  /*2c870*/  STL [R1+0x89c], R10 ;  /* 0x00089c0a01007387 */ /* 0x000fe20000100800 */
[----:B------:R-:W-:-:S03]  /*2c880*/  LEA.HI.X.SX32 R59, R37, R17, 0x1, P6 ;  /* 0x00000011253b7211 */ /* 0x000fc600030f0eff */
[----:B------:R-:W-:Y:S01]  /*2c890*/  STL [R1+0x8c0], R71 ;  /* 0x0008c04701007387 */ /* 0x000fe20000100800 */
[----:B------:R-:W-:Y:S01]  /*2c8a0*/  LEA.HI.X.SX32 R22, R36, R17, 0x1, P1 ;  /* 0x0000001124167211 */ /* 0x000fe200008f0eff */
[----:B------:R-:W-:Y:S02]  /*2c8b0*/  IMAD R29, R29, UR39, RZ ;  /* 0x000000271d1d7c24 */ /* 0x000fe4000f8e02ff */
[----:B------:R-:W-:Y:S01]  /*2c8c0*/  STL [R1+0x8c8], R92 ;  /* 0x0008c85c01007387 */ /* 0x000fe20000100800 */
[----:B------:R-:W-:-:S03]  /*2c8d0*/  IADD3 R69, P6, PT, R32, R20, RZ ;  /* 0x0000001420457210 */ /* 0x000fc60007fde0ff */
        /* <DEDUP_REMOVED lines=40> */
[----:B------:R-:W-:-:S03]  /*2cb60*/  IMAD R21, R21, UR47, RZ ;  /* 0x0000002f15157c24 */ /* 0x000fc6000f8e02ff */
[----:B------:R-:W-:Y:S01]  /*2cb70*/  STL [R1+0x90c], R86 ;  /* 0x00090c5601007387 */ /* 0x000fe20000100800 */
[----:B------:R-:W-:-:S03]  /*2cb80*/  IADD3 R63, P5, PT, R24, R20, RZ ;  /* 0x00000014183f7210 */ /* 0x000fc60007fbe0ff */
[----:B------:R-:W-:Y:S01]  /*2cb90*/  STL [R1+0x8ec], R68 ;  /* 0x0008ec4401007387 */ /* 0x000fe20000100800 */
[----:B------:R-:W-:-:S03]  /*2cba0*/  LEA.HI.X.SX32 R78, R81, R17, 0x1, P6 ;  /* 0x00000011514e7211 */ /* 0x000fc600030f0eff */
[----:B------:R-:W-:Y:S01]  /*2cbb0*/  STL [R1+0x910], R75 ;  /* 0x0009104b01007387 */ /* 0x000fe20000100800 */
[----:B------:R-:W-:-:S03]  /*2cbc0*/  IADD3 R84, P6, PT, R23, R20, RZ ;  /* 0x0000001417547210 */ /* 0x000fc60007fde0ff */
[----:B------:R-:W-:Y:S04]  /*2cbd0*/  STL [R1+0x8f4], R89 ;  /* 0x0008f45901007387 */ /* 0x000fe80000100800 */
[----:B------:R-:W2:Y:S01]  /*2cbe0*/  LDL R81, [R1+0x85c] ;  /* 0x00085c0001517983 */ /* 0x000ea20000100800 */
[----:B------:R-:W-:-:S03]  /*2cbf0*/  LEA.HI.X.SX32 R66, R27, R17, 0x1, P1 ;  /* 0x000000111b427211 */ /* 0x000fc600008f0eff */
[----:B------:R-:W-:Y:S01]  /*2cc00*/  STL [R1+0x914], R63 ;  /* 0x0009143f01007387 */ /* 0x000fe20000100800 */
[----:B------:R-:W-:-:S03]  /*2cc10*/  IADD3 R73, P1, PT, R21, R20, RZ ;  /* 0x0000001415497210 */ /* 0x000fc60007f3e0ff */
[----:B------:R-:W-:Y:S01]  /*2cc20*/  STL [R1+0x8fc], R78 ;  /* 0x0008fc4e01007387 */ /* 0x000fe20000100800 */
[----:B------:R-:W-:-:S03]  /*2cc30*/  LEA.HI.X.SX32 R87, R26, R17, 0x1, P2 ;  /* 0x000000111a577211 */ /* 0x000fc600010f0eff */
[----:B------:R-:W-:Y:S04]  /*2cc40*/  STL [R1+0x918], R84 ;  /* 0x0009185401007387 */ /* 0x000fe80000100800 */
[----:B------:R-:W3:Y:S01]  /*2cc50*/  LDL R20, [R1+0x770] ;  /* 0x0007700001147983 */ /* 0x000ee20000100800 */
[----:B------:R-:W-:-:S03]  /*2cc60*/  LEA.HI.X.SX32 R76, R25, R17, 0x1, P4 ;  /* 0x00000011194c7211 */ /* 0x000fc600020f0eff */
[----:B------:R-:W-:Y:S04]  /*2cc70*/  STL [R1+0x904], R66 ;  /* 0x0009044201007387 */ /* 0x000fe80000100800 */
[----:B------:R-:W-:Y:S04]  /*2cc80*/  STL [R1+0x810], R73 ;  /* 0x0008104901007387 */ /* 0x000fe80000100800 */
[----:B------:R-:W-:Y:S01]  /*2cc90*/  STL [R1+0x7fc], R87 ;  /* 0x0007fc5701007387 */ /* 0x000fe20000100800 */
[-C--:B------:R-:W-:Y:S02]  /*2cca0*/  LEA.HI.X.SX32 R85, R23, R17.reuse, 0x1, P6 ;  /* 0x0000001117557211 */ /* 0x080fe400030f0eff */
[----:B------:R-:W-:Y:S01]  /*2ccb0*/  LEA.HI.X.SX32 R74, R21, R17, 0x1, P1 ;  /* 0x00000011154a7211 */ /* 0x000fe200008f0eff */
[----:B------:R-:W4:Y:S04]  /*2ccc0*/  LDL R23, [R1+0x858] ;  /* 0x0008580001177983 */ /* 0x000f280000100800 */
[----:B------:R-:W-:Y:S04]  /*2ccd0*/  STL [R1+0x804], R76 ;  /* 0x0008044c01007387 */ /* 0x000fe80000100800 */
[----:B------:R-:W3:Y:S01]  /*2cce0*/  LDL R21, [R1+0x76c] ;  /* 0x00076c0001157983 */ /* 0x000ee20000100800 */
[----:B------:R-:W-:-:S02]  /*2ccf0*/  PRMT R56, RZ, 0x7610, R56 ;  /* 0x00007610ff387816 */ /* 0x000fc40000000038 */
[----:B------:R-:W-:Y:S01]  /*2cd00*/  LEA.HI.X.SX32 R64, R24, R17, 0x1, P5 ;  /* 0x0000001118407211 */ /* 0x000fe200028f0eff */
[----:B------:R0:W-:Y:S04]  /*2cd10*/  STS.U8 [R14+UR4+0x22680], R60 ;  /* 0x0226803c0e007988 */ /* 0x0001e80008000004 */
[----:B0-----:R-:W2:Y:S04]  /*2cd20*/  LDL R60, [R1+0x854] ;  /* 0x00085400013c7983 */ /* 0x001ea80000100800 */
[----:B------:R0:W-:Y:S04]  /*2cd30*/  STL [R1+0x80c], R85 ;  /* 0x00080c5501007387 */ /* 0x0001e80000100800 */
[----:B------:R0:W-:Y:S04]  /*2cd40*/  STL [R1+0x808], R64 ;  /* 0x0008084001007387 */ /* 0x0001e80000100800 */
[----:B------:R0:W-:Y:S04]  /*2cd50*/  STL [R1+0x800], R74 ;  /* 0x0008004a01007387 */ /* 0x0001e80000100800 */
[----:B---3--:R1:W3:Y:S04]  /*2cd60*/  @P0 LDG.E.U8 R56, desc[UR14][R20.64] ;  /* 0x0000000e14380981 */ /* 0x0082e8000c1e1100 */
[----:B------:R-:W1:Y:S04]  /*2cd70*/  LDL R20, [R1+0x774] ;  /* 0x0007740001147983 */ /* 0x000e680000100800 */
[----:B------:R-:W1:Y:S01]  /*2cd80*/  LDL R21, [R1+0x778] ;  /* 0x0007780001157983 */ /* 0x000e620000100800 */
[----:B------:R-:W-:-:S02]  /*2cd90*/  PRMT R55, RZ, 0x7610, R55 ;  /* 0x00007610ff377816 */ /* 0x000fc40000000037 */
[----:B-1----:R-:W-:-:S04]  /*2cda0*/  @P0 LOP3.LUT R21, R21, R20, RZ, 0x3c, !PT ;  /* 0x0000001415150212 */ /* 0x002fc800078e3cff */
[----:B------:R-:W-:-:S04]  /*2cdb0*/  @P0 LOP3.LUT R20, R21, R20, RZ, 0x3c, !PT ;  /* 0x0000001415140212 */ /* 0x000fc800078e3cff */
[----:B------:R-:W-:-:S05]  /*2cdc0*/  @P0 LOP3.LUT R21, R21, R20, RZ, 0x3c, !PT ;  /* 0x0000001415150212 */ /* 0x000fca00078e3cff */
[----:B------:R1:W2:Y:S04]  /*2cdd0*/  @P0 LDG.E.U8 R55, desc[UR14][R20.64] ;  /* 0x0000000e14370981 */ /* 0x0002a8000c1e1100 */
[----:B------:R-:W1:Y:S04]  /*2cde0*/  LDL R20, [R1+0x7ac] ;  /* 0x0007ac0001147983 */ /* 0x000e680000100800 */
[----:B------:R-:W1:Y:S01]  /*2cdf0*/  LDL R21, [R1+0x7b0] ;  /* 0x0007b00001157983 */ /* 0x000e620000100800 */
[----:B------:R-:W-:Y:S02]  /*2ce00*/  PRMT R54, RZ, 0x7610, R54 ;  /* 0x00007610ff367816 */ /* 0x000fe40000000036 */
        /* <DEDUP_REMOVED lines=42> */
[----:B------:R-:W-:-:S02]  /*2d0b0*/  PRMT R47, RZ, 0x7610, R47 ;  /* 0x00007610ff2f7816 */ /* 0x000fc4000000002f */
[----:B------:R-:W-:Y:S02]  /*2d0c0*/  PRMT R46, RZ, 0x7610, R46 ;  /* 0x00007610ff2e7816 */ /* 0x000fe4000000002e */
[----:B------:R-:W-:Y:S02]  /*2d0d0*/  PRMT R45, RZ, 0x7610, R45 ;  /* 0x00007610ff2d7816 */ /* 0x000fe4000000002d */
[----:B------:R-:W-:Y:S02]  /*2d0e0*/  PRMT R44, RZ, 0x7610, R44 ;  /* 0x00007610ff2c7816 */ /* 0x000fe4000000002c */
[----:B------:R-:W-:Y:S02]  /*2d0f0*/  PRMT R43, RZ, 0x7610, R43 ;  /* 0x00007610ff2b7816 */ /* 0x000fe4000000002b */
        /* <DEDUP_REMOVED lines=15> */
[----:B-1----:R-:W-:-:S04]  /*2d1f0*/  @P0 LOP3.LUT R21, R21, R20, RZ, 0x3c, !PT ;  /* 0x0000001415150212 */ /* 0x002fc800078e3cff */
[----:B------:R-:W-:-:S04]  /*2d200*/  @P0 LOP3.LUT R20, R21, R20, RZ, 0x3c, !PT ;  /* 0x0000001415140212 */ /* 0x000fc800078e3cff */
[----:B------:R-:W-:-:S05]  /*2d210*/  @P0 LOP3.LUT R21, R21, R20, RZ, 0x3c, !PT ;  /* 0x0000001415150212 */ /* 0x000fca00078e3cff */
[----:B------:R4:W3:Y:S02]  /*2d220*/  @P0 LDG.E.U8 R48, desc[UR14][R20.64] ;  /* 0x0000000e14300981 */ /* 0x0008e4000c1e1100 */
[----:B----4-:R-:W-:Y:S02]  /*2d230*/  @P0 IMAD.MOV.U32 R20, RZ, RZ, R23 ;  /* 0x000000ffff140224 */ /* 0x010fe400078e0017 */
[----:B--2---:R-:W-:-:S05]  /*2d240*/  @P0 IMAD.MOV.U32 R21, RZ, RZ, R60 ;  /* 0x000000ffff150224 */ /* 0x004fca00078e003c */
[----:B------:R1:W2:Y:S02]  /*2d250*/  @P0 LDG.E.U8 R47, desc[UR14][R20.64] ;  /* 0x0000000e142f0981 */ /* 0x0002a4000c1e1100 */
[----:B-1----:R-:W-:Y:S02]  /*2d260*/  @P0 IMAD.MOV.U32 R20, RZ, RZ, R62 ;  /* 0x000000ffff140224 */ /* 0x002fe400078e003e */
[----:B------:R-:W-:Y:S01]  /*2d270*/  @P0 IMAD.MOV.U32 R21, RZ, RZ, R81 ;  /* 0x000000ffff150224 */ /* 0x000fe200078e0051 */
[----:B------:R-:W4:Y:S04]  /*2d280*/  LDL.LU R62, [R1+0x1d10] ;  /* 0x001d1000013e7983 */ /* 0x000f280000300800 */
[----:B------:R1:W2:Y:S02]  /*2d290*/  @P0 LDG.E.U8 R46, desc[UR14][R20.64] ;  /* 0x0000000e142e0981 */ /* 0x0002a4000c1e1100 */
[----:B-1----:R-:W-:-:S02]  /*2d2a0*/  @P0 IMAD.MOV.U32 R21, RZ, RZ, R61 ;  /* 0x000000ffff150224 */ /* 0x002fc400078e003d */
[----:B------:R-:W2:Y:S01]  /*2d2b0*/  LDL.LU R61, [R1+0x1d0c] ;  /* 0x001d0c00013d7983 */ /* 0x000ea20000300800 */
[----:B------:R-:W-:Y:S02]  /*2d2c0*/  @P0 IMAD.MOV.U32 R20, RZ, RZ, R9 ;  /* 0x000000ffff140224 */ /* 0x000fe400078e0009 */
[----:B------:R-:W-:Y:S01]  /*2d2d0*/  @P0 IMAD.MOV.U32 R23, RZ, RZ, R87 ;  /* 0x000000ffff170224 */ /* 0x000fe200078e0057 */
[----:B------:R-:W-:Y:S02]  /*2d2e0*/  PRMT R34, RZ, 0x7610, R34 ;  /* 0x00007610ff227816 */ /* 0x000fe40000000022 */
[----:B------:R-:W-:Y:S02]  /*2d2f0*/  PRMT R31, RZ, 0x7610, R31 ;  /* 0x00007610ff1f7816 */ /* 0x000fe4000000001f */
[----:B------:R-:W-:Y:S01]  /*2d300*/  PRMT R28, RZ, 0x7610, R28 ;  /* 0x00007610ff1c7816 */ /* 0x000fe2000000001c */
[----:B------:R1:W2:Y:S01]  /*2d310*/  @P0 LDG.E.U8 R45, desc[UR14][R20.64] ;  /* 0x0000000e142d0981 */ /* 0x0002a2000c1e1100 */
[----:B------:R-:W-:-:S02]  /*2d320*/  PRMT R25, RZ, 0x7610, R25 ;  /* 0x00007610ff197816 */ /* 0x000fc40000000019 */
[----:B------:R-:W-:Y:S01]  /*2d330*/  PRMT R17, RZ, 0x7610, R17 ;  /* 0x00007610ff117816 */ /* 0x000fe20000000011 */
[----:B------:R-:W5:Y:S01]  /*2d340*/  LDL.LU R9, [R1+0x1d08] ;  /* 0x001d080001097983 */ /* 0x000f620000300800 */
[----:B-1----:R-:W-:Y:S02]  /*2d350*/  @P0 IMAD.MOV.U32 R20, RZ, RZ, R5 ;  /* 0x000000ffff140224 */ /* 0x002fe400078e0005 */
[----:B------:R-:W-:Y:S02]  /*2d360*/  @P0 IMAD.MOV.U32 R21, RZ, RZ, R7 ;  /* 0x000000ffff150224 */ /* 0x000fe400078e0007 */
[----:B------:R-:W5:Y:S04]  /*2d370*/  LDL.LU R7, [R1+0x1d04] ;  /* 0x001d040001077983 */ /* 0x000f680000300800 */
[----:B------:R1:W2:Y:S04]  /*2d380*/  @P0 LDG.E.U8 R44, desc[UR14][R20.64] ;  /* 0x0000000e142c0981 */ /* 0x0002a8000c1e1100 */
[----:B------:R-:W5:Y:S01]  /*2d390*/  LDL.LU R5, [R1+0x1d00] ;  /* 0x001d000001057983 */ /* 0x000f620000300800 */
[----:B-1----:R-:W-:-:S02]  /*2d3a0*/  @P0 IMAD.MOV.U32 R20, RZ, RZ, R6 ;  /* 0x000000ffff140224 */ /* 0x002fc400078e0006 */
        /* <DEDUP_REMOVED lines=17> */
[----:B------:R1:W2:Y:S02]  /*2d4c0*/  @P0 LDG.E.U8 R40, desc[UR14][R20.64] ;  /* 0x0000000e14280981 */ /* 0x0002a4000c1e1100 */
[----:B-1----:R-:W-:Y:S02]  /*2d4d0*/  @P0 IMAD.MOV.U32 R20, RZ, RZ, R11 ;  /* 0x000000ffff140224 */ /* 0x002fe400078e000b */
[----:B------:R-:W-:-:S05]  /*2d4e0*/  @P0 IMAD.MOV.U32 R21, RZ, RZ, R12 ;  /* 0x000000ffff150224 */ /* 0x000fca00078e000c */
[----:B------:R1:W3:Y:S02]  /*2d4f0*/  @P0 LDG.E.U8 R39, desc[UR14][R20.64] ;  /* 0x0000000e14270981 */ /* 0x0002e4000c1e1100 */
        /* <DEDUP_REMOVED lines=14> */
[----:B------:R1:W3:Y:S01]  /*2d5e0*/  @P0 LDG.E.U8 R33, desc[UR14][R20.64] ;  /* 0x0000000e14210981 */ /* 0x0002e2000c1e1100 */
[----:B------:R-:W-:-:S05]  /*2d5f0*/  @P0 IMAD.MOV.U32 R22, RZ, RZ, R86 ;  /* 0x000000ffff160224 */ /* 0x000fca00078e0056 */
[----:B------:R0:W3:Y:S01]  /*2d600*/  @P0 LDG.E.U8 R24, desc[UR14][R22.64] ;  /* 0x0000000e16180981 */ /* 0x0000e2000c1e1100 */
[----:B-1----:R-:W-:Y:S02]  /*2d610*/  @P0 IMAD.MOV.U32 R20, RZ, RZ, R90 ;  /* 0x000000ffff140224 */ /* 0x002fe400078e005a */
[----:B------:R-:W-:-:S05]  /*2d620*/  @P0 IMAD.MOV.U32 R21, RZ, RZ, R91 ;  /* 0x000000ffff150224 */ /* 0x000fca00078e005b */
[----:B------:R1:W3:Y:S01]  /*2d630*/  @P0 LDG.E.U8 R30, desc[UR14][R20.64] ;  /* 0x0000000e141e0981 */ /* 0x0002e2000c1e1100 */
[----:B0-----:R-:W-:Y:S02]  /*2d640*/  @P0 IMAD.MOV.U32 R22, RZ, RZ, R84 ;  /* 0x000000ffff160224 */ /* 0x001fe400078e0054 */
[----:B------:R-:W-:Y:S02]  /*2d650*/  @P0 IMAD.MOV.U32 R23, RZ, RZ, R85 ;  /* 0x000000ffff170224 */ /* 0x000fe400078e0055 */
[----:B-1----:R-:W-:Y:S02]  /*2d660*/  @P0 IMAD.MOV.U32 R20, RZ, RZ, R88 ;  /* 0x000000ffff140224 */ /* 0x002fe400078e0058 */
[----:B------:R-:W-:-:S05]  /*2d670*/  @P0 IMAD.MOV.U32 R21, RZ, RZ, R89 ;  /* 0x000000ffff150224 */ /* 0x000fca00078e0059 */
[----:B------:R0:W3:Y:S02]  /*2d680*/  @P0 LDG.E.U8 R27, desc[UR14][R20.64] ;  /* 0x0000000e141b0981 */ /* 0x0000e4000c1e1100 */
[----:B0-----:R-:W-:-:S06]  /*2d690*/  PRMT R21, RZ, 0x7610, R21 ;  /* 0x00007610ff157816 */ /* 0x001fcc0000000015 */
[----:B------:R0:W3:Y:S01]  /*2d6a0*/  @P0 LDG.E.U8 R21, desc[UR14][R22.64] ;  /* 0x0000000e16150981 */ /* 0x0000e2000c1e1100 */
[----:B------:R-:W-:Y:S02]  /*2d6b0*/  @P0 IMAD.MOV.U32 R58, RZ, RZ, R77 ;  /* 0x000000ffff3a0224 */ /* 0x000fe400078e004d */
[----:B------:R-:W-:-:S05]  /*2d6c0*/  @P0 IMAD.MOV.U32 R59, RZ, RZ, R78 ;  /* 0x000000ffff3b0224 */ /* 0x000fca00078e004e */
[----:B------:R1:W3:Y:S01]  /*2d6d0*/  @P0 LDG.E.U8 R26, desc[UR14][R58.64] ;  /* 0x0000000e3a1a0981 */ /* 0x0002e2000c1e1100 */
[----:B0-----:R-:W-:Y:S02]  /*2d6e0*/  @P0 IMAD.MOV.U32 R22, RZ, RZ, R82 ;  /* 0x000000ffff160224 */ /* 0x001fe400078e0052 */
[----:B------:R-:W-:-:S05]  /*2d6f0*/  @P0 IMAD.MOV.U32 R23, RZ, RZ, R83 ;  /* 0x000000ffff170224 */ /* 0x000fca00078e0053 */
[----:B------:R0:W3:Y:S01]  /*2d700*/  @P0 LDG.E.U8 R32, desc[UR14][R22.64] ;  /* 0x0000000e16200981 */ /* 0x0000e2000c1e1100 */
[----:B-1----:R-:W-:Y:S02]  /*2d710*/  @P0 IMAD.MOV.U32 R58, RZ, RZ, R75 ;  /* 0x000000ffff3a0224 */ /* 0x002fe400078e004b */
[----:B------:R-:W-:Y:S02]  /*2d720*/  @P0 IMAD.MOV.U32 R59, RZ, RZ, R76 ;  /* 0x000000ffff3b0224 */ /* 0x000fe400078e004c */
[----:B0-----:R-:W-:Y:S02]  /*2d730*/  @P0 IMAD.MOV.U32 R22, RZ, RZ, R79 ;  /* 0x000000ffff160224 */ /* 0x001fe400078e004f */
[----:B------:R-:W-:Y:S01]  /*2d740*/  @P0 IMAD.MOV.U32 R23, RZ, RZ, R80 ;  /* 0x000000ffff170224 */ /* 0x000fe200078e0050 */
[----:B------:R-:W-:Y:S01]  /*2d750*/  PRMT R20, RZ, 0x7610, R20 ;  /* 0x00007610ff147816 */ /* 0x000fe20000000014 */
[----:B------:R-:W0:Y:S03]  /*2d760*/  S2R R0, SR_TID.X ;  /* 0x0000000000007919 */ /* 0x000e260000002100 */
[----:B------:R1:W3:Y:S01]  /*2d770*/  @P0 LDG.E.U8 R29, desc[UR14][R22.64] ;  /* 0x0000000e161d0981 */ /* 0x0002e2000c1e1100 */
[----:B------:R-:W0:Y:S01]  /*2d780*/  LDC R80, c[0x0][0x3a0] ;  /* 0x0000e800ff507b82 */ /* 0x000e220000000800 */
[----:B-1----:R-:W-:-:S06]  /*2d790*/  PRMT R23, RZ, 0x7610, R23 ;  /* 0x00007610ff177816 */ /* 0x002fcc0000000017 */
        /* <DEDUP_REMOVED lines=13> */
[----:B------:R-:W-:Y:S01]  /*2d870*/  PRMT R22, RZ, 0x7610, R22 ;  /* 0x00007610ff167816 */ /* 0x000fe20000000016 */
[----:B-1----:R-:W-:Y:S02]  /*2d880*/  @P0 IMAD.MOV.U32 R58, RZ, RZ, R65 ;  /* 0x000000ffff3a0224 */ /* 0x002fe400078e0041 */
[----:B------:R-:W-:-:S05]  /*2d890*/  @P0 IMAD.MOV.U32 R59, RZ, RZ, R66 ;  /* 0x000000ffff3b0224 */ /* 0x000fca00078e0042 */
[----:B------:R1:W3:Y:S02]  /*2d8a0*/  @P0 LDG.E.U8 R25, desc[UR14][R58.64] ;  /* 0x0000000e3a190981 */ /* 0x0002e4000c1e1100 */
[----:B-1----:R-:W-:Y:S02]  /*2d8b0*/  @P0 IMAD.MOV.U32 R58, RZ, RZ, R63 ;  /* 0x000000ffff3a0224 */ /* 0x002fe400078e003f */
[----:B------:R-:W-:-:S05]  /*2d8c0*/  @P0 IMAD.MOV.U32 R59, RZ, RZ, R64 ;  /* 0x000000ffff3b0224 */ /* 0x000fca00078e0040 */
[----:B------:R2:W3:Y:S02]  /*2d8d0*/  @P0 LDG.E.U8 R22, desc[UR14][R58.64] ;  /* 0x0000000e3a160981 */ /* 0x0004e4000c1e1100 */
[----:B--2---:R-:W-:Y:S02]  /*2d8e0*/  @P0 IMAD.MOV.U32 R58, RZ, RZ, R61 ;  /* 0x000000ffff3a0224 */ /* 0x004fe400078e003d */
[----:B----4-:R-:W-:-:S05]  /*2d8f0*/  @P0 IMAD.MOV.U32 R59, RZ, RZ, R62 ;  /* 0x000000ffff3b0224 */ /* 0x010fca00078e003e */
[----:B------:R-:W2:Y:S01]  /*2d900*/  @P0 LDG.E.U8 R17, desc[UR14][R58.64] ;  /* 0x0000000e3a110981 */ /* 0x000ea2000c1e1100 */
[----:B0-----:R-:W-:Y:S01]  /*2d910*/  LOP3.LUT R0, R0, 0x7f, RZ, 0xc0, !PT ;  /* 0x0000007f00007812 */ /* 0x001fe200078ec0ff */
[----:B------:R-:W0:Y:S01]  /*2d920*/  S2R R11, SR_TID.X ;  /* 0x00000000000b7919 */ /* 0x000e220000002100 */
[----:B------:R-:W1:Y:S02]  /*2d930*/  S2R R13, SR_TID.X ;  /* 0x00000000000d7919 */ /* 0x000e640000002100 */
[C---:B------:R-:W-:Y:S02]  /*2d940*/  LOP3.LUT R15, R0.reuse, 0x60, RZ, 0x3c, !PT ;  /* 0x00000060000f7812 */ /* 0x040fe400078e3cff */
[----:B------:R-:W-:Y:S01]  /*2d950*/  LOP3.LUT R16, R0, 0x70, RZ, 0x3c, !PT ;  /* 0x0000007000107812 */ /* 0x000fe200078e3cff */
[----:B------:R-:W-:Y:S01]  /*2d960*/  VIADD R80, R80, 0x7f ;  /* 0x0000007f50507836 */ /* 0x000fe20000000000 */
[----:B------:R-:W-:-:S04]  /*2d970*/  ISETP.NE.U32.AND P0, PT, RZ, UR11, PT ;  /* 0x0000000bff007c0c */ /* 0x000fc8000bf05070 */
[----:B------:R-:W-:Y:S02]  /*2d980*/  ISETP.LT.OR P1, PT, R80, 0x80, P0 ;  /* 0x000000805000780c */ /* 0x000fe40000721670 */
[----:B------:R-:W-:Y:S02]  /*2d990*/  LOP3.LUT R10, R0, 0x10, RZ, 0x3c, !PT ;  /* 0x00000010000a7812 */ /* 0x000fe400078e3cff */
[----:B------:R-:W-:Y:S02]  /*2d9a0*/  ISETP.GE.AND P2, PT, R80, 0x100, PT ;  /* 0x000001005000780c */ /* 0x000fe40003f46270 */
[----:B0-----:R-:W-:Y:S02]  /*2d9b0*/  LOP3.LUT R11, R11, 0x7f, RZ, 0xc0, !PT ;  /* 0x0000007f0b0b7812 */ /* 0x001fe400078ec0ff */
[----:B-1----:R-:W-:Y:S01]  /*2d9c0*/  LOP3.LUT R13, R13, 0x7f, RZ, 0xc0, !PT ;  /* 0x0000007f0d0d7812 */ /* 0x002fe200078ec0ff */
[----:B---3--:R0:W-:Y:S01]  /*2d9d0*/  STS.U8 [R14+UR4+0x22a80], R36 ;  /* 0x022a80240e007988 */ /* 0x0081e20008000004 */
[----:B------:R-:W-:-:S02]  /*2d9e0*/  LOP3.LUT R12, R11, 0x30, RZ, 0x3c, !PT ;  /* 0x000000300b0c7812 */ /* 0x000fc400078e3cff */
[----:B------:R-:W-:Y:S01]  /*2d9f0*/  LOP3.LUT R13, R13, 0x40, RZ, 0x3c, !PT ;  /* 0x000000400d0d7812 */ /* 0x000fe200078e3cff */
[----:B------:R0:W-:Y:S04]  /*2da00*/  STS.U8 [R14+UR4+0x22e80], R33 ;  /* 0x022e80210e007988 */ /* 0x0001e80008000004 */
        /* <DEDUP_REMOVED lines=35> */
[----:B--2---:R0:W-:Y:S01]  /*2dc40*/  STS.U8 [R16+UR4+0x23f80], R17 ;  /* 0x023f801110007988 */ /* 0x0041e20008000004 */
[----:B------:R1:W-:Y:S06]  /*2dc50*/  MEMBAR.ALL.CTA ;  /* 0x0000000000007992 */ /* 0x0003ec0000008000 */
[----:B-1----:R-:W1:Y:S01]  /*2dc60*/  FENCE.VIEW.ASYNC.S ;  /* 0x00000000000073c6 */ /* 0x002e620000000000 */
[----:B------:R-:W-:Y:S01]  /*2dc70*/  LOP3.LUT R11, R11, 0x20, RZ, 0x3c, !PT ;  /* 0x000000200b0b7812 */ /* 0x000fe200078e3cff */
[----:B-1----:R-:W-:Y:S06]  /*2dc80*/  BAR.SYNC.DEFER_BLOCKING 0x0 ;  /* 0x0000000000007b1d */ /* 0x002fec0000010000 */
[----:B------:R-:W-:Y:S05]  /*2dc90*/  @P1 BRA `(.L_x_6) ;  /* 0x0000000400781947 */ /* 0x000fea0003800000 */
[----:B------:R-:W-:Y:S02]  /*2dca0*/  USHF.R.U32.HI UR44, URZ, 0x4, UR4 ;  /* 0x00000004ff2c7899 */ /* 0x000fe40008011604 */
[----:B------:R-:W-:Y:S02]  /*2dcb0*/  UIADD3 UR9, UPT, UPT, UR4, 0x20000, URZ ;  /* 0x0002000004097890 */ /* 0x000fe4000fffe0ff */
[----:B------:R-:W-:Y:S02]  /*2dcc0*/  USGXT.U32 UR44, UR44, 0xe ;  /* 0x0000000e2c2c789a */ /* 0x000fe40008000000 */
[----:B------:R-:W-:Y:S02]  /*2dcd0*/  USHF.R.U32.HI UR9, URZ, 0x4, UR9 ;  /* 0x00000004ff097899 */ /* 0x000fe40008011609 */
[----:B------:R-:W-:Y:S02]  /*2dce0*/  UIADD3 UR48, UP1, UPT, UR44, 0x100, URZ ;  /* 0x000001002c307890 */ /* 0x000fe4000ff3e0ff */
[----:B------:R-:W-:Y:S01]  /*2dcf0*/  USGXT.U32 UR50, UR9, 0xe ;  /* 0x0000000e0932789a */ /* 0x000fe20008000000 */
[----:B------:R-:W-:Y:S01]  /*2dd00*/  UMOV UR8, URZ ;  /* 0x000000ff00087c82 */ /* 0x000fe20008000000 */
[----:B------:R-:W-:Y:S01]  /*2dd10*/  UMOV UR45, URZ ;  /* 0x000000ff002d7c82 */ /* 0x000fe20008000000 */
[----:B------:R-:W-:-:S02]  /*2dd20*/  UIADD3.X UR49, UPT, UPT, UR8, 0x40004040, URZ, UP1, !UPT ;  /* 0x4000404008317890 */ /* 0x000fc40008ffe4ff */
[----:B------:R-:W-:Y:S01]  /*2dd30*/  UIADD3 UR52, UP1, UPT, UR50, 0x2, URZ ;  /* 0x0000000232347890 */ /* 0x000fe2000ff3e0ff */
[----:B------:R-:W-:Y:S01]  /*2dd40*/  UMOV UR56, UR6 ;  /* 0x0000000600387c82 */ /* 0x000fe20008000000 */
[----:B------:R-:W-:Y:S02]  /*2dd50*/  UMOV UR57, URZ ;  /* 0x000000ff00397c82 */ /* 0x000fe40008000000 */
[----:B------:R-:W-:Y:S01]  /*2dd60*/  UIADD3.X UR53, UPT, UPT, UR45, 0x40004040, URZ, UP1, !UPT ;  /* 0x400040402d357890 */ /* 0x000fe20008ffe4ff */
[----:B------:R-:W-:Y:S01]  /*2dd70*/  UMOV UR8, UR56 ;  /* 0x0000003800087c82 */ /* 0x000fe20008000000 */
[----:B------:R-:W-:Y:S02]  /*2dd80*/  UIADD3.64 UR56, UPT, UPT, UR48, 0x100, URZ ;  /* 0x0000010030387897 */ /* 0x000fe4000fffe0ff */
[----:B------:R-:W-:Y:S02]  /*2dd90*/  UIADD3.64 UR64, UPT, UPT, UR52, 0x2, URZ ;  /* 0x0000000234407897 */ /* 0x000fe4000fffe0ff */
[----:B------:R-:W-:-:S02]  /*2dda0*/  UIADD3.64 UR58, UPT, UPT, UR48, 0x200, URZ ;  /* 0x00000200303a7897 */ /* 0x000fc4000fffe0ff */
[----:B------:R-:W-:Y:S01]  /*2ddb0*/  UIADD3.64 UR68, UPT, UPT, UR52, 0x4, URZ ;  /* 0x0000000434447897 */ /* 0x000fe2000fffe0ff */
[----:B------:R-:W-:Y:S01]  /*2ddc0*/  UMOV UR18, 0x0 ;  /* 0x0000000000127882 */ /* 0x000fe20000000000 */
[----:B------:R-:W-:Y:S01]  /*2ddd0*/  UMOV UR19, 0x8208010 ;  /* 0x0820801000137882 */ /* 0x000fe20000000000 */
[----:B------:R-:W-:Y:S02]  /*2dde0*/  UIADD3 UR12, UPT, UPT, UR5, 0x80, URZ ;  /* 0x00000080050c7890 */ /* 0x000fe4000fffe0ff */
[----:B------:R-:W-:Y:S01]  /*2ddf0*/  UIADD3.64 UR60, UPT, UPT, UR48, 0x300, URZ ;  /* 0x00000300303c7897 */ /* 0x000fe2000fffe0ff */
[----:B------:R-:W-:Y:S01]  /*2de00*/  UMOV UR45, 0x40004040 ;  /* 0x40004040002d7882 */ /* 0x000fe20000000000 */
[----:B------:R-:W-:Y:S01]  /*2de10*/  UMOV UR51, 0x40004040 ;  /* 0x4000404000337882 */ /* 0x000fe20000000000 */
[----:B------:R-:W-:Y:S02]  /*2de20*/  UIADD3 UR76, UPT, UPT, UR5, 0x80, URZ ;  /* 0x00000080054c7890 */ /* 0x000fe4000fffe0ff */
[----:B------:R1:W-:Y:S01]  /*2de30*/  UTCQMMA gdesc[UR44], gdesc[UR50], tmem[UR5], tmem[UR18], idesc[UR19], !UPT ;  /* 0x00ff12322c0075ea */ /* 0x0003e2000f800305 */
[----:B------:R-:W-:Y:S01]  /*2de40*/  UIADD3.64 UR62, UPT, UPT, UR48, 0x400, URZ ;  /* 0x00000400303e7897 */ /* 0x000fe2000fffe0ff */
[----:B------:R-:W-:Y:S01]  /*2de50*/  UMOV UR26, 0x0 ;  /* 0x00000000001a7882 */ /* 0x000fe20000000000 */
[----:B------:R-:W-:Y:S01]  /*2de60*/  UMOV UR27, 0x8208010 ;  /* 0x08208010001b7882 */ /* 0x000fe20000000000 */
[----:B------:R-:W-:-:S02]  /*2de70*/  UIADD3 UR75, UPT, UPT, UR5, 0x80, URZ ;  /* 0x00000080054b7890 */ /* 0x000fc4000fffe0ff */
[----:B------:R2:W-:Y:S01]  /*2de80*/  UTCQMMA gdesc[UR48], gdesc[UR52], tmem[UR5], tmem[UR26], idesc[UR27], UPT ;  /* 0x00ff1a34300075ea */ /* 0x0005e2000b800305 */
[----:B------:R-:W-:Y:S01]  /*2de90*/  UIADD3.64 UR66, UPT, UPT, UR48, 0x500, URZ ;  /* 0x0000050030427897 */ /* 0x000fe2000fffe0ff */
[----:B------:R-:W-:Y:S01]  /*2dea0*/  UMOV UR38, 0x0 ;  /* 0x0000000000267882 */ /* 0x000fe20000000000 */
[----:B------:R-:W-:Y:S01]  /*2deb0*/  UMOV UR39, 0x8208010 ;  /* 0x0820801000277882 */ /* 0x000fe20000000000 */
[----:B------:R-:W-:Y:S02]  /*2dec0*/  UIADD3 UR74, UPT, UPT, UR5, 0x80, URZ ;  /* 0x00000080054a7890 */ /* 0x000fe4000fffe0ff */
[----:B------:R3:W-:Y:S01]  /*2ded0*/  UTCQMMA gdesc[UR56], gdesc[UR64], tmem[UR5], tmem[UR38], idesc[UR39], UPT ;  /* 0x00ff2640380075ea */ /* 0x0007e2000b800305 */
[----:B-1----:R-:W-:Y:S02]  /*2dee0*/  UIADD3.64 UR44, UPT, UPT, UR48, 0x600, URZ ;  /* 0x00000600302c7897 */ /* 0x002fe4000fffe0ff */
[----:B------:R-:W-:Y:S02]  /*2def0*/  UIADD3 UR73, UPT, UPT, UR5, 0x100, URZ ;  /* 0x0000010005497890 */ /* 0x000fe4000fffe0ff */
[----:B------:R-:W-:Y:S01]  /*2df00*/  UIADD3.64 UR18, UPT, UPT, UR48, 0x700, URZ ;  /* 0x0000070030127897 */ /* 0x000fe2000fffe0ff */
[----:B------:R-:W-:Y:S01]  /*2df10*/  UMOV UR30, 0x0 ;  /* 0x00000000001e7882 */ /* 0x000fe20000000000 */
[----:B------:R-:W-:Y:S01]  /*2df20*/  UMOV UR31, 0x8208010 ;  /* 0x08208010001f7882 */ /* 0x000fe20000000000 */
[----:B------:R-:W-:-:S02]  /*2df30*/  UIADD3 UR72, UPT, UPT, UR5, 0x100, URZ ;  /* 0x0000010005487890 */ /* 0x000fc4000fffe0ff */
[----:B------:R1:W-:Y:S01]  /*2df40*/  UTCQMMA gdesc[UR58], gdesc[UR68], tmem[UR5], tmem[UR30], idesc[UR31], UPT ;  /* 0x00ff1e443a0075ea */ /* 0x0003e2000b800305 */
[----:B--2---:R-:W-:Y:S02]  /*2df50*/  UIADD3.64 UR26, UPT, UPT, UR48, 0x800, URZ ;  /* 0x00000800301a7897 */ /* 0x004fe4000fffe0ff */
[----:B------:R-:W-:Y:S02]  /*2df60*/  UIADD3 UR71, UPT, UPT, UR5, 0x100, URZ ;  /* 0x0000010005477890 */ /* 0x000fe4000fffe0ff */
[----:B---3--:R-:W-:Y:S01]  /*2df70*/  UIADD3.64 UR56, UPT, UPT, UR48, 0x900, URZ ;  /* 0x0000090030387897 */ /* 0x008fe2000fffe0ff */
[----:B------:R-:W-:Y:S01]  /*2df80*/  UMOV UR22, 0x0 ;  /* 0x0000000000167882 */ /* 0x000fe20000000000 */
[----:B------:R-:W-:Y:S01]  /*2df90*/  UMOV UR23, 0x8208010 ;  /* 0x0820801000177882 */ /* 0x000fe20000000000 */
[----:B------:R-:W-:Y:S01]  /*2dfa0*/  UIADD3 UR70, UPT, UPT, UR5, 0x100, URZ ;  /* 0x0000010005467890 */ /* 0x000fe2000fffe0ff */
[----:B------:R2:W-:Y:S01]  /*2dfb0*/  UTCQMMA gdesc[UR60], gdesc[UR50], tmem[UR12], tmem[UR22], idesc[UR23], !UPT ;  /* 0x00ff16323c0075ea */ /* 0x0005e2000f80030c */
[----:B------:R-:W-:Y:S01]  /*2dfc0*/  UIADD3.64 UR38, UPT, UPT, UR48, 0xa00, URZ ;  /* 0x00000a0030267897 */ /* 0x000fe2000fffe0ff */
[----:B------:R-:W-:Y:S01]  /*2dfd0*/  UMOV UR16, 0x0 ;  /* 0x0000000000107882 */ /* 0x000fe20000000000 */
[----:B------:R-:W-:Y:S01]  /*2dfe0*/  UMOV UR17, 0x8208010 ;  /* 0x0820801000117882 */ /* 0x000fe20000000000 */
[----:B------:R-:W-:Y:S01]  /*2dff0*/  UIADD3 UR13, UPT, UPT, UR5, 0x180, URZ ;  /* 0x00000180050d7890 */ /* 0x000fe2000fffe0ff */
[----:B------:R3:W-:Y:S01]  /*2e000*/  UTCQMMA gdesc[UR62], gdesc[UR52], tmem[UR76], tmem[UR16], idesc[UR17], UPT ;  /* 0x00ff10343e0075ea */ /* 0x0007e2000b80034c */
[----:B-1----:R-:W-:Y:S01]  /*2e010*/  UIADD3.64 UR58, UPT, UPT, UR48, 0xb00, URZ ;  /* 0x00000b00303a7897 */ /* 0x002fe2000fffe0ff */
[----:B------:R-:W-:Y:S01]  /*2e020*/  UMOV UR34, 0x0 ;  /* 0x0000000000227882 */ /* 0x000fe20000000000 */
[----:B------:R-:W-:Y:S01]  /*2e030*/  UMOV UR35, 0x8208010 ;  /* 0x0820801000237882 */ /* 0x000fe20000000000 */
[----:B------:R-:W-:Y:S01]  /*2e040*/  UIADD3 UR11, UPT, UPT, UR5, 0x180, URZ ;  /* 0x00000180050b7890 */ /* 0x000fe2000fffe0ff */
[----:B------:R3:W-:Y:S01]  /*2e050*/  UTCQMMA gdesc[UR66], gdesc[UR64], tmem[UR75], tmem[UR34], idesc[UR35], UPT ;  /* 0x00ff2240420075ea */ /* 0x0007e2000b80034b */
[----:B------:R-:W-:Y:S01]  /*2e060*/  UIADD3.64 UR30, UPT, UPT, UR48, 0xc00, URZ ;  /* 0x00000c00301e7897 */ /* 0x000fe2000fffe0ff */
[----:B------:R-:W-:Y:S01]  /*2e070*/  UMOV UR24, 0x0 ;  /* 0x0000000000187882 */ /* 0x000fe20000000000 */
[----:B------:R-:W-:Y:S01]  /*2e080*/  UMOV UR25, 0x8208010 ;  /* 0x0820801000197882 */ /* 0x000fe20000000000 */
[----:B------:R-:W-:Y:S01]  /*2e090*/  UIADD3 UR10, UPT, UPT, UR5, 0x180, URZ ;  /* 0x00000180050a7890 */ /* 0x000fe2000fffe0ff */
[----:B------:R3:W-:Y:S01]  /*2e0a0*/  UTCQMMA gdesc[UR44], gdesc[UR68], tmem[UR74], tmem[UR24], idesc[UR25], UPT ;  /* 0x00ff18442c0075ea */ /* 0x0007e2000b80034a */
[----:B--2---:R-:W-:Y:S01]  /*2e0b0*/  UIADD3.64 UR22, UPT, UPT, UR48, 0xd00, URZ ;  /* 0x00000d0030167897 */ /* 0x004fe2000fffe0ff */
[----:B------:R-:W-:Y:S01]  /*2e0c0*/  UMOV UR20, 0x0 ;  /* 0x0000000000147882 */ /* 0x000fe20000000000 */
[----:B------:R-:W-:Y:S01]  /*2e0d0*/  UMOV UR21, 0x8208010 ;  /* 0x0820801000157882 */ /* 0x000fe20000000000 */
[----:B------:R-:W-:Y:S01]  /*2e0e0*/  UIADD3 UR9, UPT, UPT, UR5, 0x180, URZ ;  /* 0x0000018005097890 */ /* 0x000fe2000fffe0ff */
[----:B------:R3:W-:Y:S01]  /*2e0f0*/  UTCQMMA gdesc[UR18], gdesc[UR50], tmem[UR73], tmem[UR20], idesc[UR21], !UPT ;  /* 0x00ff1432120075ea */ /* 0x0007e2000f800349 */
[----:B------:R-:W-:Y:S01]  /*2e100*/  UIADD3.64 UR48, UPT, UPT, UR48, 0xe00, URZ ;  /* 0x00000e0030307897 */ /* 0x000fe2000fffe0ff */
[----:B------:R-:W-:Y:S01]  /*2e110*/  UMOV UR28, 0x0 ;  /* 0x00000000001c7882 */ /* 0x000fe20000000000 */
[----:B------:R-:W-:Y:S01]  /*2e120*/  UMOV UR29, 0x8208010 ;  /* 0x08208010001d7882 */ /* 0x000fe20000000000 */
[----:B------:R-:W-:Y:S01]  /*2e130*/  UMOV UR36, 0x0 ;  /* 0x0000000000247882 */ /* 0x000fe20000000000 */
[----:B------:R-:W-:Y:S01]  /*2e140*/  UMOV UR37, 0x8208010 ;  /* 0x0820801000257882 */ /* 0x000fe20000000000 */
[----:B------:R-:W-:Y:S01]  /*2e150*/  UMOV UR32, 0x0 ;  /* 0x0000000000207882 */ /* 0x000fe20000000000 */
[----:B------:R-:W-:Y:S01]  /*2e160*/  UMOV UR33, 0x8208010 ;  /* 0x0820801000217882 */ /* 0x000fe20000000000 */
[----:B------:R3:W-:Y:S01]  /*2e170*/  UTCQMMA gdesc[UR26], gdesc[UR52], tmem[UR72], tmem[UR28], idesc[UR29], UPT ;  /* 0x00ff1c341a0075ea */ /* 0x0007e2000b800348 */
        /* <DEDUP_REMOVED lines=8> */
[----:B------:R3:W-:Y:S01]  /*2e200*/  UTCQMMA gdesc[UR58], gdesc[UR50], tmem[UR13], tmem[UR40], idesc[UR41], !UPT ;  /* 0x00ff28323a0075ea */ /* 0x0007e2000f80030d */
[----:B------:R-:W-:Y:S01]  /*2e210*/  UMOV UR54, 0x0 ;  /* 0x0000000000367882 */ /* 0x000fe20000000000 */
[----:B------:R-:W-:Y:S01]  /*2e220*/  UMOV UR55, 0x8208010 ;  /* 0x0820801000377882 */ /* 0x000fe20000000000 */
[----:B------:R3:W-:Y:S01]  /*2e230*/  UTCQMMA gdesc[UR30], gdesc[UR52], tmem[UR11], tmem[UR42], idesc[UR43], UPT ;  /* 0x00ff2a341e0075ea */ /* 0x0007e2000b80030b */
[----:B------:R3:W-:Y:S01]  /*2e240*/  UTCQMMA gdesc[UR22], gdesc[UR64], tmem[UR10], tmem[UR46], idesc[UR47], UPT ;  /* 0x00ff2e40160075ea */ /* 0x0007e2000b80030a */
[----:B------:R3:W-:Y:S01]  /*2e250*/  UTCQMMA gdesc[UR48], gdesc[UR68], tmem[UR9], tmem[UR54], idesc[UR55], UPT ;  /* 0x00ff3644300075ea */ /* 0x0007e2000b800309 */
[----:B------:R3:W-:Y:S01]  /*2e260*/  UTCBAR [UR8], URZ ;  /* 0x000000ff080073e9 */ /* 0x0007e200080000ff */
[----:B------:R-:W-:Y:S01]  /*2e270*/  NOP ;  /* 0x0000000000007918 */ /* 0x000fe20000000000 */
.L_x_6:
[----:B---3--:R-:W-:Y:S01]  /*2e280*/  UMOV UR8, URZ ;  /* 0x000000ff00087c82 */ /* 0x008fe20008000000 */
[----:B------:R-:W-:Y:S05]  /*2e290*/  @!P2 BRA `(.L_x_7) ;  /* 0x000002980068a947 */ /* 0x000fea0003800000 */
[----:B0-----:R-:W-:Y:S01]  /*2e2a0*/  SHF.R.S32.HI R17, RZ, 0x1f, R80 ;  /* 0x0000001fff117819 */ /* 0x001fe20000011450 */
[----:B------:R-:W-:Y:S01]  /*2e2b0*/  UIADD3 UR10, UPT, UPT, UR4, 0x10000, URZ ;  /* 0x00010000040a7890 */ /* 0x000fe2000fffe0ff */
[----:B------:R-:W-:Y:S01]  /*2e2c0*/  IMAD.MOV.U32 R21, RZ, RZ, RZ ;  /* 0x000000ffff157224 */ /* 0x000fe200078e00ff */
[----:B------:R-:W-:Y:S01]  /*2e2d0*/  UIADD3 UR11, UPT, UPT, UR4, 0x24000, URZ ;  /* 0x00024000040b7890 */ /* 0x000fe2000fffe0ff */
[----:B------:R-:W-:Y:S01]  /*2e2e0*/  LEA.HI R17, R17, R80, RZ, 0x7 ;  /* 0x0000005011117211 */ /* 0x000fe200078f38ff */
[----:B------:R-:W-:Y:S02]  /*2e2f0*/  USHF.R.U32.HI UR10, URZ, 0x4, UR10 ;  /* 0x00000004ff0a7899 */ /* 0x000fe4000801160a */
[----:B------:R-:W-:Y:S01]  /*2e300*/  USHF.R.U32.HI UR11, URZ, 0x4, UR11 ;  /* 0x00000004ff0b7899 */ /* 0x000fe2000801160b */
[----:B------:R-:W-:Y:S01]  /*2e310*/  SHF.R.S32.HI R20, RZ, 0x7, R17 ;  /* 0x00000007ff147819 */ /* 0x000fe20000011411 */
[----:B-----5:R-:W-:Y:S01]  /*2e320*/  IMAD.SHL.U32 R17, R18, 0x80, RZ ;  /* 0x0000008012117824 */ /* 0x020fe200078e00ff */
[----:B------:R-:W-:Y:S01]  /*2e330*/  USGXT.U32 UR10, UR10, 0xe ;  /* 0x0000000e0a0a789a */ /* 0x000fe20008000000 */
[----:B------:R-:W-:Y:S01]  /*2e340*/  IMAD.SHL.U32 R18, R19, 0x80, RZ ;  /* 0x0000008013127824 */ /* 0x000fe200078e00ff */
[----:B------:R-:W-:Y:S01]  /*2e350*/  VIMNMX R20, PT, PT, R20, 0x2, !PT ;  /* 0x0000000214147848 */ /* 0x000fe20007fe0100 */
[----:B------:R-:W-:-:S02]  /*2e360*/  USGXT.U32 UR12, UR11, 0xe ;  /* 0x0000000e0b0c789a */ /* 0x000fc40008000000 */
[----:B------:R-:W-:Y:S02]  /*2e370*/  UIADD3 UR16, UP1, UPT, UR10, 0x100, URZ ;  /* 0x000001000a107890 */ /* 0x000fe4000ff3e0ff */
[----:B------:R-:W-:Y:S01]  /*2e380*/  VIADD R19, R20, 0xfffffffe ;  /* 0xfffffffe14137836 */ /* 0x000fe20000000000 */
[----:B------:R-:W-:Y:S01]  /*2e390*/  UIADD3 UR18, UP2, UPT, UR12, 0x2, URZ ;  /* 0x000000020c127890 */ /* 0x000fe2000ff5e0ff */
[----:B------:R-:W-:Y:S01]  /*2e3a0*/  SHF.R.S32.HI R20, RZ, 0x1f, R18 ;  /* 0x0000001fff147819 */ /* 0x000fe20000011412 */
[----:B------:R-:W-:Y:S01]  /*2e3b0*/  UMOV UR8, URZ ;  /* 0x000000ff00087c82 */ /* 0x000fe20008000000 */
[----:B------:R-:W-:Y:S01]  /*2e3c0*/  UMOV UR9, URZ ;  /* 0x000000ff00097c82 */ /* 0x000fe20008000000 */
[----:B------:R0:W-:Y:S01]  /*2e3d0*/  STL [R1+0x1ae4], R19 ;  /* 0x001ae41301007387 */ /* 0x0001e20000100800 */
[----:B------:R-:W-:Y:S02]  /*2e3e0*/  UIADD3.X UR17, UPT, UPT, UR8, 0x40004040, URZ, UP1, !UPT ;  /* 0x4000404008117890 */ /* 0x000fe40008ffe4ff */
[----:B------:R-:W-:Y:S01]  /*2e3f0*/  UIADD3.X UR19, UPT, UPT, UR9, 0x40004040, URZ, UP2, !UPT ;  /* 0x4000404009137890 */ /* 0x000fe200097fe4ff */
[----:B------:R1:W-:Y:S01]  /*2e400*/  STL [R1+0x1adc], RZ ;  /* 0x001adcff01007387 */ /* 0x0003e20000100800 */
[----:B------:R-:W-:Y:S01]  /*2e410*/  UIADD3.64 UR20, UPT, UPT, UR16, 0x100, URZ ;  /* 0x0000010010147897 */ /* 0x000fe2000fffe0ff */
[----:B------:R-:W-:Y:S01]  /*2e420*/  UMOV UR9, 0x1 ;  /* 0x0000000100097882 */ /* 0x000fe20000000000 */
[----:B------:R-:W-:Y:S01]  /*2e430*/  UIADD3.64 UR22, UPT, UPT, UR18, 0x2, URZ ;  /* 0x0000000212167897 */ /* 0x000fe2000fffe0ff */
[----:B0-----:R-:W-:Y:S01]  /*2e440*/  SHF.R.S32.HI R19, RZ, 0x1f, R17 ;  /* 0x0000001fff137819 */ /* 0x001fe20000011411 */
[----:B------:R-:W-:-:S02]  /*2e450*/  UIADD3.64 UR24, UPT, UPT, UR16, 0x200, URZ ;  /* 0x0000020010187897 */ /* 0x000fc4000fffe0ff */
[----:B------:R-:W-:Y:S02]  /*2e460*/  UIADD3.64 UR26, UPT, UPT, UR18, 0x4, URZ ;  /* 0x00000004121a7897 */ /* 0x000fe4000fffe0ff */
[----:B------:R-:W-:Y:S02]  /*2e470*/  UIADD3.64 UR28, UPT, UPT, UR16, 0x300, URZ ;  /* 0x00000300101c7897 */ /* 0x000fe4000fffe0ff */
[----:B------:R-:W-:Y:S02]  /*2e480*/  UIADD3.64 UR30, UPT, UPT, UR16, 0x400, URZ ;  /* 0x00000400101e7897 */ /* 0x000fe4000fffe0ff */
[----:B------:R-:W-:Y:S02]  /*2e490*/  UIADD3.64 UR32, UPT, UPT, UR16, 0x500, URZ ;  /* 0x0000050010207897 */ /* 0x000fe4000fffe0ff */
[----:B------:R-:W-:Y:S02]  /*2e4a0*/  UIADD3.64 UR34, UPT, UPT, UR16, 0x600, URZ ;  /* 0x0000060010227897 */ /* 0x000fe4000fffe0ff */
[----:B------:R-:W-:-:S02]  /*2e4b0*/  UIADD3.64 UR36, UPT, UPT, UR16, 0x700, URZ ;  /* 0x0000070010247897 */ /* 0x000fc4000fffe0ff */
[----:B------:R-:W-:Y:S02]  /*2e4c0*/  UIADD3.64 UR38, UPT, UPT, UR16, 0x800, URZ ;  /* 0x0000080010267897 */ /* 0x000fe4000fffe0ff */
[----:B------:R-:W-:Y:S02]  /*2e4d0*/  UIADD3.64 UR40, UPT, UPT, UR16, 0x900, URZ ;  /* 0x0000090010287897 */ /* 0x000fe4000fffe0ff */
[----:B------:R-:W-:Y:S02]  /*2e4e0*/  UIADD3.64 UR42, UPT, UPT, UR16, 0xa00, URZ ;  /* 0x00000a00102a7897 */ /* 0x000fe4000fffe0ff */
[----:B------:R-:W-:Y:S02]  /*2e4f0*/  UIADD3.64 UR44, UPT, UPT, UR16, 0xb00, URZ ;  /* 0x00000b00102c7897 */ /* 0x000fe4000fffe0ff */
[----:B------:R-:W-:Y:S02]  /*2e500*/  UIADD3.64 UR46, UPT, UPT, UR16, 0xc00, URZ ;  /* 0x00000c00102e7897 */ /* 0x000fe4000fffe0ff */
[----:B------:R-:W-:-:S02]  /*2e510*/  UIADD3.64 UR48, UPT, UPT, UR16, 0xd00, URZ ;  /* 0x00000d0010307897 */ /* 0x000fc4000fffe0ff */
[----:B------:R-:W-:Y:S01]  /*2e520*/  UIADD3.64 UR50, UPT, UPT, UR16, 0xe00, URZ ;  /* 0x00000e0010327897 */ /* 0x000fe2000fffe0ff */
[----:B------:R-:W-:Y:S01]  /*2e530*/  UMOV UR11, URZ ;  /* 0x000000ff000b7c82 */ /* 0x000fe20008000000 */
[----:B-1----:R-:W-:-:S10]  /*2e540*/  UMOV UR13, 0x40004040 ;  /* 0x40004040000d7882 */ /* 0x002fd40000000000 */
.L_x_10:
[----:B------:R-:W2:Y:S04]  /*2e550*/  LDL.LU R25, [R1+0x920] ;  /* 0x0009200001197983 */ /* 0x000ea80000300800 */
[----:B------:R-:W3:Y:S04]  /*2e560*/  LDL.LU R24, [R1+0x810] ;  /* 0x0008100001187983 */ /* 0x000ee80000300800 */
[----:B------:R-:W4:Y:S04]  /*2e570*/  LDL.LU R23, [R1+0x918] ;  /* 0x0009180001177983 */ /* 0x000f280000300800 */
[----:B-1---5:R-:W5:Y:S04]  /*2e580*/  LDL.LU R20, [R1+0xb38] ;  /* 0x000b380001147983 */ /* 0x022f680000300800 */
[----:B------:R-:W4:Y:S04]  /*2e590*/  LDL.LU R48, [R1+0xb30] ;  /* 0x000b300001307983 */ /* 0x000f280000300800 */
[----:B------:R-:W4:Y:S01]  /*2e5a0*/  LDL.LU R27, [R1+0x91c] ;  /* 0x00091c00011b7983 */ /* 0x000f220000300800 */
[----:B------:R-:W-:Y:S01]  /*2e5b0*/  IMAD.U32 R21, R21, -0x80000000, RZ ;  /* 0x8000000015157824 */ /* 0x000fe200078e00ff */
[----:B--2---:R-:W-:-:S05]  /*2e5c0*/  IADD3 R25, P2, PT, R18, R25, RZ ;  /* 0x0000001912197210 */ /* 0x004fca0007f5e0ff */
[----:B------:R0:W-:Y:S01]  /*2e5d0*/  STL [R1+0x920], R25 ;  /* 0x0009201901007387 */ /* 0x0001e20000100800 */
[----:B---3--:R-:W-:-:S03]  /*2e5e0*/  IADD3 R24, P4, PT, R18, R24, RZ ;  /* 0x0000001812187210 */ /* 0x008fc60007f9e0ff */
[----:B0-----:R-:W2:Y:S04]  /*2e5f0*/  LDL.LU R25, [R1+0xb28] ;  /* 0x000b280001197983 */ /* 0x001ea80000300800 */
[----:B------:R-:W3:Y:S01]  /*2e600*/  LDL.LU R26, [R1+0x800] ;  /* 0x00080000011a7983 */ /* 0x000ee20000300800 */
[----:B----4-:R-:W-:-:S03]  /*2e610*/  IADD3 R23, P5, PT, R18, R23, RZ ;  /* 0x0000001712177210 */ /* 0x010fc60007fbe0ff */
[----:B------:R0:W-:Y:S04]  /*2e620*/  STL [R1+0x810], R24 ;  /* 0x0008101801007387 */ /* 0x0001e80000100800 */
[----:B0-----:R-:W4:Y:S01]  /*2e630*/  LDL.LU R24, [R1+0xb20] ;  /* 0x000b200001187983 */ /* 0x001f220000300800 */
[----:B------:R-:W-:-:S03]  /*2e640*/  SHF.R.S32.HI R46, RZ, 0x1f, R18 ;  /* 0x0000001fff2e7819 */ /* 0x000fc60000011412 */
[----:B------:R0:W-:Y:S04]  /*2e650*/  STL [R1+0x918], R23 ;  /* 0x0009181701007387 */ /* 0x0001e80000100800 */
[----:B0-----:R-:W4:Y:S01]  /*2e660*/  LDL.LU R23, [R1+0x80c] ;  /* 0x00080c0001177983 */ /* 0x001f220000300800 */
[----:B-----5:R-:W-:-:S03]  /*2e670*/  IADD3 R20, P6, PT, R18, R20, RZ ;  /* 0x0000001412147210 */ /* 0x020fc60007fde0ff */
[----:B------:R-:W5:Y:S04]  /*2e680*/  LDL.LU R47, [R1+0xb18] ;  /* 0x000b1800012f7983 */ /* 0x000f680000300800 */
[----:B------:R-:W5:Y:S04]  /*2e690*/  LDL.LU R45, [R1+0xb34] ;  /* 0x000b3400012d7983 */ /* 0x000f680000300800 */
[----:B------:R-:W5:Y:S04]  /*2e6a0*/  LDL.LU R44, [R1+0x914] ;  /* 0x00091400012c7983 */ /* 0x000f680000300800 */
[----:B------:R0:W-:Y:S04]  /*2e6b0*/  STL [R1+0xb38], R20 ;  /* 0x000b381401007387 */ /* 0x0001e80000100800 */
[----:B------:R-:W5:Y:S04]  /*2e6c0*/  LDL.LU R43, [R1+0xb2c] ;  /* 0x000b2c00012b7983 */ /* 0x000f680000300800 */
        /* <DEDUP_REMOVED lines=11> */
[----:B------:R-:W5:Y:S01]  /*2e780*/  LDL.LU R31, [R1+0x7fc] ;  /* 0x0007fc00011f7983 */ /* 0x000f620000300800 */
[----:B------:R-:W-:-:S03]  /*2e790*/  IMAD.X R27, R46, 0x1, R27, P2 ;  /* 0x000000012e1b7824 */ /* 0x000fc600010e061b */
[----:B------:R-:W5:Y:S04]  /*2e7a0*/  LDL.LU R30, [R1+0xaf0] ;  /* 0x000af000011e7983 */ /* 0x000f680000300800 */
[----:B------:R-:W5:Y:S04]  /*2e7b0*/  LDL.LU R29, [R1+0xb0c] ;  /* 0x000b0c00011d7983 */ /* 0x000f680000300800 */
[----:B------:R-:W5:Y:S04]  /*2e7c0*/  LDL.LU R28, [R1+0x908] ;  /* 0x00090800011c7983 */ /* 0x000f680000300800 */
[----:B0-----:R-:W5:Y:S01]  /*2e7d0*/  LDL.LU R20, [R1+0xb04] ;  /* 0x000b040001147983 */ /* 0x001f620000300800 */
[----:B------:R-:W-:-:S03]  /*2e7e0*/  IADD3 R48, P1, PT, R18, R48, RZ ;  /* 0x0000003012307210 */ /* 0x000fc60007f3e0ff */
[----:B------:R0:W-:Y:S04]  /*2e7f0*/  STL [R1+0x91c], R27 ;  /* 0x00091c1b01007387 */ /* 0x0001e80000100800 */
[----:B0-----:R-:W5:Y:S04]  /*2e800*/  LDL.LU R27, [R1+0x900] ;  /* 0x00090000011b7983 */ /* 0x001f680000300800 */
[----:B------:R-:W-:Y:S01]  /*2e810*/  STL [R1+0xb30], R48 ;  /* 0x000b303001007387 */ /* 0x000fe20000100800 */
[----:B--2---:R-:W-:Y:S01]  /*2e820*/  IADD3 R25, P2, PT, R18, R25, RZ ;  /* 0x0000001912197210 */ /* 0x004fe20007f5e0ff */
[----:B---3--:R-:W-:-:S04]  /*2e830*/  IMAD.X R26, R46, 0x1, R26, P4 ;  /* 0x000000012e1a7824 */ /* 0x008fc800020e061a */
[----:B------:R0:W-:Y:S04]  /*2e840*/  STL [R1+0xb28], R25 ;  /* 0x000b281901007387 */ /* 0x0001e80000100800 */
[----:B0-----:R-:W2:Y:S01]  /*2e850*/  LDL.LU R25, [R1+0xafc] ;  /* 0x000afc0001197983 */ /* 0x001ea20000300800 */
[----:B----4-:R-:W-:-:S03]  /*2e860*/  IADD3 R24, P4, PT, R18, R24, RZ ;  /* 0x0000001812187210 */ /* 0x010fc60007f9e0ff */
[----:B------:R0:W-:Y:S04]  /*2e870*/  STL [R1+0x800], R26 ;  /* 0x0008001a01007387 */ /* 0x0001e80000100800 */
[----:B0-----:R-:W3:Y:S01]  /*2e880*/  LDL.LU R26, [R1+0x8f8] ;  /* 0x0008f800011a7983 */ /* 0x001ee20000300800 */
[----:B------:R-:W-:-:S03]  /*2e890*/  IMAD.X R23, R46, 0x1, R23, P5 ;  /* 0x000000012e177824 */ /* 0x000fc600028e0617 */
[----:B------:R0:W-:Y:S04]  /*2e8a0*/  STL [R1+0xb20], R24 ;  /* 0x000b201801007387 */ /* 0x0001e80000100800 */
[----:B0-----:R-:W4:Y:S04]  /*2e8b0*/  LDL.LU R24, [R1+0xaf4] ;  /* 0x000af40001187983 */ /* 0x001f280000300800 */
[----:B------:R0:W-:Y:S04]  /*2e8c0*/  STL [R1+0x80c], R23 ;  /* 0x00080c1701007387 */ /* 0x0001e80000100800 */
[----:B0-----:R-:W4:Y:S01]  /*2e8d0*/  LDL.LU R23, [R1+0xae8] ;  /* 0x000ae80001177983 */ /* 0x001f220000300800 */
[----:B-----5:R-:W-:Y:S01]  /*2e8e0*/  IADD3 R47, P5, PT, R18, R47, RZ ;  /* 0x0000002f122f7210 */ /* 0x020fe20007fbe0ff */
[----:B------:R-:W-:Y:S01]  /*2e8f0*/  IMAD.X R45, R46, 0x1, R45, P6 ;  /* 0x000000012e2d7824 */ /* 0x000fe200030e062d */
[----:B------:R-:W-:Y:S01]  /*2e900*/  IADD3 R44, P6, PT, R18, R44, RZ ;  /* 0x0000002c122c7210 */ /* 0x000fe20007fde0ff */
[----:B------:R-:W-:Y:S01]  /*2e910*/  IMAD.X R43, R46, 0x1, R43, P1 ;  /* 0x000000012e2b7824 */ /* 0x000fe200008e062b */
[----:B------:R-:W-:Y:S01]  /*2e920*/  IADD3 R42, P1, PT, R18, R42, RZ ;  /* 0x0000002a122a7210 */ /* 0x000fe20007f3e0ff */
[----:B------:R-:W-:Y:S01]  /*2e930*/  STL [R1+0xb18], R47 ;  /* 0x000b182f01007387 */ /* 0x000fe20000100800 */
[----:B------:R-:W-:Y:S01]  /*2e940*/  IMAD.X R41, R46, 0x1, R41, P2 ;  /* 0x000000012e297824 */ /* 0x000fe200010e0629 */
[----:B------:R-:W-:-:S02]  /*2e950*/  IADD3 R40, P2, PT, R18, R40, RZ ;  /* 0x0000002812287210 */ /* 0x000fc40007f5e0ff */
        /* <DEDUP_REMOVED lines=26> */
[----:B------:R-:W-:Y:S04]  /*2eb00*/  STL [R1+0xaf8], R32 ;  /* 0x000af82001007387 */ /* 0x000fe80000100800 */
[----:B------:R-:W-:Y:S04]  /*2eb10*/  STL [R1+0x7fc], R31 ;  /* 0x0007fc1f01007387 */ /* 0x000fe80000100800 */
[----:B------:R-:W-:Y:S04]  /*2eb20*/  STL [R1+0xaf0], R30 ;  /* 0x000af01e01007387 */ /* 0x000fe80000100800 */
[----:B------:R-:W5:Y:S01]  /*2eb30*/  LDL.LU R48, [R1+0xaec] ;  /* 0x000aec0001307983 */ /* 0x000f620000300800 */
[----:B------:R-:W-:-:S03]  /*2eb40*/  IADD3 R27, P5, PT, R18, R27, RZ ;  /* 0x0000001b121b7210 */ /* 0x000fc60007fbe0ff */
[----:B------:R-:W-:Y:S04]  /*2eb50*/  STL [R1+0xb0c], R29 ;  /* 0x000b0c1d01007387 */ /* 0x000fe80000100800 */
[----:B------:R0:W-:Y:S04]  /*2eb60*/  STL [R1+0xb04], R20 ;  /* 0x000b041401007387 */ /* 0x0001e80000100800 */
[----:B------:R-:W-:Y:S04]  /*2eb70*/  STL [R1+0x908], R28 ;  /* 0x0009081c01007387 */ /* 0x000fe80000100800 */
[----:B0-----:R-:W5:Y:S04]  /*2eb80*/  LDL.LU R20, [R1+0xae0] ;  /* 0x000ae00001147983 */ /* 0x001f680000300800 */
[----:B------:R0:W-:Y:S04]  /*2eb90*/  STL [R1+0x900], R27 ;  /* 0x0009001b01007387 */ /* 0x0001e80000100800 */
[----:B0-----:R-:W5:Y:S01]  /*2eba0*/  LDL.LU R27, [R1+0x904] ;  /* 0x00090400011b7983 */ /* 0x001f620000300800 */
[----:B--2---:R-:W-:-:S05]  /*2ebb0*/  IMAD.X R25, R46, 0x1, R25, P6 ;  /* 0x000000012e197824 */ /* 0x004fca00030e0619 */
[----:B------:R0:W-:Y:S01]  /*2ebc0*/  STL [R1+0xafc], R25 ;  /* 0x000afc1901007387 */ /* 0x0001e20000100800 */
[----:B---3--:R-:W-:-:S03]  /*2ebd0*/  IADD3 R26, P6, PT, R18, R26, RZ ;  /* 0x0000001a121a7210 */ /* 0x008fc60007fde0ff */
[----:B0-----:R-:W2:Y:S04]  /*2ebe0*/  LDL.LU R25, [R1+0xad8] ;  /* 0x000ad80001197983 */ /* 0x001ea80000300800 */
[----:B------:R0:W-:Y:S01]  /*2ebf0*/  STL [R1+0x8f8], R26 ;  /* 0x0008f81a01007387 */ /* 0x0001e20000100800 */
[----:B----4-:R-:W-:-:S03]  /*2ec00*/  IMAD.X R24, R46, 0x1, R24, P1 ;  /* 0x000000012e187824 */ /* 0x010fc600008e0618 */
[----:B0-----:R-:W3:Y:S04]  /*2ec10*/  LDL.LU R26, [R1+0x8fc] ;  /* 0x0008fc00011a7983 */ /* 0x001ee80000300800 */
[----:B------:R0:W-:Y:S01]  /*2ec20*/  STL [R1+0xaf4], R24 ;  /* 0x000af41801007387 */ /* 0x0001e20000100800 */
[----:B------:R-:W-:-:S03]  /*2ec30*/  IADD3 R23, P1, PT, R18, R23, RZ ;  /* 0x0000001712177210 */ /* 0x000fc60007f3e0ff */
[----:B0-----:R-:W4:Y:S04]  /*2ec40*/  LDL.LU R24, [R1+0xad0] ;  /* 0x000ad00001187983 */ /* 0x001f280000300800 */
[----:B------:R-:W4:Y:S04]  /*2ec50*/  LDL.LU R47, [R1+0x8f4] ;  /* 0x0008f400012f7983 */ /* 0x000f280000300800 */
[----:B------:R-:W4:Y:S04]  /*2ec60*/  LDL.LU R45, [R1+0xac8] ;  /* 0x000ac800012d7983 */ /* 0x000f280000300800 */
[----:B------:R-:W4:Y:S04]  /*2ec70*/  LDL.LU R44, [R1+0xae4] ;  /* 0x000ae400012c7983 */ /* 0x000f280000300800 */
[----:B------:R0:W-:Y:S04]  /*2ec80*/  STL [R1+0xae8], R23 ;  /* 0x000ae81701007387 */ /* 0x0001e80000100800 */
        /* <DEDUP_REMOVED lines=16> */
[----:B0-----:R-:W4:Y:S01]  /*2ed90*/  LDL.LU R23, [R1+0x8d8] ;  /* 0x0008d80001177983 */ /* 0x001f220000300800 */
[----:B-----5:R-:W-:Y:S01]  /*2eda0*/  IMAD.X R48, R46, 0x1, R48, P2 ;  /* 0x000000012e307824 */ /* 0x020fe200010e0630 */
[----:B------:R-:W-:-:S05]  /*2edb0*/  IADD3 R20, P2, PT, R18, R20, RZ ;  /* 0x0000001412147210 */ /* 0x000fca0007f5e0ff */
[----:B------:R0:W-:Y:S01]  /*2edc0*/  STL [R1+0xae0], R20 ;  /* 0x000ae01401007387 */ /* 0x0001e20000100800 */
[----:B------:R-:W-:-:S03]  /*2edd0*/  IMAD.X R27, R46, 0x1, R27, P4 ;  /* 0x000000012e1b7824 */ /* 0x000fc600020e061b */
[----:B0-----:R-:W5:Y:S04]  /*2ede0*/  LDL.LU R20, [R1+0xab4] ;  /* 0x000ab40001147983 */ /* 0x001f680000300800 */
[----:B------:R-:W-:Y:S04]  /*2edf0*/  STL [R1+0xaec], R48 ;  /* 0x000aec3001007387 */ /* 0x000fe80000100800 */
[----:B------:R0:W-:Y:S04]  /*2ee00*/  STL [R1+0x904], R27 ;  /* 0x0009041b01007387 */ /* 0x0001e80000100800 */
[----:B0-----:R-:W5:Y:S01]  /*2ee10*/  LDL.LU R27, [R1+0x8d0] ;  /* 0x0008d000011b7983 */ /* 0x001f620000300800 */
[----:B--2---:R-:W-:-:S05]  /*2ee20*/  IADD3 R25, P4, PT, R18, R25, RZ ;  /* 0x0000001912197210 */ /* 0x004fca0007f9e0ff */
[----:B------:R0:W-:Y:S01]  /*2ee30*/  STL [R1+0xad8], R25 ;  /* 0x000ad81901007387 */ /* 0x0001e20000100800 */
[----:B---3--:R-:W-:-:S03]  /*2ee40*/  IMAD.X R26, R46, 0x1, R26, P5 ;  /* 0x000000012e1a7824 */ /* 0x008fc600028e061a */
[----:B0-----:R-:W2:Y:S04]  /*2ee50*/  LDL.LU R25, [R1+0xaac] ;  /* 0x000aac0001197983 */ /* 0x001ea80000300800 */
[----:B------:R0:W-:Y:S01]  /*2ee60*/  STL [R1+0x8fc], R26 ;  /* 0x0008fc1a01007387 */ /* 0x0001e20000100800 */
[----:B----4-:R-:W-:-:S03]  /*2ee70*/  IADD3 R24, P5, PT, R18, R24, RZ ;  /* 0x0000001812187210 */ /* 0x010fc60007fbe0ff */
[----:B0-----:R-:W3:Y:S01]  /*2ee80*/  LDL.LU R26, [R1+0x8c8] ;  /* 0x0008c800011a7983 */ /* 0x001ee20000300800 */
[----:B------:R-:W-:-:S03]  /*2ee90*/  IMAD.X R47, R46, 0x1, R47, P6 ;  /* 0x000000012e2f7824 */ /* 0x000fc600030e062f */
[----:B------:R0:W-:Y:S01]  /*2eea0*/  STL [R1+0xad0], R24 ;  /* 0x000ad01801007387 */ /* 0x0001e20000100800 */
[----:B------:R-:W-:Y:S01]  /*2eeb0*/  IADD3 R45, P6, PT, R18, R45, RZ ;  /* 0x0000002d122d7210 */ /* 0x000fe20007fde0ff */
[----:B------:R-:W-:Y:S02]  /*2eec0*/  IMAD.X R44, R46, 0x1, R44, P1 ;  /* 0x000000012e2c7824 */ /* 0x000fe400008e062c */
[----:B0-----:R-:W4:Y:S04]  /*2eed0*/  LDL.LU R24, [R1+0xaa4] ;  /* 0x000aa40001187983 */ /* 0x001f280000300800 */
        /* <DEDUP_REMOVED lines=34> */
[----:B------:R-:W4:Y:S04]  /*2f100*/  LDL.LU R48, [R1+0xa98] ;  /* 0x000a980001307983 */ /* 0x000f280000300800 */
[----:B------:R-:W-:Y:S04]  /*2f110*/  STL [R1+0xaa0], R29 ;  /* 0x000aa01d01007387 */ /* 0x000fe80000100800 */
[----:B------:R0:W-:Y:S04]  /*2f120*/  STL [R1+0x8d8], R23 ;  /* 0x0008d81701007387 */ /* 0x0001e80000100800 */
[----:B------:R-:W-:Y:S04]  /*2f130*/  STL [R1+0xabc], R28 ;  /* 0x000abc1c01007387 */ /* 0x000fe80000100800 */
[----:B0-----:R-:W4:Y:S01]  /*2f140*/  LDL.LU R23, [R1+0xa9c] ;  /* 0x000a9c0001177983 */ /* 0x001f220000300800 */
[----:B-----5:R-:W-:-:S05]  /*2f150*/  IMAD.X R20, R46, 0x1, R20, P6 ;  /* 0x000000012e147824 */ /* 0x020fca00030e0614 */
[----:B------:R0:W-:Y:S04]  /*2f160*/  STL [R1+0xab4], R20 ;  /* 0x000ab41401007387 */ /* 0x0001e80000100800 */
[----:B0-----:R-:W5:Y:S01]  /*2f170*/  LDL.LU R20, [R1+0xa90] ;  /* 0x000a900001147983 */ /* 0x001f620000300800 */
[----:B------:R-:W-:-:S05]  /*2f180*/  IADD3 R27, P6, PT, R18, R27, RZ ;  /* 0x0000001b121b7210 */ /* 0x000fca0007fde0ff */
        /* <DEDUP_REMOVED lines=30> */
[----:B------:R-:W-:Y:S01]  /*2f370*/  IADD3 R48, P2, PT, R18, R48, RZ ;  /* 0x0000003012307210 */ /* 0x000fe20007f5e0ff */
[----:B------:R-:W-:-:S05]  /*2f380*/  IMAD.X R23, R46, 0x1, R23, P4 ;  /* 0x000000012e177824 */ /* 0x000fca00020e0617 */
[----:B------:R0:W-:Y:S04]  /*2f390*/  STL [R1+0xa9c], R23 ;  /* 0x000a9c1701007387 */ /* 0x0001e80000100800 */
[----:B0-----:R-:W4:Y:S01]  /*2f3a0*/  LDL.LU R23, [R1+0x8a8] ;  /* 0x0008a80001177983 */ /* 0x001f220000300800 */
[----:B-----5:R-:W-:-:S03]  /*2f3b0*/  IADD3 R20, P4, PT, R18, R20, RZ ;  /* 0x0000001412147210 */ /* 0x020fc60007f9e0ff */
[----:B------:R-:W-:Y:S04]  /*2f3c0*/  STL [R1+0xa98], R48 ;  /* 0x000a983001007387 */ /* 0x000fe80000100800 */
[----:B------:R0:W-:Y:S04]  /*2f3d0*/  STL [R1+0xa90], R20 ;  /* 0x000a901401007387 */ /* 0x0001e80000100800 */
[----:B0-----:R-:W5:Y:S01]  /*2f3e0*/  LDL.LU R20, [R1+0xa64] ;  /* 0x000a640001147983 */ /* 0x001f620000300800 */
[----:B------:R-:W-:-:S05]  /*2f3f0*/  IMAD.X R27, R46, 0x1, R27, P5 ;  /* 0x000000012e1b7824 */ /* 0x000fca00028e061b */
[----:B------:R0:W-:Y:S04]  /*2f400*/  STL [R1+0x8d4], R27 ;  /* 0x0008d41b01007387 */ /* 0x0001e80000100800 */
[----:B0-----:R-:W5:Y:S01]  /*2f410*/  LDL.LU R27, [R1+0x8a0] ;  /* 0x0008a000011b7983 */ /* 0x001f620000300800 */
[----:B--2---:R-:W-:-:S05]  /*2f420*/  IADD3 R25, P5, PT, R18, R25, RZ ;  /* 0x0000001912197210 */ /* 0x004fca0007fbe0ff */
[----:B------:R0:W-:Y:S01]  /*2f430*/  STL [R1+0xa88], R25 ;  /* 0x000a881901007387 */ /* 0x0001e20000100800 */
[----:B---3--:R-:W-:-:S03]  /*2f440*/  IMAD.X R26, R46, 0x1, R26, P6 ;  /* 0x000000012e1a7824 */ /* 0x008fc600030e061a */
[----:B0-----:R-:W2:Y:S01]  /*2f450*/  LDL.LU R25, [R1+0xa5c] ;  /* 0x000a5c0001197983 */ /* 0x001ea20000300800 */
[----:B----4-:R-:W-:-:S03]  /*2f460*/  IADD3 R47, P6, PT, R18, R47, RZ ;  /* 0x0000002f122f7210 */ /* 0x010fc60007fde0ff */
[----:B------:R0:W-:Y:S01]  /*2f470*/  STL [R1+0x8cc], R26 ;  /* 0x0008cc1a01007387 */ /* 0x0001e20000100800 */
[----:B------:R-:W-:Y:S01]  /*2f480*/  IMAD.X R45, R46, 0x1, R45, P1 ;  /* 0x000000012e2d7824 */ /* 0x000fe200008e062d */
[----:B------:R-:W-:Y:S02]  /*2f490*/  IADD3 R44, P1, PT, R18, R44, RZ ;  /* 0x0000002c122c7210 */ /* 0x000fe40007f3e0ff */
[----:B0-----:R-:W3:Y:S04]  /*2f4a0*/  LDL.LU R26, [R1+0xa48] ;  /* 0x000a4800011a7983 */ /* 0x001ee80000300800 */
        /* <DEDUP_REMOVED lines=34> */
[----:B------:R-:W4:Y:S04]  /*2f6d0*/  LDL.LU R48, [R1+0xa54] ;  /* 0x000a540001307983 */ /* 0x000f280000300800 */
[----:B------:R-:W-:Y:S04]  /*2f6e0*/  STL [R1+0x8ac], R29 ;  /* 0x0008ac1d01007387 */ /* 0x000fe80000100800 */
[----:B------:R0:W-:Y:S04]  /*2f6f0*/  STL [R1+0xa6c], R24 ;  /* 0x000a6c1801007387 */ /* 0x0001e80000100800 */
[----:B------:R-:W-:Y:S01]  /*2f700*/  STL [R1+0xa50], R28 ;  /* 0x000a501c01007387 */ /* 0x000fe20000100800 */
[----:B------:R-:W-:-:S03]  /*2f710*/  IADD3 R23, P6, PT, R18, R23, RZ ;  /* 0x0000001712177210 */ /* 0x000fc60007fde0ff */
[----:B0-----:R-:W4:Y:S04]  /*2f720*/  LDL.LU R24, [R1+0xa40] ;  /* 0x000a400001187983 */ /* 0x001f280000300800 */
[----:B------:R0:W-:Y:S04]  /*2f730*/  STL [R1+0x8a8], R23 ;  /* 0x0008a81701007387 */ /* 0x0001e80000100800 */
        /* <DEDUP_REMOVED lines=11> */
[----:B------:R-:W3:Y:S04]  /*2f7f0*/  LDL.LU R47, [R1+0x89c] ;  /* 0x00089c00012f7983 */ /* 0x000ee80000300800 */
[----:B------:R-:W3:Y:S04]  /*2f800*/  LDL.LU R45, [R1+0xa28] ;  /* 0x000a2800012d7983 */ /* 0x000ee80000300800 */
[----:B------:R-:W3:Y:S04]  /*2f810*/  LDL.LU R44, [R1+0xa44] ;  /* 0x000a4400012c7983 */ /* 0x000ee80000300800 */
[----:B------:R0:W-:Y:S04]  /*2f820*/  STL [R1+0xa48], R26 ;  /* 0x000a481a01007387 */ /* 0x0001e80000100800 */
        /* <DEDUP_REMOVED lines=13> */
[----:B------:R-:W3:Y:S01]  /*2f900*/  LDL.LU R30, [R1+0x88c] ;  /* 0x00088c00011e7983 */ /* 0x000ee20000300800 */
[----:B----4-:R-:W-:-:S03]  /*2f910*/  IMAD.X R48, R46, 0x1, R48, P4 ;  /* 0x000000012e307824 */ /* 0x010fc600020e0630 */
[----:B------:R-:W4:Y:S04]  /*2f920*/  LDL.LU R29, [R1+0x9f8] ;  /* 0x0009f800011d7983 */ /* 0x000f280000300800 */
[----:B------:R-:W4:Y:S04]  /*2f930*/  LDL.LU R28, [R1+0xa14] ;  /* 0x000a1400011c7983 */ /* 0x000f280000300800 */
[----:B0-----:R-:W4:Y:S01]  /*2f940*/  LDL.LU R26, [R1+0x9f0] ;  /* 0x0009f000011a7983 */ /* 0x001f220000300800 */
[----:B------:R-:W-:-:S05]  /*2f950*/  IADD3 R24, P4, PT, R18, R24, RZ ;  /* 0x0000001812187210 */ /* 0x000fca0007f9e0ff */
[----:B------:R0:W-:Y:S01]  /*2f960*/  STL [R1+0xa40], R24 ;  /* 0x000a401801007387 */ /* 0x0001e20000100800 */
[----:B------:R-:W-:-:S03]  /*2f970*/  IMAD.X R23, R46, 0x1, R23, P5 ;  /* 0x000000012e177824 */ /* 0x000fc600028e0617 */
[----:B0-----:R-:W4:Y:S04]  /*2f980*/  LDL.LU R24, [R1+0xa0c] ;  /* 0x000a0c0001187983 */ /* 0x001f280000300800 */
[----:B------:R-:W-:Y:S04]  /*2f990*/  STL [R1+0xa54], R48 ;  /* 0x000a543001007387 */ /* 0x000fe80000100800 */
[----:B------:R0:W-:Y:S04]  /*2f9a0*/  STL [R1+0xa4c], R23 ;  /* 0x000a4c1701007387 */ /* 0x0001e80000100800 */
[----:B0-----:R-:W4:Y:S01]  /*2f9b0*/  LDL.LU R23, [R1+0x888] ;  /* 0x0008880001177983 */ /* 0x001f220000300800 */
[----:B-----5:R-:W-:-:S05]  /*2f9c0*/  IADD3 R20, P5, PT, R18, R20, RZ ;  /* 0x0000001412147210 */ /* 0x020fca0007fbe0ff */
[----:B------:R0:W-:Y:S01]  /*2f9d0*/  STL [R1+0xa38], R20 ;  /* 0x000a381401007387 */ /* 0x0001e20000100800 */
[----:B------:R-:W-:-:S03]  /*2f9e0*/  IMAD.X R27, R46, 0x1, R27, P6 ;  /* 0x000000012e1b7824 */ /* 0x000fc600030e061b */
[----:B0-----:R-:W5:Y:S04]  /*2f9f0*/  LDL.LU R20, [R1+0xa04] ;  /* 0x000a040001147983 */ /* 0x001f680000300800 */
[----:B------:R0:W-:Y:S04]  /*2fa00*/  STL [R1+0x8a4], R27 ;  /* 0x0008a41b01007387 */ /* 0x0001e80000100800 */
[----:B0-----:R-:W5:Y:S01]  /*2fa10*/  LDL.LU R27, [R1+0x880] ;  /* 0x00088000011b7983 */ /* 0x001f620000300800 */
[----:B--2---:R-:W-:Y:S01]  /*2fa20*/  IADD3 R25, P6, PT, R18, R25, RZ ;  /* 0x0000001912197210 */ /* 0x004fe20007fde0ff */
[----:B---3--:R-:W-:-:S04]  /*2fa30*/  IMAD.X R47, R46, 0x1, R47, P1 ;  /* 0x000000012e2f7824 */ /* 0x008fc800008e062f */
[----:B------:R0:W-:Y:S01]  /*2fa40*/  STL [R1+0xa30], R25 ;  /* 0x000a301901007387 */ /* 0x0001e20000100800 */
[----:B------:R-:W-:Y:S01]  /*2fa50*/  IADD3 R45, P1, PT, R18, R45, RZ ;  /* 0x0000002d122d7210 */ /* 0x000fe20007f3e0ff */
[----:B------:R-:W-:Y:S02]  /*2fa60*/  IMAD.X R44, R46, 0x1, R44, P2 ;  /* 0x000000012e2c7824 */ /* 0x000fe400010e062c */
[----:B0-----:R-:W2:Y:S04]  /*2fa70*/  LDL.LU R25, [R1+0x9fc] ;  /* 0x0009fc0001197983 */ /* 0x001ea80000300800 */
        /* <DEDUP_REMOVED lines=29> */
[----:B----4-:R-:W-:-:S03]  /*2fc50*/  IADD3 R29, P5, PT, R18, R29, RZ ;  /* 0x0000001d121d7210 */ /* 0x010fc60007fbe0ff */
[----:B------:R-:W-:Y:S01]  /*2fc60*/  STL [R1+0xa00], R31 ;  /* 0x000a001f01007387 */ /* 0x000fe20000100800 */
[----:B------:R-:W-:-:S03]  /*2fc70*/  IMAD.X R28, R46, 0x1, R28, P6 ;  /* 0x000000012e1c7824 */ /* 0x000fc600030e061c */
[----:B------:R-:W-:Y:S01]  /*2fc80*/  STL [R1+0x88c], R30 ;  /* 0x00088c1e01007387 */ /* 0x000fe20000100800 */
[----:B------:R-:W-:-:S03]  /*2fc90*/  IADD3 R26, P6, PT, R18, R26, RZ ;  /* 0x0000001a121a7210 */ /* 0x000fc60007fde0ff */
[----:B------:R-:W3:Y:S04]  /*2fca0*/  LDL.LU R48, [R1+0x9e8] ;  /* 0x0009e80001307983 */ /* 0x000ee80000300800 */
[----:B------:R-:W-:Y:S04]  /*2fcb0*/  STL [R1+0x9f8], R29 ;  /* 0x0009f81d01007387 */ /* 0x000fe80000100800 */
[----:B------:R0:W-:Y:S04]  /*2fcc0*/  STL [R1+0x9f0], R26 ;  /* 0x0009f01a01007387 */ /* 0x0001e80000100800 */
[----:B------:R-:W-:Y:S01]  /*2fcd0*/  STL [R1+0xa14], R28 ;  /* 0x000a141c01007387 */ /* 0x000fe20000100800 */
[----:B------:R-:W-:-:S03]  /*2fce0*/  IMAD.X R24, R46, 0x1, R24, P1 ;  /* 0x000000012e187824 */ /* 0x000fc600008e0618 */
[----:B0-----:R-:W4:Y:S04]  /*2fcf0*/  LDL.LU R26, [R1+0x9f4] ;  /* 0x0009f400011a7983 */ /* 0x001f280000300800 */
[----:B------:R0:W-:Y:S04]  /*2fd00*/  STL [R1+0xa0c], R24 ;  /* 0x000a0c1801007387 */ /* 0x0001e80000100800 */
[----:B0-----:R-:W4:Y:S01]  /*2fd10*/  LDL.LU R24, [R1+0x9e0] ;  /* 0x0009e00001187983 */ /* 0x001f220000300800 */
[----:B------:R-:W-:-:S05]  /*2fd20*/  IADD3 R23, P1, PT, R18, R23, RZ ;  /* 0x0000001712177210 */ /* 0x000fca0007f3e0ff */
[----:B------:R0:W-:Y:S04]  /*2fd30*/  STL [R1+0x888], R23 ;  /* 0x0008881701007387 */ /* 0x0001e80000100800 */
[----:B0-----:R-:W4:Y:S01]  /*2fd40*/  LDL.LU R23, [R1+0x9ec] ;  /* 0x0009ec0001177983 */ /* 0x001f220000300800 */
[----:B-----5:R-:W-:-:S05]  /*2fd50*/  IMAD.X R20, R46, 0x1, R20, P2 ;  /* 0x000000012e147824 */ /* 0x020fca00010e0614 */
[----:B------:R0:W-:Y:S01]  /*2fd60*/  STL [R1+0xa04], R20 ;  /* 0x000a041401007387 */ /* 0x0001e20000100800 */
[----:B------:R-:W-:-:S03]  /*2fd70*/  IADD3 R27, P2, PT, R18, R27, RZ ;  /* 0x0000001b121b7210 */ /* 0x000fc60007f5e0ff */
[----:B0-----:R-:W5:Y:S04]  /*2fd80*/  LDL.LU R20, [R1+0x9d8] ;  /* 0x0009d80001147983 */ /* 0x001f680000300800 */
[----:B------:R0:W-:Y:S04]  /*2fd90*/  STL [R1+0x880], R27 ;  /* 0x0008801b01007387 */ /* 0x0001e80000100800 */
[----:B0-----:R-:W5:Y:S04]  /*2fda0*/  LDL.LU R27, [R1+0x884] ;  /* 0x00088400011b7983 */ /* 0x001f680000300800 */
[----:B------:R-:W5:Y:S04]  /*2fdb0*/  LDL.LU R47, [R1+0x9d0] ;  /* 0x0009d000012f7983 */ /* 0x000f680000300800 */
[----:B------:R-:W5:Y:S04]  /*2fdc0*/  LDL.LU R45, [R1+0x87c] ;  /* 0x00087c00012d7983 */ /* 0x000f680000300800 */
[----:B------:R-:W5:Y:S01]  /*2fdd0*/  LDL.LU R44, [R1+0x9c8] ;  /* 0x0009c800012c7983 */ /* 0x000f620000300800 */
[----:B--2---:R-:W-:-:S05]  /*2fde0*/  IMAD.X R25, R46, 0x1, R25, P4 ;  /* 0x000000012e197824 */ /* 0x004fca00020e0619 */
[----:B------:R0:W-:Y:S04]  /*2fdf0*/  STL [R1+0x9fc], R25 ;  /* 0x0009fc1901007387 */ /* 0x0001e80000100800 */
        /* <DEDUP_REMOVED lines=16> */
[----:B0-----:R-:W2:Y:S01]  /*2ff00*/  LDL.LU R25, [R1+0x9b4] ;  /* 0x0009b40001197983 */ /* 0x001ea20000300800 */
[----:B---3--:R-:W-:Y:S01]  /*2ff10*/  IADD3 R48, P4, PT, R18, R48, RZ ;  /* 0x0000003012307210 */ /* 0x008fe20007f9e0ff */
[----:B----4-:R-:W-:-:S05]  /*2ff20*/  IMAD.X R26, R46, 0x1, R26, P5 ;  /* 0x000000012e1a7824 */ /* 0x010fca00028e061a */
[----:B------:R0:W-:Y:S01]  /*2ff30*/  STL [R1+0x9f4], R26 ;  /* 0x0009f41a01007387 */ /* 0x0001e20000100800 */
[----:B------:R-:W-:-:S03]  /*2ff40*/  IADD3 R24, P5, PT, R18, R24, RZ ;  /* 0x0000001812187210 */ /* 0x000fc60007fbe0ff */
[----:B0-----:R-:W3:Y:S04]  /*2ff50*/  LDL.LU R26, [R1+0x990] ;  /* 0x00099000011a7983 */ /* 0x001ee80000300800 */
[----:B------:R-:W-:Y:S04]  /*2ff60*/  STL [R1+0x9e8], R48 ;  /* 0x0009e83001007387 */ /* 0x000fe80000100800 */
[----:B------:R0:W-:Y:S01]  /*2ff70*/  STL [R1+0x9e0], R24 ;  /* 0x0009e01801007387 */ /* 0x0001e20000100800 */
[----:B------:R-:W-:-:S03]  /*2ff80*/  IMAD.X R23, R46, 0x1, R23, P6 ;  /* 0x000000012e177824 */ /* 0x000fc600030e0617 */
[----:B0-----:R-:W4:Y:S04]  /*2ff90*/  LDL.LU R24, [R1+0x9ac] ;  /* 0x0009ac0001187983 */ /* 0x001f280000300800 */
[----:B------:R0:W-:Y:S04]  /*2ffa0*/  STL [R1+0x9ec], R23 ;  /* 0x0009ec1701007387 */ /* 0x0001e80000100800 */
[----:B0-----:R-:W4:Y:S01]  /*2ffb0*/  LDL.LU R23, [R1+0x868] ;  /* 0x0008680001177983 */ /* 0x001f220000300800 */
[----:B-----5:R-:W-:-:S05]  /*2ffc0*/  IADD3 R20, P6, PT, R18, R20, RZ ;  /* 0x0000001412147210 */ /* 0x020fca0007fde0ff */
[----:B------:R0:W-:Y:S01]  /*2ffd0*/  STL [R1+0x9d8], R20 ;  /* 0x0009d81401007387 */ /* 0x0001e20000100800 */
[----:B------:R-:W-:-:S03]  /*2ffe0*/  IMAD.X R27, R46, 0x1, R27, P1 ;  /* 0x000000012e1b7824 */ /* 0x000fc600008e061b */
[----:B0-----:R-:W5:Y:S01]  /*2fff0*/  LDL.LU R20, [R1+0x9a4] ;  /* 0x0009a40001147983 */ /* 0x001f620000300800 */
[----:B------:R-:W-:-:S03]  /*30000*/  IADD3 R47, P1, PT, R18, R47, RZ ;  /* 0x0000002f122f7210 */ /* 0x000fc60007f3e0ff */
[----:B------:R0:W-:Y:S01]  /*30010*/  STL [R1+0x884], R27 ;  /* 0x0008841b01007387 */ /* 0x0001e20000100800 */
[----:B------:R-:W-:Y:S01]  /*30020*/  IMAD.X R45, R46, 0x1, R45, P2 ;  /* 0x000000012e2d7824 */ /* 0x000fe200010e062d */
[----:B------:R-:W-:Y:S02]  /*30030*/  IADD3 R44, P2, PT, R18, R44, RZ ;  /* 0x0000002c122c7210 */ /* 0x000fe40007f5e0ff */
[----:B0-----:R-:W5:Y:S04]  /*30040*/  LDL.LU R27, [R1+0x860] ;  /* 0x00086000011b7983 */ /* 0x001f680000300800 */
[----:B------:R-:W-:Y:S04]  /*30050*/  STL [R1+0x9d0], R47 ;  /* 0x0009d02f01007387 */ /* 0x000fe80000100800 */
[----:B------:R-:W-:Y:S04]  /*30060*/  STL [R1+0x87c], R45 ;  /* 0x00087c2d01007387 */ /* 0x000fe80000100800 */
[----:B------:R-:W-:Y:S01]  /*30070*/  STL [R1+0x9c8], R44 ;  /* 0x0009c82c01007387 */ /* 0x000fe20000100800 */
[----:B--2---:R-:W-:Y:S01]  /*30080*/  IMAD.X R43, R46, 0x1, R43, P4 ;  /* 0x000000012e2b7824 */ /* 0x004fe200020e062b */
[----:B------:R-:W-:-:S04]  /*30090*/  IADD3 R42, P4, PT, R18, R42, RZ ;  /* 0x0000002a122a7210 */ /* 0x000fc80007f9e0ff */
        /* <DEDUP_REMOVED lines=28> */
[----:B------:R-:W2:Y:S01]  /*30260*/  LDL.LU R48, [R1+0x99c] ;  /* 0x00099c0001307983 */ /* 0x000ea20000300800 */
[----:B------:R-:W-:-:S03]  /*30270*/  IMAD.X R25, R46, 0x1, R25, P1 ;  /* 0x000000012e197824 */ /* 0x000fc600008e0619 */
[----:B------:R-:W-:Y:S04]  /*30280*/  STL [R1+0x86c], R29 ;  /* 0x00086c1d01007387 */ /* 0x000fe80000100800 */
[----:B------:R0:W-:Y:S04]  /*30290*/  STL [R1+0x9b4], R25 ;  /* 0x0009b41901007387 */ /* 0x0001e80000100800 */
[----:B------:R-:W-:Y:S04]  /*302a0*/  STL [R1+0x998], R28 ;  /* 0x0009981c01007387 */ /* 0x000fe80000100800 */
[----:B0-----:R-:W2:Y:S01]  /*302b0*/  LDL.LU R25, [R1+0x988] ;  /* 0x0009880001197983 */ /* 0x001ea20000300800 */
[----:B---3--:R-:W-:-:S05]  /*302c0*/  IADD3 R26, P1, PT, R18, R26, RZ ;  /* 0x0000001a121a7210 */ /* 0x008fca0007f3e0ff */
[----:B------:R0:W-:Y:S04]  /*302d0*/  STL [R1+0x990], R26 ;  /* 0x0009901a01007387 */ /* 0x0001e80000100800 */
[----:B0-----:R-:W3:Y:S01]  /*302e0*/  LDL.LU R26, [R1+0x994] ;  /* 0x00099400011a7983 */ /* 0x001ee20000300800 */
[----:B----4-:R-:W-:-:S05]  /*302f0*/  IMAD.X R24, R46, 0x1, R24, P2 ;  /* 0x000000012e187824 */ /* 0x010fca00010e0618 */
[----:B------:R0:W-:Y:S01]  /*30300*/  STL [R1+0x9ac], R24 ;  /* 0x0009ac1801007387 */ /* 0x0001e20000100800 */
[----:B------:R-:W-:-:S03]  /*30310*/  IADD3 R23, P2, PT, R18, R23, RZ ;  /* 0x0000001712177210 */ /* 0x000fc60007f5e0ff */
[----:B0-----:R-:W4:Y:S04]  /*30320*/  LDL.LU R24, [R1+0x980] ;  /* 0x0009800001187983 */ /* 0x001f280000300800 */
[----:B------:R0:W-:Y:S04]  /*30330*/  STL [R1+0x868], R23 ;  /* 0x0008681701007387 */ /* 0x0001e80000100800 */
[----:B0-----:R-:W4:Y:S01]  /*30340*/  LDL.LU R23, [R1+0x98c] ;  /* 0x00098c0001177983 */ /* 0x001f220000300800 */
[----:B-----5:R-:W-:-:S05]  /*30350*/  IMAD.X R20, R46, 0x1, R20, P4 ;  /* 0x000000012e147824 */ /* 0x020fca00020e0614 */
[----:B------:R0:W-:Y:S01]  /*30360*/  STL [R1+0x9a4], R20 ;  /* 0x0009a41401007387 */ /* 0x0001e20000100800 */
[----:B------:R-:W-:-:S03]  /*30370*/  IADD3 R27, P4, PT, R18, R27, RZ ;  /* 0x0000001b121b7210 */ /* 0x000fc60007f9e0ff */
[----:B0-----:R-:W5:Y:S04]  /*30380*/  LDL.LU R20, [R1+0x978] ;  /* 0x0009780001147983 */ /* 0x001f680000300800 */
        /* <DEDUP_REMOVED lines=20> */
[----:B0-----:R-:W5:Y:S01]  /*304d0*/  LDL.LU R27, [R1+0x938] ;  /* 0x00093800011b7983 */ /* 0x001f620000300800 */
[----:B--2---:R-:W-:Y:S01]  /*304e0*/  IMAD.X R48, R46, 0x1, R48, P5 ;  /* 0x000000012e307824 */ /* 0x004fe200028e0630 */
[----:B------:R-:W-:-:S05]  /*304f0*/  IADD3 R25, P5, PT, R18, R25, RZ ;  /* 0x0000001912197210 */ /* 0x000fca0007fbe0ff */
[----:B------:R0:W-:Y:S04]  /*30500*/  STL [R1+0x988], R25 ;  /* 0x0009881901007387 */ /* 0x0001e80000100800 */
[----:B0-----:R-:W2:Y:S04]  /*30510*/  LDL.LU R25, [R1+0x954] ;  /* 0x0009540001197983 */ /* 0x001ea80000300800 */
[----:B------:R-:W-:Y:S01]  /*30520*/  STL [R1+0x99c], R48 ;  /* 0x00099c3001007387 */ /* 0x000fe20000100800 */
[----:B---3--:R-:W-:-:S05]  /*30530*/  IMAD.X R26, R46, 0x1, R26, P6 ;  /* 0x000000012e1a7824 */ /* 0x008fca00030e061a */
[----:B------:R0:W-:Y:S04]  /*30540*/  STL [R1+0x994], R26 ;  /* 0x0009941a01007387 */ /* 0x0001e80000100800 */
[----:B0-----:R-:W3:Y:S01]  /*30550*/  LDL.LU R26, [R1+0x930] ;  /* 0x00093000011a7983 */ /* 0x001ee20000300800 */
[----:B----4-:R-:W-:-:S05]  /*30560*/  IADD3 R24, P6, PT, R18, R24, RZ ;  /* 0x0000001812187210 */ /* 0x010fca0007fde0ff */
[----:B------:R0:W-:Y:S01]  /*30570*/  STL [R1+0x980], R24 ;  /* 0x0009801801007387 */ /* 0x0001e20000100800 */
[----:B------:R-:W-:-:S03]  /*30580*/  IMAD.X R23, R46, 0x1, R23, P1 ;  /* 0x000000012e177824 */ /* 0x000fc600008e0617 */
[----:B0-----:R-:W4:Y:S04]  /*30590*/  LDL.LU R24, [R1+0x94c] ;  /* 0x00094c0001187983 */ /* 0x001f280000300800 */
[----:B------:R0:W-:Y:S04]  /*305a0*/  STL [R1+0x98c], R23 ;  /* 0x00098c1701007387 */ /* 0x0001e80000100800 */
[----:B0-----:R-:W4:Y:S01]  /*305b0*/  LDL.LU R23, [R1+0x848] ;  /* 0x0008480001177983 */ /* 0x001f220000300800 */
[----:B-----5:R-:W-:Y:S01]  /*305c0*/  IADD3 R20, P1, PT, R18, R20, RZ ;  /* 0x0000001412147210 */ /* 0x020fe20007f3e0ff */
[----:B------:R-:W-:-:S04]  /*305d0*/  IMAD.X R47, R46, 0x1, R47, P2 ;  /* 0x000000012e2f7824 */ /* 0x000fc800010e062f */
[----:B------:R0:W-:Y:S01]  /*305e0*/  STL [R1+0x978], R20 ;  /* 0x0009781401007387 */ /* 0x0001e20000100800 */
[----:B------:R-:W-:Y:S01]  /*305f0*/  IADD3 R45, P2, PT, R18, R45, RZ ;  /* 0x0000002d122d7210 */ /* 0x000fe20007f5e0ff */
[----:B------:R-:W-:Y:S02]  /*30600*/  IMAD.X R44, R46, 0x1, R44, P4 ;  /* 0x000000012e2c7824 */ /* 0x000fe400020e062c */
[----:B0-----:R-:W5:Y:S01]  /*30610*/  LDL.LU R20, [R1+0x944] ;  /* 0x0009440001147983 */ /* 0x001f620000300800 */
        /* <DEDUP_REMOVED lines=33> */
[----:B------:R-:W-:Y:S04]  /*30830*/  STL [R1+0x854], R30 ;  /* 0x0008541e01007387 */ /* 0x000fe80000100800 */
[----:B------:R-:W5:Y:S04]  /*30840*/  LDL.LU R48, [R1+0x840] ;  /* 0x0008400001307983 */ /* 0x000f680000300800 */
[----:B------:R-:W-:Y:S04]  /*30850*/  STL [R1+0x940], R29 ;  /* 0x0009401d01007387 */ /* 0x000fe80000100800 */
[----:B------:R0:W-:Y:S04]  /*30860*/  STL [R1+0x938], R27 ;  /* 0x0009381b01007387 */ /* 0x0001e80000100800 */
[----:B------:R-:W-:Y:S04]  /*30870*/  STL [R1+0x84c], R28 ;  /* 0x00084c1c01007387 */ /* 0x000fe80000100800 */
[----:B0-----:R-:W5:Y:S01]  /*30880*/  LDL.LU R27, [R1+0x93c] ;  /* 0x00093c00011b7983 */ /* 0x001f620000300800 */
[----:B--2---:R-:W-:-:S05]  /*30890*/  IMAD.X R25, R46, 0x1, R25, P2 ;  /* 0x000000012e197824 */ /* 0x004fca00010e0619 */
[----:B------:R0:W-:Y:S04]  /*308a0*/  STL [R1+0x954], R25 ;  /* 0x0009541901007387 */ /* 0x0001e80000100800 */
        /* <DEDUP_REMOVED lines=10> */
[----:B-----5:R-:W-:-:S03]  /*30950*/  IMAD.X R20, R46, 0x1, R20, P5 ;  /* 0x000000012e147824 */ /* 0x020fc600028e0614 */
        /* <DEDUP_REMOVED lines=21> */
[----:B------:R-:W-:Y:S01]  /*30ab0*/  IADD3 R48, P5, PT, R18, R48, RZ ;  /* 0x0000003012307210 */ /* 0x000fe20007fbe0ff */
[----:B------:R-:W-:-:S05]  /*30ac0*/  IMAD.X R27, R46, 0x1, R27, P6 ;  /* 0x000000012e1b7824 */ /* 0x000fca00030e061b */
[----:B------:R0:W-:Y:S04]  /*30ad0*/  STL [R1+0x93c], R27 ;  /* 0x00093c1b01007387 */ /* 0x0001e80000100800 */
[----:B0-----:R-:W5:Y:S04]  /*30ae0*/  LDL.LU R27, [R1+0x7c8] ;  /* 0x0007c800011b7983 */ /* 0x001f680000300800 */
[----:B------:R-:W-:Y:S01]  /*30af0*/  STL [R1+0x840], R48 ;  /* 0x0008403001007387 */ /* 0x000fe20000100800 */
[----:B--2---:R-:W-:-:S05]  /*30b00*/  IADD3 R25, P6, PT, R18, R25, RZ ;  /* 0x0000001912197210 */ /* 0x004fca0007fde0ff */
[----:B------:R0:W-:Y:S04]  /*30b10*/  STL [R1+0x928], R25 ;  /* 0x0009281901007387 */ /* 0x0001e80000100800 */
[----:B0-----:R-:W2:Y:S01]  /*30b20*/  LDL.LU R25, [R1+0x7e4] ;  /* 0x0007e40001197983 */ /* 0x001ea20000300800 */
        /* <DEDUP_REMOVED lines=10> */
[----:B------:R-:W-:Y:S01]  /*30bd0*/  IMAD.X R45, R46, 0x1, R45, P4 ;  /* 0x000000012e2d7824 */ /* 0x000fe200020e062d */
[----:B------:R-:W-:Y:S01]  /*30be0*/  IADD3 R44, P4, PT, R18, R44, RZ ;  /* 0x0000002c122c7210 */ /* 0x000fe20007f9e0ff */
[----:B------:R-:W-:-:S02]  /*30bf0*/  IMAD.X R43, R46, 0x1, R43, P5 ;  /* 0x000000012e2b7824 */ /* 0x000fc400028e062b */
        /* <DEDUP_REMOVED lines=33> */
[----:B------:R-:W5:Y:S04]  /*30e10*/  LDL.LU R48, [R1+0x7d4] ;  /* 0x0007d40001307983 */ /* 0x000f680000300800 */
[----:B------:R-:W-:Y:S04]  /*30e20*/  STL [R1+0x7f4], R29 ;  /* 0x0007f41d01007387 */ /* 0x000fe80000100800 */
[----:B------:R0:W-:Y:S04]  /*30e30*/  STL [R1+0x7ec], R20 ;  /* 0x0007ec1401007387 */ /* 0x0001e80000100800 */
[----:B------:R-:W-:Y:S04]  /*30e40*/  STL [R1+0x7d0], R28 ;  /* 0x0007d01c01007387 */ /* 0x000fe80000100800 */
[----:B0-----:R-:W5:Y:S01]  /*30e50*/  LDL.LU R20, [R1+0x7b0] ;  /* 0x0007b00001147983 */ /* 0x001f620000300800 */
[----:B------:R-:W-:-:S05]  /*30e60*/  IADD3 R27, P2, PT, R18, R27, RZ ;  /* 0x0000001b121b7210 */ /* 0x000fca0007f5e0ff */
[----:B------:R0:W-:Y:S04]  /*30e70*/  STL [R1+0x7c8], R27 ;  /* 0x0007c81b01007387 */ /* 0x0001e80000100800 */
        /* <DEDUP_REMOVED lines=34> */
[----:B------:R0:W-:Y:S04]  /*310a0*/  STL [R1+0x7b0], R20 ;  /* 0x0007b01401007387 */ /* 0x0001e80000100800 */
[----:B0-----:R-:W5:Y:S01]  /*310b0*/  LDL.LU R20, [R1+0x76c] ;  /* 0x00076c0001147983 */ /* 0x001f620000300800 */
[----:B------:R-:W-:-:S03]  /*310c0*/  IMAD.X R27, R46, 0x1, R27, P1 ;  /* 0x000000012e1b7824 */ /* 0x000fc600008e061b */
[----:B------:R-:W-:Y:S04]  /*310d0*/  STL [R1+0x7d4], R48 ;  /* 0x0007d43001007387 */ /* 0x000fe80000100800 */
[----:B------:R0:W-:Y:S04]  /*310e0*/  STL [R1+0x7cc], R27 ;  /* 0x0007cc1b01007387 */ /* 0x0001e80000100800 */
[----:B0-----:R-:W5:Y:S01]  /*310f0*/  LDL.LU R27, [R1+0x748] ;  /* 0x00074800011b7983 */ /* 0x001f620000300800 */
[----:B--2---:R-:W-:-:S05]  /*31100*/  IADD3 R25, P1, PT, R18, R25, RZ ;  /* 0x0000001912197210 */ /* 0x004fca0007f3e0ff */
[----:B------:R0:W-:Y:S04]  /*31110*/  STL [R1+0x7a8], R25 ;  /* 0x0007a81901007387 */ /* 0x0001e80000100800 */
[----:B0-----:R-:W2:Y:S01]  /*31120*/  LDL.LU R25, [R1+0x764] ;  /* 0x0007640001197983 */ /* 0x001ea20000300800 */
[----:B---3--:R-:W-:-:S05]  /*31130*/  IMAD.X R26, R46, 0x1, R26, P2 ;  /* 0x000000012e1a7824 */ /* 0x008fca00010e061a */
[----:B------:R0:W-:Y:S04]  /*31140*/  STL [R1+0x7c4], R26 ;  /* 0x0007c41a01007387 */ /* 0x0001e80000100800 */
[----:B0-----:R-:W3:Y:S01]  /*31150*/  LDL.LU R26, [R1+0x740] ;  /* 0x00074000011a7983 */ /* 0x001ee20000300800 */
[----:B----4-:R-:W-:Y:S01]  /*31160*/  IADD3 R24, P2, PT, R18, R24, RZ ;  /* 0x0000001812187210 */ /* 0x010fe20007f5e0ff */
[----:B------:R-:W-:-:S04]  /*31170*/  IMAD.X R47, R46, 0x1, R47, P4 ;  /* 0x000000012e2f7824 */ /* 0x000fc800020e062f */
[----:B------:R0:W-:Y:S01]  /*31180*/  STL [R1+0x7a0], R24 ;  /* 0x0007a01801007387 */ /* 0x0001e20000100800 */
[----:B------:R-:W-:Y:S01]  /*31190*/  IADD3 R45, P4, PT, R18, R45, RZ ;  /* 0x0000002d122d7210 */ /* 0x000fe20007f9e0ff */
[----:B------:R-:W-:Y:S02]  /*311a0*/  IMAD.X R44, R46, 0x1, R44, P5 ;  /* 0x000000012e2c7824 */ /* 0x000fe400028e062c */
[----:B0-----:R-:W4:Y:S01]  /*311b0*/  LDL.LU R24, [R1+0x75c] ;  /* 0x00075c0001187983 */ /* 0x001f220000300800 */
        /* <DEDUP_REMOVED lines=51> */
[----:B----4-:R-:W-:-:S03]  /*314f0*/  IMAD.X R24, R46, 0x1, R24, P6 ;  /* 0x000000012e187824 */ /* 0x010fc600030e0618 */
        /* <DEDUP_REMOVED lines=21> */
[----:B------:R-:W-:-:S05]  /*31650*/  IMAD.X R23, R46, 0x1, R23, P1 ;  /* 0x000000012e177824 */ /* 0x000fca00008e0617 */
[----:B------:R0:W-:Y:S04]  /*31660*/  STL [R1+0x754], R23 ;  /* 0x0007541701007387 */ /* 0x0001e80000100800 */
[----:B0-----:R-:W4:Y:S01]  /*31670*/  LDL.LU R23, [R1+0x18dc] ;  /* 0x0018dc0001177983 */ /* 0x001f220000300800 */
[C---:B------:R-:W-:Y:S02]  /*31680*/  IADD3 R48, P6, PT, R17.reuse, R48, RZ ;  /* 0x0000003011307210 */ /* 0x040fe40007fde0ff */
[----:B-----5:R-:W-:-:S03]  /*31690*/  IADD3 R20, P1, PT, R17, R20, RZ ;  /* 0x0000001411147210 */ /* 0x020fc60007f3e0ff */
[----:B------:R-:W-:Y:S04]  /*316a0*/  STL [R1+0x1944], R48 ;  /* 0x0019443001007387 */ /* 0x000fe80000100800 */
[----:B------:R0:W-:Y:S01]  /*316b0*/  STL [R1+0x193c], R20 ;  /* 0x00193c1401007387 */ /* 0x0001e20000100800 */
[----:B------:R-:W-:-:S03]  /*316c0*/  IMAD.X R27, R46, 0x1, R27, P2 ;  /* 0x000000012e1b7824 */ /* 0x000fc600010e061b */
[----:B0-----:R-:W5:Y:S04]  /*316d0*/  LDL.LU R20, [R1+0x18f8] ;  /* 0x0018f80001147983 */ /* 0x001f680000300800 */
[----:B------:R0:W-:Y:S04]  /*316e0*/  STL [R1+0x74c], R27 ;  /* 0x00074c1b01007387 */ /* 0x0001e80000100800 */
[----:B0-----:R-:W5:Y:S01]  /*316f0*/  LDL.LU R27, [R1+0x18d4] ;  /* 0x0018d400011b7983 */ /* 0x001f620000300800 */
[----:B--2---:R-:W-:-:S05]  /*31700*/  IADD3 R25, P2, PT, R17, R25, RZ ;  /* 0x0000001911197210 */ /* 0x004fca0007f5e0ff */
[----:B------:R0:W-:Y:S04]  /*31710*/  STL [R1+0x1934], R25 ;  /* 0x0019341901007387 */ /* 0x0001e80000100800 */
[----:B0-----:R-:W2:Y:S01]  /*31720*/  LDL.LU R25, [R1+0x18f0] ;  /* 0x0018f00001197983 */ /* 0x001ea20000300800 */
[----:B---3--:R-:W-:Y:S01]  /*31730*/  IMAD.X R26, R46, 0x1, R26, P4 ;  /* 0x000000012e1a7824 */ /* 0x008fe200020e061a */
[----:B----4-:R-:W-:-:S04]  /*31740*/  IADD3 R47, P4, PT, R17, R47, RZ ;  /* 0x0000002f112f7210 */ /* 0x010fc80007f9e0ff */
[----:B------:R0:W-:Y:S01]  /*31750*/  STL [R1+0x744], R26 ;  /* 0x0007441a01007387 */ /* 0x0001e20000100800 */
[----:B------:R-:W-:Y:S01]  /*31760*/  IMAD.X R45, R46, 0x1, R45, P5 ;  /* 0x000000012e2d7824 */ /* 0x000fe200028e062d */
[----:B------:R-:W-:Y:S02]  /*31770*/  IADD3 R44, P5, PT, R17, R44, RZ ;  /* 0x0000002c112c7210 */ /* 0x000fe40007fbe0ff */
[----:B0-----:R-:W3:Y:S01]  /*31780*/  LDL.LU R26, [R1+0x18cc] ;  /* 0x0018cc00011a7983 */ /* 0x001ee20000300800 */
[----:B------:R-:W-:-:S03]  /*31790*/  IMAD.X R43, R19, 0x1, R43, P6 ;  /* 0x00000001132b7824 */ /* 0x000fc600030e062b */
[----:B------:R0:W-:Y:S01]  /*317a0*/  STL [R1+0x192c], R47 ;  /* 0x00192c2f01007387 */ /* 0x0001e20000100800 */
        /* <DEDUP_REMOVED lines=32> */
[----:B0-----:R-:W4:Y:S04]  /*319b0*/  LDL.LU R47, [R1+0x18e8] ;  /* 0x0018e800012f7983 */ /* 0x001f280000300800 */
[----:B------:R-:W-:Y:S04]  /*319c0*/  STL [R1+0x1908], R29 ;  /* 0x0019081d01007387 */ /* 0x000fe80000100800 */
[----:B------:R0:W-:Y:S04]  /*319d0*/  STL [R1+0x1900], R24 ;  /* 0x0019001801007387 */ /* 0x0001e80000100800 */
[----:B------:R-:W-:Y:S04]  /*319e0*/  STL [R1+0x18e4], R28 ;  /* 0x0018e41c01007387 */ /* 0x000fe80000100800 */
        /* <DEDUP_REMOVED lines=9> */
[----:B0-----:R-:W5:Y:S01]  /*31a80*/  LDL.LU R27, [R1+0x18d8] ;  /* 0x0018d800011b7983 */ /* 0x001f620000300800 */
[----:B--2---:R-:W-:-:S05]  /*31a90*/  IMAD.X R25, R19, 0x1, R25, P6 ;  /* 0x0000000113197824 */ /* 0x004fca00030e0619 */
[----:B------:R0:W-:Y:S04]  /*31aa0*/  STL [R1+0x18f0], R25 ;  /* 0x0018f01901007387 */ /* 0x0001e80000100800 */
[----:B0-----:R-:W2:Y:S04]  /*31ab0*/  LDL.LU R25, [R1+0x18b4] ;  /* 0x0018b40001197983 */ /* 0x001ea80000300800 */
[----:B------:R-:W2:Y:S04]  /*31ac0*/  LDL.LU R46, [R1+0x18d0] ;  /* 0x0018d000012e7983 */ /* 0x000ea80000300800 */
[----:B------:R-:W2:Y:S04]  /*31ad0*/  LDL.LU R45, [R1+0x18ac] ;  /* 0x0018ac00012d7983 */ /* 0x000ea80000300800 */
[----:B------:R-:W2:Y:S01]  /*31ae0*/  LDL.LU R44, [R1+0x18c8] ;  /* 0x0018c800012c7983 */ /* 0x000ea20000300800 */
[----:B---3--:R-:W-:-:S05]  /*31af0*/  IADD3 R26, P6, PT, R17, R26, RZ ;  /* 0x0000001a111a7210 */ /* 0x008fca0007fde0ff */
        /* <DEDUP_REMOVED lines=17> */
[----:B0-----:R-:W3:Y:S01]  /*31c10*/  LDL.LU R26, [R1+0x1864] ;  /* 0x00186400011a7983 */ /* 0x001ee20000300800 */
[----:B----4-:R-:W-:Y:S01]  /*31c20*/  IMAD.X R47, R19, 0x1, R47, P1 ;  /* 0x00000001132f7824 */ /* 0x010fe200008e062f */
[----:B------:R-:W-:-:S05]  /*31c30*/  IADD3 R24, P1, PT, R17, R24, RZ ;  /* 0x0000001811187210 */ /* 0x000fca0007f3e0ff */
[----:B------:R0:W-:Y:S04]  /*31c40*/  STL [R1+0x18c4], R24 ;  /* 0x0018c41801007387 */ /* 0x0001e80000100800 */
[----:B0-----:R-:W4:Y:S01]  /*31c50*/  LDL.LU R24, [R1+0x1880] ;  /* 0x0018800001187983 */ /* 0x001f220000300800 */
[----:B------:R-:W-:-:S03]  /*31c60*/  IMAD.X R23, R19, 0x1, R23, P2 ;  /* 0x0000000113177824 */ /* 0x000fc600010e0617 */
        /* <DEDUP_REMOVED lines=10> */
[----:B------:R-:W-:-:S04]  /*31d10*/  IMAD.X R46, R19, 0x1, R46, P5 ;  /* 0x00000001132e7824 */ /* 0x000fc800028e062e */
[----:B------:R0:W-:Y:S01]  /*31d20*/  STL [R1+0x18b4], R25 ;  /* 0x0018b41901007387 */ /* 0x0001e20000100800 */
[----:B------:R-:W-:Y:S01]  /*31d30*/  IADD3 R45, P5, PT, R17, R45, RZ ;  /* 0x0000002d112d7210 */ /* 0x000fe20007fbe0ff */
[----:B------:R-:W-:Y:S02]  /*31d40*/  IMAD.X R44, R19, 0x1, R44, P6 ;  /* 0x00000001132c7824 */ /* 0x000fe400030e062c */
[----:B0-----:R-:W2:Y:S04]  /*31d50*/  LDL.LU R25, [R1+0x1870] ;  /* 0x0018700001197983 */ /* 0x001ea80000300800 */
[----:B------:R-:W-:Y:S04]  /*31d60*/  STL [R1+0x18d0], R46 ;  /* 0x0018d02e01007387 */ /* 0x000fe80000100800 */
[----:B------:R-:W-:Y:S01]  /*31d70*/  STL [R1+0x18ac], R45 ;  /* 0x0018ac2d01007387 */ /* 0x000fe20000100800 */
[----:B---3--:R-:W-:-:S03]  /*31d80*/  IADD3 R43, P6, PT, R17, R43, RZ ;  /* 0x0000002b112b7210 */ /* 0x008fc60007fde0ff */
        /* <DEDUP_REMOVED lines=30> */
[----:B------:R-:W3:Y:S01]  /*31f70*/  LDL.LU R47, [R1+0x184c] ;  /* 0x00184c00012f7983 */ /* 0x000ee20000300800 */
[----:B------:R-:W-:-:S03]  /*31f80*/  IADD3 R26, P4, PT, R17, R26, RZ ;  /* 0x0000001a111a7210 */ /* 0x000fc60007f9e0ff */
[----:B------:R-:W-:Y:S04]  /*31f90*/  STL [R1+0x186c], R29 ;  /* 0x00186c1d01007387 */ /* 0x000fe80000100800 */
[----:B------:R0:W-:Y:S04]  /*31fa0*/  STL [R1+0x1864], R26 ;  /* 0x0018641a01007387 */ /* 0x0001e80000100800 */
[----:B------:R-:W-:Y:S04]  /*31fb0*/  STL [R1+0x1888], R28 ;  /* 0x0018881c01007387 */ /* 0x000fe80000100800 */
[----:B0-----:R-:W3:Y:S01]  /*31fc0*/  LDL.LU R26, [R1+0x1868] ;  /* 0x00186800011a7983 */ /* 0x001ee20000300800 */
[----:B----4-:R-:W-:-:S05]  /*31fd0*/  IMAD.X R24, R19, 0x1, R24, P5 ;  /* 0x0000000113187824 */ /* 0x010fca00028e0618 */
        /* <DEDUP_REMOVED lines=34> */
[----:B------:R-:W-:-:S05]  /*32200*/  IMAD.X R26, R19, 0x1, R26, P2 ;  /* 0x00000001131a7824 */ /* 0x000fca00010e061a */
[----:B------:R0:W-:Y:S04]  /*32210*/  STL [R1+0x1868], R26 ;  /* 0x0018681a01007387 */ /* 0x0001e80000100800 */
[----:B0-----:R-:W3:Y:S04]  /*32220*/  LDL.LU R26, [R1+0x17e4] ;  /* 0x0017e400011a7983 */ /* 0x001ee80000300800 */
[----:B------:R-:W-:Y:S01]  /*32230*/  STL [R1+0x184c], R47 ;  /* 0x00184c2f01007387 */ /* 0x000fe20000100800 */
[----:B----4-:R-:W-:-:S05]  /*32240*/  IADD3 R24, P2, PT, R17, R24, RZ ;  /* 0x0000001811187210 */ /* 0x010fca0007f5e0ff */
[----:B------:R0:W-:Y:S04]  /*32250*/  STL [R1+0x1844], R24 ;  /* 0x0018441801007387 */ /* 0x0001e80000100800 */
[----:B0-----:R-:W4:Y:S01]  /*32260*/  LDL.LU R24, [R1+0x1800] ;  /* 0x0018000001187983 */ /* 0x001f220000300800 */
[----:B------:R-:W-:-:S05]  /*32270*/  IMAD.X R23, R19, 0x1, R23, P4 ;  /* 0x0000000113177824 */ /* 0x000fca00020e0617 */
        /* <DEDUP_REMOVED lines=93> */
[----:B------:R0:W-:Y:S04]  /*32850*/  STL [R1+0x17c4], R24 ;  /* 0x0017c41801007387 */ /* 0x0001e80000100800 */
[----:B0-----:R-:W4:Y:S01]  /*32860*/  LDL.LU R24, [R1+0x1780] ;  /* 0x0017800001187983 */ /* 0x001f220000300800 */
[----:B------:R-:W-:-:S05]  /*32870*/  IMAD.X R23, R19, 0x1, R23, P5 ;  /* 0x0000000113177824 */ /* 0x000fca00028e0617 */
        /* <DEDUP_REMOVED lines=58> */
[----:B0-----:R-:W4:Y:S04]  /*32c20*/  LDL.LU R23, [R1+0x1760] ;  /* 0x0017600001177983 */ /* 0x001f280000300800 */
[----:B------:R-:W4:Y:S01]  /*32c30*/  LDL.LU R46, [R1+0x173c] ;  /* 0x00173c00012e7983 */ /* 0x000f220000300800 */
[----:B-----5:R-:W-:-:S03]  /*32c40*/  IMAD.X R20, R19, 0x1, R20, P2 ;  /* 0x0000000113147824 */ /* 0x020fc600010e0614 */
        /* <DEDUP_REMOVED lines=37> */
[----:B------:R-:W-:Y:S01]  /*32ea0*/  IADD3 R46, P6, PT, R17, R46, RZ ;  /* 0x0000002e112e7210 */ /* 0x000fe20007fde0ff */
[----:B-----5:R-:W-:Y:S01]  /*32eb0*/  IMAD.X R45, R19, 0x1, R45, P1 ;  /* 0x00000001132d7824 */ /* 0x020fe200008e062d */
[----:B------:R-:W-:Y:S01]  /*32ec0*/  IADD3 R44, P1, PT, R17, R44, RZ ;  /* 0x0000002c112c7210 */ /* 0x000fe20007f3e0ff */
[----:B------:R-:W-:Y:S02]  /*32ed0*/  IMAD.X R43, R19, 0x1, R43, P2 ;  /* 0x00000001132b7824 */ /* 0x000fe400010e062b */
        /* <DEDUP_REMOVED lines=50> */
[----:B------:R-:W-:-:S03]  /*33200*/  IADD3 R23, P2, PT, R17, R23, RZ ;  /* 0x0000001711177210 */ /* 0x000fc60007f5e0ff */
        /* <DEDUP_REMOVED lines=91> */
[----:B0-----:R-:W3:Y:S04]  /*337c0*/  LDL.LU R26, [R1+0x1668] ;  /* 0x00166800011a7983 */ /* 0x001ee80000300800 */
[----:B------:R-:W3:Y:S04]  /*337d0*/  LDL.LU R46, [R1+0x1644] ;  /* 0x00164400012e7983 */ /* 0x000ee80000300800 */
[----:B------:R-:W3:Y:S04]  /*337e0*/  LDL.LU R45, [R1+0x1660] ;  /* 0x00166000012d7983 */ /* 0x000ee80000300800 */
[----:B------:R-:W3:Y:S01]  /*337f0*/  LDL.LU R44, [R1+0x163c] ;  /* 0x00163c00012c7983 */ /* 0x000ee20000300800 */
[----:B----4-:R-:W-:-:S05]  /*33800*/  IMAD.X R24, R19, 0x1, R24, P4 ;  /* 0x0000000113187824 */ /* 0x010fca00020e0618 */
        /* <DEDUP_REMOVED lines=30> */
[----:B------:R0:W-:Y:S04]  /*339f0*/  STL [R1+0x164c], R25 ;  /* 0x00164c1901007387 */ /* 0x0001e80000100800 */
[----:B0-----:R-:W2:Y:S01]  /*33a00*/  LDL.LU R25, [R1+0x1608] ;  /* 0x0016080001197983 */ /* 0x001ea20000300800 */
[----:B---3--:R-:W-:Y:S01]  /*33a10*/  IMAD.X R26, R19, 0x1, R26, P1 ;  /* 0x00000001131a7824 */ /* 0x008fe200008e061a */
[----:B------:R-:W-:-:S04]  /*33a20*/  IADD3 R46, P1, PT, R17, R46, RZ ;  /* 0x0000002e112e7210 */ /* 0x000fc80007f3e0ff */
[----:B------:R0:W-:Y:S01]  /*33a30*/  STL [R1+0x1668], R26 ;  /* 0x0016681a01007387 */ /* 0x0001e20000100800 */
[----:B------:R-:W-:Y:S01]  /*33a40*/  IMAD.X R45, R19, 0x1, R45, P2 ;  /* 0x00000001132d7824 */ /* 0x000fe200010e062d */
[----:B------:R-:W-:Y:S02]  /*33a50*/  IADD3 R44, P2, PT, R17, R44, RZ ;  /* 0x0000002c112c7210 */ /* 0x000fe40007f5e0ff */
[----:B0-----:R-:W3:Y:S04]  /*33a60*/  LDL.LU R26, [R1+0x15e4] ;  /* 0x0015e400011a7983 */ /* 0x001ee80000300800 */
[----:B------:R-:W-:Y:S04]  /*33a70*/  STL [R1+0x1644], R46 ;  /* 0x0016442e01007387 */ /* 0x000fe80000100800 */
[----:B------:R-:W-:Y:S01]  /*33a80*/  STL [R1+0x1660], R45 ;  /* 0x0016602d01007387 */ /* 0x000fe20000100800 */
[----:B----4-:R-:W-:-:S03]  /*33a90*/  IMAD.X R43, R19, 0x1, R43, P4 ;  /* 0x00000001132b7824 */ /* 0x010fc600020e062b */
        /* <DEDUP_REMOVED lines=30> */
[----:B------:R-:W4:Y:S01]  /*33c80*/  LDL.LU R47, [R1+0x1600] ;  /* 0x00160000012f7983 */ /* 0x000f220000300800 */
[----:B------:R-:W-:-:S03]  /*33c90*/  IMAD.X R24, R19, 0x1, R24, P1 ;  /* 0x0000000113187824 */ /* 0x000fc600008e0618 */
        /* <DEDUP_REMOVED lines=41> */
[----:B0-----:R-:W4:Y:S04]  /*33f30*/  LDL.LU R24, [R1+0x1598] ;  /* 0x0015980001187983 */ /* 0x001f280000300800 */
[----:B------:R-:W-:Y:S01]  /*33f40*/  STL [R1+0x1600], R47 ;  /* 0x0016002f01007387 */ /* 0x000fe20000100800 */
[----:B------:R-:W-:-:S05]  /*33f50*/  IMAD.X R23, R19, 0x1, R23, P6 ;  /* 0x0000000113177824 */ /* 0x000fca00030e0617 */
[----:B------:R0:W-:Y:S04]  /*33f60*/  STL [R1+0x15f8], R23 ;  /* 0x0015f81701007387 */ /* 0x0001e80000100800 */
[----:B0-----:R-:W4:Y:S01]  /*33f70*/  LDL.LU R23, [R1+0x1574] ;  /* 0x0015740001177983 */ /* 0x001f220000300800 */
[----:B-----5:R-:W-:-:S05]  /*33f80*/  IADD3 R20, P6, PT, R17, R20, RZ ;  /* 0x0000001411147210 */ /* 0x020fca0007fde0ff */
[----:B------:R0:W-:Y:S04]  /*33f90*/  STL [R1+0x15d4], R20 ;  /* 0x0015d41401007387 */ /* 0x0001e80000100800 */
[----:B0-----:R-:W5:Y:S01]  /*33fa0*/  LDL.LU R20, [R1+0x1590] ;  /* 0x0015900001147983 */ /* 0x001f620000300800 */
[----:B------:R-:W-:-:S05]  /*33fb0*/  IMAD.X R27, R19, 0x1, R27, P1 ;  /* 0x00000001131b7824 */ /* 0x000fca00008e061b */
        /* <DEDUP_REMOVED lines=93> */
[----:B------:R0:W-:Y:S04]  /*34590*/  STL [R1+0x1554], R20 ;  /* 0x0015541401007387 */ /* 0x0001e80000100800 */
[----:B0-----:R-:W5:Y:S01]  /*345a0*/  LDL.LU R20, [R1+0x1510] ;  /* 0x0015100001147983 */ /* 0x001f620000300800 */
[----:B------:R-:W-:Y:S01]  /*345b0*/  IMAD.X R27, R19, 0x1, R27, P2 ;  /* 0x00000001131b7824 */ /* 0x000fe200010e061b */
[----:B------:R-:W-:-:S04]  /*345c0*/  IADD3 R46, P2, PT, R17, R46, RZ ;  /* 0x0000002e112e7210 */ /* 0x000fc80007f5e0ff */
        /* <DEDUP_REMOVED lines=55> */
[----:B------:R-:W-:-:S03]  /*34940*/  IADD3 R27, P5, PT, R17, R27, RZ ;  /* 0x0000001b111b7210 */ /* 0x000fc60007fbe0ff */
        /* <DEDUP_REMOVED lines=113> */
[----:B------:R-:W-:-:S03]  /*35060*/  IADD3 R47, P6, PT, R17, R47, RZ ;  /* 0x0000002f112f7210 */ /* 0x000fc60007fde0ff */
[----:B0-----:R-:W5:Y:S01]  /*35070*/  LDL.LU R20, [R1+0x1428] ;  /* 0x0014280001147983 */ /* 0x001f620000300800 */
        /* <DEDUP_REMOVED lines=69> */
[----:B0-----:R-:W4:Y:S04]  /*354d0*/  LDL.LU R24, [R1+0x13dc] ;  /* 0x0013dc0001187983 */ /* 0x001f280000300800 */
[----:B------:R-:W4:Y:S04]  /*354e0*/  LDL.LU R46, [R1+0x13f8] ;  /* 0x0013f800012e7983 */ /* 0x000f280000300800 */
[----:B------:R-:W4:Y:S04]  /*354f0*/  LDL.LU R45, [R1+0x13d4] ;  /* 0x0013d400012d7983 */ /* 0x000f280000300800 */
[----:B------:R-:W4:Y:S01]  /*35500*/  LDL.LU R44, [R1+0x13f0] ;  /* 0x0013f000012c7983 */ /* 0x000f220000300800 */
[----:B------:R-:W-:-:S05]  /*35510*/  IADD3 R23, P6, PT, R17, R23, RZ ;  /* 0x0000001711177210 */ /* 0x000fca0007fde0ff */
        /* <DEDUP_REMOVED lines=37> */
[----:B0-----:R-:W4:Y:S04]  /*35770*/  LDL.LU R24, [R1+0x1398] ;  /* 0x0013980001187983 */ /* 0x001f280000300800 */
[----:B------:R-:W-:Y:S04]  /*35780*/  STL [R1+0x13f8], R46 ;  /* 0x0013f82e01007387 */ /* 0x000fe80000100800 */
        /* <DEDUP_REMOVED lines=32> */
[----:B------:R-:W4:Y:S01]  /*35990*/  LDL.LU R47, [R1+0x1374] ;  /* 0x00137400012f7983 */ /* 0x000f220000300800 */
[----:B------:R-:W-:-:S03]  /*359a0*/  IADD3 R23, P4, PT, R17, R23, RZ ;  /* 0x0000001711177210 */ /* 0x000fc60007f9e0ff */
        /* <DEDUP_REMOVED lines=41> */
[----:B------:R-:W-:-:S05]  /*35c40*/  IADD3 R47, P1, PT, R17, R47, RZ ;  /* 0x0000002f112f7210 */ /* 0x000fca0007f3e0ff */
[----:B------:R-:W-:Y:S01]  /*35c50*/  STL [R1+0x1374], R47 ;  /* 0x0013742f01007387 */ /* 0x000fe20000100800 */
[----:B-----5:R-:W-:-:S05]  /*35c60*/  IADD3 R20, P2, PT, R17, R20, RZ ;  /* 0x0000001411147210 */ /* 0x020fca0007f5e0ff */
        /* <DEDUP_REMOVED lines=250> */
[----:B0-----:R-:W5:Y:S04]  /*36c10*/  LDL.LU R20, [R1+0x11ec] ;  /* 0x0011ec0001147983 */ /* 0x001f680000300800 */
[----:B------:R-:W5:Y:S01]  /*36c20*/  LDL.LU R46, [R1+0x1208] ;  /* 0x00120800012e7983 */ /* 0x000f620000300800 */
[----:B------:R-:W-:-:S03]  /*36c30*/  IADD3 R27, P2, PT, R17, R27, RZ ;  /* 0x0000001b111b7210 */ /* 0x000fc60007f5e0ff */
        /* <DEDUP_REMOVED lines=91> */
[----:B------:R-:W4:Y:S04]  /*371f0*/  LDL.LU R46, [R1+0x116c] ;  /* 0x00116c00012e7983 */ /* 0x000f280000300800 */
[----:B------:R-:W4:Y:S04]  /*37200*/  LDL.LU R45, [R1+0x1188] ;  /* 0x00118800012d7983 */ /* 0x000f280000300800 */
[----:B------:R-:W4:Y:S01]  /*37210*/  LDL.LU R44, [R1+0x1164] ;  /* 0x00116400012c7983 */ /* 0x000f220000300800 */
[----:B-----5:R-:W-:-:S05]  /*37220*/  IMAD.X R20, R19, 0x1, R20, P4 ;  /* 0x0000000113147824 */ /* 0x020fca00020e0614 */
        /* <DEDUP_REMOVED lines=36> */
[----:B------:R-:W-:Y:S01]  /*37470*/  IMAD.X R45, R19, 0x1, R45, P2 ;  /* 0x00000001132d7824 */ /* 0x000fe200010e062d */
[----:B------:R-:W-:-:S03]  /*37480*/  IADD3 R44, P2, PT, R17, R44, RZ ;  /* 0x0000002c112c7210 */ /* 0x000fc60007f5e0ff */
[----:B------:R-:W-:Y:S04]  /*37490*/  STL [R1+0x116c], R46 ;  /* 0x00116c2e01007387 */ /* 0x000fe80000100800 */
[----:B------:R-:W-:Y:S01]  /*374a0*/  STL [R1+0x1188], R45 ;  /* 0x0011882d01007387 */ /* 0x000fe20000100800 */
[----:B-----5:R-:W-:-:S03]  /*374b0*/  IMAD.X R43, R19, 0x1, R43, P4 ;  /* 0x00000001132b7824 */ /* 0x020fc600020e062b */
        /* <DEDUP_REMOVED lines=30> */
[----:B------:R-:W5:Y:S01]  /*376a0*/  LDL.LU R47, [R1+0x1128] ;  /* 0x00112800012f7983 */ /* 0x000f620000300800 */
[----:B------:R-:W-:-:S03]  /*376b0*/  IMAD.X R20, R19, 0x1, R20, P1 ;  /* 0x0000000113147824 */ /* 0x000fc600008e0614 */
        /* <DEDUP_REMOVED lines=41> */
[----:B0-----:R-:W5:Y:S04]  /*37950*/  LDL.LU R20, [R1+0x10c0] ;  /* 0x0010c00001147983 */ /* 0x001f680000300800 */
[----:B------:R-:W-:Y:S01]  /*37960*/  STL [R1+0x1128], R47 ;  /* 0x0011282f01007387 */ /* 0x000fe20000100800 */
[----:B------:R-:W-:-:S05]  /*37970*/  IMAD.X R27, R19, 0x1, R27, P6 ;  /* 0x00000001131b7824 */ /* 0x000fca00030e061b */
        /* <DEDUP_REMOVED lines=344> */
[----:B------:R-:W5:Y:S04]  /*38f00*/  LDL.LU R46, [R1+0xf7c] ;  /* 0x000f7c00012e7983 */ /* 0x000f680000300800 */
[----:B------:R-:W5:Y:S04]  /*38f10*/  LDL.LU R45, [R1+0xf58] ;  /* 0x000f5800012d7983 */ /* 0x000f680000300800 */
[----:B------:R-:W5:Y:S01]  /*38f20*/  LDL.LU R44, [R1+0xf74] ;  /* 0x000f7400012c7983 */ /* 0x000f620000300800 */
[----:B------:R-:W-:-:S05]  /*38f30*/  IADD3 R27, P6, PT, R17, R27, RZ ;  /* 0x0000001b111b7210 */ /* 0x000fca0007fde0ff */
        /* <DEDUP_REMOVED lines=37> */
[----:B0-----:R-:W5:Y:S04]  /*39190*/  LDL.LU R20, [R1+0xf1c] ;  /* 0x000f1c0001147983 */ /* 0x001f680000300800 */
        /* <DEDUP_REMOVED lines=33> */
[----:B------:R-:W5:Y:S01]  /*393b0*/  LDL.LU R47, [R1+0x19b8] ;  /* 0x0019b800012f7983 */ /* 0x000f620000300800 */
[----:B------:R-:W-:-:S03]  /*393c0*/  IADD3 R27, P4, PT, R17, R27, RZ ;  /* 0x0000001b111b7210 */ /* 0x000fc60007f9e0ff */
        /* <DEDUP_REMOVED lines=408> */
[----:B------:R-:W2:Y:S01]  /*3ad50*/  LDL.LU R28, [R1+0x1acc] ;  /* 0x001acc00011c7983 */ /* 0x000ea20000300800 */
[----:B---3--:R-:W-:-:S03]  /*3ad60*/  IADD3 R47, P4, PT, R17, R47, RZ ;  /* 0x0000002f112f7210 */ /* 0x008fc60007f9e0ff */
[----:B0-----:R-:W3:Y:S01]  /*3ad70*/  LDL.LU R25, [R1+0x1a88] ;  /* 0x001a880001197983 */ /* 0x001ee20000300800 */
        /* <DEDUP_REMOVED lines=53> */
[----:B---3--:R-:W-:-:S03]  /*3b0d0*/  IMAD.X R25, R19, 0x1, R25, P1 ;  /* 0x0000000113197824 */ /* 0x008fc600008e0619 */
[----:B------:R-:W-:Y:S04]  /*3b0e0*/  STL [R1+0x1a8c], R29 ;  /* 0x001a8c1d01007387 */ /* 0x000fe80000100800 */
[----:B------:R0:W-:Y:S04]  /*3b0f0*/  STL [R1+0x1a88], R25 ;  /* 0x001a881901007387 */ /* 0x0001e80000100800 */
[----:B------:R-:W-:Y:S04]  /*3b100*/  STL [R1+0x1acc], R28 ;  /* 0x001acc1c01007387 */ /* 0x000fe80000100800 */
[----:B0-----:R-:W3:Y:S01]  /*3b110*/  LDL.LU R25, [R1+0xda8] ;  /* 0x000da80001197983 */ /* 0x001ee20000300800 */
[----:B------:R-:W-:-:S05]  /*3b120*/  IADD3 R26, P1, PT, R17, R26, RZ ;  /* 0x0000001a111a7210 */ /* 0x000fca0007f3e0ff */
        /* <DEDUP_REMOVED lines=34> */
[----:B---3--:R-:W-:-:S05]  /*3b350*/  IADD3 R25, P5, PT, R17, R25, RZ ;  /* 0x0000001911197210 */ /* 0x008fca0007fbe0ff */
[----:B------:R0:W-:Y:S04]  /*3b360*/  STL [R1+0xda8], R25 ;  /* 0x000da81901007387 */ /* 0x0001e80000100800 */
[----:B0-----:R-:W2:Y:S04]  /*3b370*/  LDL.LU R25, [R1+0xd64] ;  /* 0x000d640001197983 */ /* 0x001ea80000300800 */
[----:B------:R-:W-:Y:S01]  /*3b380*/  STL [R1+0x1aac], R47 ;  /* 0x001aac2f01007387 */ /* 0x000fe20000100800 */
[----:B------:R-:W-:-:S05]  /*3b390*/  IMAD.X R26, R19, 0x1, R26, P6 ;  /* 0x00000001131a7824 */ /* 0x000fca00030e061a */
        /* <DEDUP_REMOVED lines=435> */
[----:B------:R-:W5:Y:S01]  /*3ced0*/  LDL.LU R45, [R1+0xb4c] ;  /* 0x000b4c00012d7983 */ /* 0x000f620000300800 */
[----:B------:R-:W-:-:S05]  /*3cee0*/  IADD3 R27, P6, PT, R17, R27, RZ ;  /* 0x0000001b111b7210 */ /* 0x000fca0007fde0ff */
[----:B------:R-:W-:Y:S04]  /*3cef0*/  STL [R1+0xb50], R27 ;  /* 0x000b501b01007387 */ /* 0x000fe80000100800 */
        /* <DEDUP_REMOVED lines=17> */
[----:B0-----:R-:W2:Y:S04]  /*3d010*/  LDL R25, [R1+0x1adc] ;  /* 0x001adc0001197983 */ /* 0x001ea80000100800 */
[----:B------:R-:W2:Y:S04]  /*3d020*/  LDL.LU R29, [R1+0x6fc] ;  /* 0x0006fc00011d7983 */ /* 0x000ea80000300800 */
[----:B------:R-:W2:Y:S01]  /*3d030*/  LDL.LU R28, [R1+0x6d0] ;  /* 0x0006d000011c7983 */ /* 0x000ea20000300800 */
[----:B---3--:R-:W-:-:S03]  /*3d040*/  IADD3 R47, P1, PT, R17, R47, RZ ;  /* 0x0000002f112f7210 */ /* 0x008fc60007f3e0ff */
[----:B------:R-:W3:Y:S01]  /*3d050*/  LDL.LU R27, [R1+0x6f4] ;  /* 0x0006f400011b7983 */ /* 0x000ee20000300800 */
        /* <DEDUP_REMOVED lines=13> */
[----:B------:R-:W1:Y:S01]  /*3d130*/  SYNCS.PHASECHK.TRANS64.TRYWAIT P5, [UR6], R21 ;  /* 0x00000015ff0075a7 */ /* 0x000e6200080a1106 */
[----:B------:R-:W-:Y:S02]  /*3d140*/  IMAD.X R45, R19, 0x1, R45, P6 ;  /* 0x00000001132d7824 */ /* 0x000fe400030e062d */
[----:B------:R1:W-:Y:S04]  /*3d150*/  STL [R1+0xb54], R46 ;  /* 0x000b542e01007387 */ /* 0x0003e80000100800 */
[----:B------:R1:W-:Y:S01]  /*3d160*/  STL [R1+0xb4c], R45 ;  /* 0x000b4c2d01007387 */ /* 0x0003e20000100800 */
[----:B------:R-:W-:Y:S01]  /*3d170*/  PRMT R22, RZ, 0x7610, R22 ;  /* 0x00007610ff167816 */ /* 0x000fe20000000016 */
[----:B0-----:R-:W0:Y:S01]  /*3d180*/  LDC R20, c[0x0][0x3a0] ;  /* 0x0000e800ff147b82 */ /* 0x001e220000000800 */
[----:B------:R-:W-:Y:S01]  /*3d190*/  IADD3 R44, P6, PT, R17, R44, RZ ;  /* 0x0000002c112c7210 */ /* 0x000fe20007fde0ff */
[----:B------:R-:W-:-:S04]  /*3d1a0*/  IMAD.X R43, R19, 0x1, R43, P1 ;  /* 0x00000001132b7824 */ /* 0x000fc800008e062b */
[----:B------:R0:W-:Y:S04]  /*3d1b0*/  STL [R1+0x730], R44 ;  /* 0x0007302c01007387 */ /* 0x0001e80000100800 */
[----:B------:R0:W-:Y:S01]  /*3d1c0*/  STL [R1+0xb44], R43 ;  /* 0x000b442b01007387 */ /* 0x0001e20000100800 */
[----:B--2---:R-:W-:Y:S01]  /*3d1d0*/  IADD3 R42, P1, PT, R17, R42, RZ ;  /* 0x0000002a112a7210 */ /* 0x004fe20007f3e0ff */
[----:B------:R-:W-:-:S04]  /*3d1e0*/  IMAD.X R41, R19, 0x1, R41, P2 ;  /* 0x0000000113297824 */ /* 0x000fc800010e0629 */
[----:B------:R2:W-:Y:S01]  /*3d1f0*/  STL [R1+0x728], R42 ;  /* 0x0007282a01007387 */ /* 0x0005e20000100800 */
[----:B------:R-:W-:-:S03]  /*3d200*/  IADD3 R40, P2, PT, R17, R40, RZ ;  /* 0x0000002811287210 */ /* 0x000fc60007f5e0ff */
[----:B------:R2:W-:Y:S01]  /*3d210*/  STL [R1+0xb3c], R41 ;  /* 0x000b3c2901007387 */ /* 0x0005e20000100800 */
[----:B------:R-:W-:-:S03]  /*3d220*/  IMAD.X R39, R19, 0x1, R39, P4 ;  /* 0x0000000113277824 */ /* 0x000fc600020e0627 */
        /* <DEDUP_REMOVED lines=19> */
[----:B------:R-:W-:Y:S02]  /*3d360*/  VIADD R25, R25, 0x1 ;  /* 0x0000000119197836 */ /* 0x000fe40000000000 */
[----:B------:R-:W-:Y:S01]  /*3d370*/  IMAD.X R29, R19, 0x1, R29, P6 ;  /* 0x00000001131d7824 */ /* 0x000fe200030e061d */
[----:B------:R2:W-:Y:S01]  /*3d380*/  STL [R1+0x6e8], R30 ;  /* 0x0006e81e01007387 */ /* 0x0005e20000100800 */
[----:B------:R-:W-:-:S03]  /*3d390*/  IADD3 R28, P6, PT, R17, R28, RZ ;  /* 0x0000001c111c7210 */ /* 0x000fc60007fde0ff */
[----:B------:R2:W-:Y:S01]  /*3d3a0*/  STL [R1+0x1ae0], R25 ;  /* 0x001ae01901007387 */ /* 0x0005e20000100800 */
[----:B---3--:R-:W-:-:S03]  /*3d3b0*/  IMAD.X R27, R19, 0x1, R27, P1 ;  /* 0x00000001131b7824 */ /* 0x008fc600008e061b */
[----:B------:R2:W-:Y:S04]  /*3d3c0*/  STL [R1+0x6fc], R29 ;  /* 0x0006fc1d01007387 */ /* 0x0005e80000100800 */
[----:B------:R2:W-:Y:S04]  /*3d3d0*/  STL [R1+0x6d0], R28 ;  /* 0x0006d01c01007387 */ /* 0x0005e80000100800 */
[----:B------:R2:W-:Y:S01]  /*3d3e0*/  STL [R1+0x6f4], R27 ;  /* 0x0006f41b01007387 */ /* 0x0005e20000100800 */
[----:B------:R-:W-:Y:S01]  /*3d3f0*/  IADD3 R8, P1, PT, R17, R8, RZ ;  /* 0x0000000811087210 */ /* 0x000fe20007f3e0ff */
[----:B------:R-:W-:-:S05]  /*3d400*/  IMAD.X R26, R19, 0x1, R26, P2 ;  /* 0x00000001131a7824 */ /* 0x000fca00010e061a */
[----:B------:R2:W-:Y:S01]  /*3d410*/  STL [R1+0x6ec], R26 ;  /* 0x0006ec1a01007387 */ /* 0x0005e20000100800 */
[----:B------:R-:W-:Y:S01]  /*3d420*/  IMAD.X R9, R19, 0x1, R9, P1 ;  /* 0x0000000113097824 */ /* 0x000fe200008e0609 */
[----:B------:R-:W-:Y:S01]  /*3d430*/  IADD3 R6, P2, PT, R17, R6, RZ ;  /* 0x0000000611067210 */ /* 0x000fe20007f5e0ff */
[----:B0-----:R-:W-:Y:S01]  /*3d440*/  IMAD R20, R25, -0x80, R20 ;  /* 0xffffff8019147824 */ /* 0x001fe200078e0214 */
[----:B------:R-:W-:Y:S01]  /*3d450*/  IADD3 R2, P1, PT, R17, R2, RZ ;  /* 0x0000000211027210 */ /* 0x000fe20007f3e0ff */
[----:B----4-:R-:W-:-:S05]  /*3d460*/  IMAD.X R24, R19, 0x1, R24, P4 ;  /* 0x0000000113187824 */ /* 0x010fca00020e0618 */
[----:B------:R2:W-:Y:S01]  /*3d470*/  STL [R1+0x6d4], R24 ;  /* 0x0006d41801007387 */ /* 0x0005e20000100800 */
[----:B------:R-:W-:Y:S01]  /*3d480*/  IADD3 R4, P4, PT, R17, R4, RZ ;  /* 0x0000000411047210 */ /* 0x000fe20007f9e0ff */
[C---:B------:R-:W-:Y:S02]  /*3d490*/  IMAD.X R7, R19.reuse, 0x1, R7, P2 ;  /* 0x0000000113077824 */ /* 0x040fe400010e0607 */
[----:B------:R-:W-:-:S05]  /*3d4a0*/  IMAD.X R23, R19, 0x1, R23, P6 ;  /* 0x0000000113177824 */ /* 0x000fca00030e0617 */
[----:B------:R2:W-:Y:S04]  /*3d4b0*/  STL [R1+0x6cc], R23 ;  /* 0x0006cc1701007387 */ /* 0x0005e80000100800 */
[----:B------:R2:W-:Y:S01]  /*3d4c0*/  STL.S16 [R1+0x6a8], R22 ;  /* 0x0006a81601007387 */ /* 0x0005e20000100600 */
[----:B------:R-:W-:Y:S01]  /*3d4d0*/  ISETP.GT.AND P6, PT, R20, RZ, PT ;  /* 0x000000ff1400720c */ /* 0x000fe20003fc4270 */
[C---:B------:R-:W-:Y:S02]  /*3d4e0*/  IMAD.X R5, R19.reuse, 0x1, R5, P4 ;  /* 0x0000000113057824 */ /* 0x040fe400020e0605 */
[----:B------:R-:W-:Y:S01]  /*3d4f0*/  IMAD.X R3, R19, 0x1, R3, P1 ;  /* 0x0000000113037824 */ /* 0x000fe200008e0603 */
[----:B-1----:R-:W-:Y:S09]  /*3d500*/  @!P5 BRA `(.L_x_8) ;  /* 0x000002f400a0d947 */ /* 0x002ff20003800000 */
.L_x_16:
[----:B--2---:R-:W2:Y:S01]  /*3d510*/  LDL R23, [R1+0x6a8] ;  /* 0x0006a80001177983 */ /* 0x004ea20000100800 */
[----:B------:R-:W-:Y:S02]  /*3d520*/  PRMT R22, RZ, 0x7610, R22 ;  /* 0x00007610ff167816 */ /* 0x000fe40000000016 */
[----:B------:R-:W-:Y:S01]  /*3d530*/  ISETP.GT.AND P1, PT, R20, 0x1, PT ;  /* 0x000000011400780c */ /* 0x000fe20003f24270 */
        /* <DEDUP_REMOVED lines=70> */
[----:B0-----:R-:W-:-:S03]  /*3d9a0*/  PRMT R9, RZ, 0x7610, R9 ;  /* 0x00007610ff097816 */ /* 0x001fc60000000009 */
[----:B------:R-:W-:Y:S04]  /*3d9b0*/  STL [R1+0x21c4], R46 ;  /* 0x0021c42e01007387 */ /* 0x000fe80000100800 */
[----:B------:R-:W-:Y:S04]  /*3d9c0*/  STL [R1+0x21cc], R46 ;  /* 0x0021cc2e01007387 */ /* 0x000fe80000100800 */
[----:B------:R-:W-:Y:S04]  /*3d9d0*/  STL [R1+0x21d4], R46 ;  /* 0x0021d42e01007387 */ /* 0x000fe80000100800 */
[----:B------:R-:W-:Y:S04]  /*3d9e0*/  STL [R1+0x21dc], R46 ;  /* 0x0021dc2e01007387 */ /* 0x000fe80000100800 */
[----:B--2---:R-:W2:Y:S04]  /*3d9f0*/  @P6 LDG.E.U8 R23, desc[UR14][R2.64] ;  /* 0x0000000e02176981 */ /* 0x004ea8000c1e1100 */
[----:B------:R-:W3:Y:S04]  /*3da00*/  @P6 LDG.E.U8 R22, desc[UR14][R4.64] ;  /* 0x0000000e04166981 */ /* 0x000ee8000c1e1100 */
[----:B------:R-:W-:Y:S04]  /*3da10*/  STL [R1+0x21e4], R46 ;  /* 0x0021e42e01007387 */ /* 0x000fe80000100800 */
[----:B------:R-:W-:Y:S04]  /*3da20*/  STL [R1+0x21ec], R46 ;  /* 0x0021ec2e01007387 */ /* 0x000fe80000100800 */
[----:B------:R-:W-:Y:S04]  /*3da30*/  STL [R1+0x21f4], R46 ;  /* 0x0021f42e01007387 */ /* 0x000fe80000100800 */
[----:B------:R-:W-:Y:S04]  /*3da40*/  STL [R1+0x21fc], R46 ;  /* 0x0021fc2e01007387 */ /* 0x000fe80000100800 */
[----:B------:R-:W-:Y:S04]  /*3da50*/  STL [R1+0x2204], R46 ;  /* 0x0022042e01007387 */ /* 0x000fe80000100800 */
[----:B------:R-:W-:Y:S04]  /*3da60*/  STL [R1+0x220c], R46 ;  /* 0x00220c2e01007387 */ /* 0x000fe80000100800 */
[----:B------:R-:W4:Y:S04]  /*3da70*/  @P6 LDG.E.U8 R9, desc[UR14][R6.64] ;  /* 0x0000000e06096981 */ /* 0x000f28000c1e1100 */
        /* <DEDUP_REMOVED lines=291> */
[----:B--2---:R0:W-:Y:S04]  /*3ecb0*/  @P6 STL [R1+0x6a8], R23 ;  /* 0x0006a81701006387 */ /* 0x0041e80000100800 */
[----:B0-----:R-:W2:Y:S04]  /*3ecc0*/  LDL R23, [R1+0x6cc] ;  /* 0x0006cc0001177983 */ /* 0x001ea80000100800 */
[----:B---3--:R0:W-:Y:S04]  /*3ecd0*/  STL [R1+0x6a0], R22 ;  /* 0x0006a01601007387 */ /* 0x0081e80000100800 */
[----:B0-----:R-:W2:Y:S04]  /*3ece0*/  LDL R22, [R1+0x6d0] ;  /* 0x0006d00001167983 */ /* 0x001ea80000100800 */
[----:B------:R-:W-:Y:S04]  /*3ecf0*/  STL [R1+0x1cfc], R4 ;  /* 0x001cfc0401007387 */ /* 0x000fe80000100800 */
[----:B------:R-:W-:Y:S04]  /*3ed00*/  STL [R1+0x1d94], R4 ;  /* 0x001d940401007387 */ /* 0x000fe80000100800 */
[----:B------:R-:W-:Y:S04]  /*3ed10*/  STL [R1+0x1cf8], R5 ;  /* 0x001cf80501007387 */ /* 0x000fe80000100800 */
[----:B------:R-:W-:Y:S04]  /*3ed20*/  STL [R1+0x1d98], R5 ;  /* 0x001d980501007387 */ /* 0x000fe80000100800 */
[----:B----4-:R0:W-:Y:S04]  /*3ed30*/  STL [R1+0x698], R9 ;  /* 0x0006980901007387 */ /* 0x0101e80000100800 */
[----:B0-----:R-:W3:Y:S01]  /*3ed40*/  LDL.LU R9, [R1+0x2404] ;  /* 0x0024040001097983 */ /* 0x001ee20000300800 */
[----:B------:R-:W-:-:S02]  /*3ed50*/  PRMT R27, RZ, 0x7610, R27 ;  /* 0x00007610ff1b7816 */ /* 0x000fc4000000001b */
[----:B------:R-:W-:-:S06]  /*3ed60*/  PRMT R46, RZ, 0x7610, R46 ;  /* 0x00007610ff2e7816 */ /* 0x000fcc000000002e */
[----:B--2---:R-:W2:Y:S04]  /*3ed70*/  @P1 LDG.E.U8 R46, desc[UR14][R22.64] ;  /* 0x0000000e162e1981 */ /* 0x004ea8000c1e1100 */
[----:B---3--:R-:W3:Y:S04]  /*3ed80*/  @P6 LDG.E.U8 R27, desc[UR14][R8.64] ;  /* 0x0000000e081b6981 */ /* 0x008ee8000c1e1100 */
[----:B------:R-:W-:Y:S04]  /*3ed90*/  STL [R1+0x1d04], R6 ;  /* 0x001d040601007387 */ /* 0x000fe80000100800 */
[----:B------:R-:W-:Y:S04]  /*3eda0*/  STL [R1+0x1d9c], R6 ;  /* 0x001d9c0601007387 */ /* 0x000fe80000100800 */
[----:B------:R-:W-:Y:S04]  /*3edb0*/  STL [R1+0x1d00], R7 ;  /* 0x001d000701007387 */ /* 0x000fe80000100800 */
[----:B------:R-:W-:Y:S04]  /*3edc0*/  STL [R1+0x1da0], R7 ;  /* 0x001da00701007387 */ /* 0x000fe80000100800 */
[----:B---3--:R0:W-:Y:S04]  /*3edd0*/  STL [R1+0x690], R27 ;  /* 0x0006901b01007387 */ /* 0x0081e80000100800 */
[----:B0-----:R-:W3:Y:S04]  /*3ede0*/  LDL.LU R27, [R1+0x2400] ;  /* 0x00240000011b7983 */ /* 0x001ee80000300800 */
[----:B------:R-:W-:Y:S04]  /*3edf0*/  STL [R1+0x1d0c], R8 ;  /* 0x001d0c0801007387 */ /* 0x000fe80000100800 */
[----:B------:R-:W-:Y:S04]  /*3ee00*/  STL [R1+0x1d08], R9 ;  /* 0x001d080901007387 */ /* 0x000fe80000100800 */
[----:B------:R-:W-:Y:S04]  /*3ee10*/  STL [R1+0x1da4], R9 ;  /* 0x001da40901007387 */ /* 0x000fe80000100800 */
[----:B--2---:R0:W-:Y:S04]  /*3ee20*/  STL [R1+0x688], R46 ;  /* 0x0006882e01007387 */ /* 0x0041e80000100800 */
[----:B0-----:R-:W2:Y:S04]  /*3ee30*/  LDL.LU R46, [R1+0x23fc] ;  /* 0x0023fc00012e7983 */ /* 0x001ea80000300800 */
[----:B------:R-:W4:Y:S04]  /*3ee40*/  LDL R22, [R1+0x6d4] ;  /* 0x0006d40001167983 */ /* 0x000f280000100800 */
[----:B------:R-:W4:Y:S01]  /*3ee50*/  LDL R23, [R1+0x6e8] ;  /* 0x0006e80001177983 */ /* 0x000f220000100800 */
[----:B---3--:R-:W-:-:S02]  /*3ee60*/  PRMT R27, RZ, 0x7610, R27 ;  /* 0x00007610ff1b7816 */ /* 0x008fc4000000001b */
[----:B----4-:R-:W-:-:S04]  /*3ee70*/  @P1 LOP3.LUT R23, R23, R22, RZ, 0x3c, !PT ;  /* 0x0000001617171212 */ /* 0x010fc800078e3cff */
[----:B------:R-:W-:-:S04]  /*3ee80*/  @P1 LOP3.LUT R22, R23, R22, RZ, 0x3c, !PT ;  /* 0x0000001617161212 */ /* 0x000fc800078e3cff */
[----:B------:R-:W-:-:S05]  /*3ee90*/  @P1 LOP3.LUT R23, R23, R22, RZ, 0x3c, !PT ;  /* 0x0000001617171212 */ /* 0x000fca00078e3cff */
[----:B------:R-:W3:Y:S04]  /*3eea0*/  @P1 LDG.E.U8 R27, desc[UR14][R22.64] ;  /* 0x0000000e161b1981 */ /* 0x000ee8000c1e1100 */
[----:B---3--:R0:W-:Y:S04]  /*3eeb0*/  STL [R1+0x680], R27 ;  /* 0x0006801b01007387 */ /* 0x0081e80000100800 */
[----:B0-----:R-:W3:Y:S04]  /*3eec0*/  LDL.LU R27, [R1+0x23f8] ;  /* 0x0023f800011b7983 */ /* 0x001ee80000300800 */
[----:B------:R-:W4:Y:S04]  /*3eed0*/  LDL R22, [R1+0x6ec] ;  /* 0x0006ec0001167983 */ /* 0x000f280000100800 */
[----:B------:R-:W4:Y:S01]  /*3eee0*/  LDL R23, [R1+0x6f0] ;  /* 0x0006f00001177983 */ /* 0x000f220000100800 */
[----:B--2---:R-:W-:-:S02]  /*3eef0*/  PRMT R46, RZ, 0x7610, R46 ;  /* 0x00007610ff2e7816 */ /* 0x004fc4000000002e */
[----:B----4-:R-:W-:-:S04]  /*3ef00*/  @P1 LOP3.LUT R23, R23, R22, RZ, 0x3c, !PT ;  /* 0x0000001617171212 */ /* 0x010fc800078e3cff */
[----:B------:R-:W-:-:S04]  /*3ef10*/  @P1 LOP3.LUT R22, R23, R22, RZ, 0x3c, !PT ;  /* 0x0000001617161212 */ /* 0x000fc800078e3cff */
[----:B------:R-:W-:-:S05]  /*3ef20*/  @P1 LOP3.LUT R23, R23, R22, RZ, 0x3c, !PT ;  /* 0x0000001617171212 */ /* 0x000fca00078e3cff */
[----:B------:R-:W2:Y:S04]  /*3ef30*/  @P1 LDG.E.U8 R46, desc[UR14][R22.64] ;  /* 0x0000000e162e1981 */ /* 0x000ea8000c1e1100 */
        /* <DEDUP_REMOVED lines=8> */
[----:B------:R-:W3:Y:S01]  /*3efc0*/  @P1 LDG.E.U8 R27, desc[UR14][R22.64] ;  /* 0x0000000e161b1981 */ /* 0x000ee2000c1e1100 */
[----:B------:R-:W-:-:S03]  /*3efd0*/  ISETP.GT.AND P2, PT, R20, 0x2, PT ;  /* 0x000000021400780c */ /* 0x000fc60003f44270 */
        /* <DEDUP_REMOVED lines=475> */
[----:B------:R-:W-:-:S02]  /*40d90*/  PRMT R9, RZ, 0x7610, R9 ;  /* 0x00007610ff097816 */ /* 0x000fc40000000009 */
[----:B----4-:R-:W-:-:S04]  /*40da0*/  @P2 LOP3.LUT R23, R23, R22, RZ, 0x3c, !PT ;  /* 0x0000001617172212 */ /* 0x010fc800078e3cff */
[----:B------:R-:W-:-:S04]  /*40db0*/  @P2 LOP3.LUT R22, R23, R22, RZ, 0x3c, !PT ;  /* 0x0000001617162212 */ /* 0x000fc800078e3cff */
[----:B------:R-:W-:-:S05]  /*40dc0*/  @P2 LOP3.LUT R23, R23, R22, RZ, 0x3c, !PT ;  /* 0x0000001617172212 */ /* 0x000fca00078e3cff */
[----:B------:R0:W4:Y:S04]  /*40dd0*/  @P2 LDG.E.U8 R9, desc[UR14][R22.64] ;  /* 0x0000000e16092981 */ /* 0x000128000c1e1100 */
[----:B------:R-:W0:Y:S04]  /*40de0*/  LDL R22, [R1+0xcac] ;  /* 0x000cac0001167983 */ /* 0x000e280000100800 */
[----:B------:R-:W0:Y:S01]  /*40df0*/  LDL R23, [R1+0xcb0] ;  /* 0x000cb00001177983 */ /* 0x000e220000100800 */
[----:B------:R-:W-:Y:S02]  /*40e00*/  ISETP.GT.AND P1, PT, R20, 0xf, PT ;  /* 0x0000000f1400780c */ /* 0x000fe40003f24270 */
[----:B---3--:R-:W-:-:S11]  /*40e10*/  PRMT R27, RZ, 0x7610, R27 ;  /* 0x00007610ff1b7816 */ /* 0x008fd6000000001b */
[----:B0-----:R-:W-:-:S04]  /*40e20*/  @P1 LOP3.LUT R23, R23, R22, RZ, 0x3c, !PT ;  /* 0x0000001617171212 */ /* 0x001fc800078e3cff */
[----:B------:R-:W-:-:S04]  /*40e30*/  @P1 LOP3.LUT R22, R23, R22, RZ, 0x3c, !PT ;  /* 0x0000001617161212 */ /* 0x000fc800078e3cff */
[----:B------:R-:W-:-:S05]  /*40e40*/  @P1 LOP3.LUT R23, R23, R22, RZ, 0x3c, !PT ;  /* 0x0000001617171212 */ /* 0x000fca00078e3cff */
[----:B------:R-:W3:Y:S04]  /*40e50*/  @P1 LDG.E.U8 R27, desc[UR14][R22.64] ;  /* 0x0000000e161b1981 */ /* 0x000ee8000c1e1100 */
[----:B----4-:R-:W-:Y:S04]  /*40e60*/  STL [R1+0x1da8], R9 ;  /* 0x001da80901007387 */ /* 0x010fe80000100800 */
        /* <DEDUP_REMOVED lines=26> */
[----:B------:R-:W2:Y:S01]  /*41010*/  @P1 LDG.E.U8 R46, desc[UR14][R22.64] ;  /* 0x0000000e162e1981 */ /* 0x000ea2000c1e1100 */
[----:B------:R-:W-:-:S03]  /*41020*/  ISETP.GT.AND P2, PT, R20, 0x10, PT ;  /* 0x000000101400780c */ /* 0x000fc60003f44270 */
        /* <DEDUP_REMOVED lines=230> */
[----:B------:R-:W4:Y:S04]  /*41e90*/  @P2 LDG.E.U8 R7, desc[UR14][R22.64] ;  /* 0x0000000e16072981 */ /* 0x000f28000c1e1100 */
[----:B------:R-:W2:Y:S04]  /*41ea0*/  LDL R22, [R1+0xd8c] ;  /* 0x000d8c0001167983 */ /* 0x000ea80000100800 */
[----:B------:R-:W2:Y:S01]  /*41eb0*/  LDL R23, [R1+0xd90] ;  /* 0x000d900001177983 */ /* 0x000ea20000100800 */
[----:B------:R-:W-:-:S03]  /*41ec0*/  PRMT R6, RZ, 0x7610, R6 ;  /* 0x00007610ff067816 */ /* 0x000fc60000000006 */
[----:B----4-:R-:W-:Y:S01]  /*41ed0*/  STL [R1+0x1dac], R7 ;  /* 0x001dac0701007387 */ /* 0x010fe20000100800 */
[----:B--2---:R-:W-:-:S04]  /*41ee0*/  @P2 LOP3.LUT R23, R23, R22, RZ, 0x3c, !PT ;  /* 0x0000001617172212 */ /* 0x004fc800078e3cff */
[----:B------:R-:W-:-:S04]  /*41ef0*/  @P2 LOP3.LUT R22, R23, R22, RZ, 0x3c, !PT ;  /* 0x0000001617162212 */ /* 0x000fc800078e3cff */
[----:B------:R-:W-:-:S05]  /*41f00*/  @P2 LOP3.LUT R23, R23, R22, RZ, 0x3c, !PT ;  /* 0x0000001617172212 */ /* 0x000fca00078e3cff */
[----:B------:R-:W2:Y:S04]  /*41f10*/  @P2 LDG.E.U8 R6, desc[UR14][R22.64] ;  /* 0x0000000e16062981 */ /* 0x000ea8000c1e1100 */
[----:B------:R-:W4:Y:S04]  /*41f20*/  LDL R22, [R1+0xd94] ;  /* 0x000d940001167983 */ /* 0x000f280000100800 */
[----:B------:R-:W4:Y:S01]  /*41f30*/  LDL R23, [R1+0xd98] ;  /* 0x000d980001177983 */ /* 0x000f220000100800 */
[----:B------:R-:W-:-:S03]  /*41f40*/  PRMT R5, RZ, 0x7610, R5 ;  /* 0x00007610ff057816 */ /* 0x000fc60000000005 */
[----:B--2---:R-:W-:Y:S01]  /*41f50*/  STL [R1+0x1db0], R6 ;  /* 0x001db00601007387 */ /* 0x004fe20000100800 */
[----:B----4-:R-:W-:-:S04]  /*41f60*/  @P2 LOP3.LUT R23, R23, R22, RZ, 0x3c, !PT ;  /* 0x0000001617172212 */ /* 0x010fc800078e3cff */
        /* <DEDUP_REMOVED lines=10> */
[----:B------:R0:W2:Y:S04]  /*42010*/  @P2 LDG.E.U8 R4, desc[UR14][R22.64] ;  /* 0x0000000e16042981 */ /* 0x0000a8000c1e1100 */
        /* <DEDUP_REMOVED lines=8> */
[----:B--2---:R-:W-:Y:S04]  /*420a0*/  STL [R1+0x1db8], R4 ;  /* 0x001db80401007387 */ /* 0x004fe80000100800 */
[----:B---3--:R0:W-:Y:S04]  /*420b0*/  STL [R1+0x6c8], R27 ;  /* 0x0006c81b01007387 */ /* 0x0081e80000100800 */
[----:B0-----:R-:W2:Y:S04]  /*420c0*/  LDL.LU R27, [R1+0x22b0] ;  /* 0x0022b000011b7983 */ /* 0x001ea80000300800 */
[----:B------:R-:W3:Y:S04]  /*420d0*/  LDL R22, [R1+0xdac] ;  /* 0x000dac0001167983 */ /* 0x000ee80000100800 */
[----:B------:R-:W3:Y:S01]  /*420e0*/  LDL R23, [R1+0xdb0] ;  /* 0x000db00001177983 */ /* 0x000ee20000100800 */
[----:B------:R-:W-:-:S02]  /*420f0*/  PRMT R46, RZ, 0x7610, R46 ;  /* 0x00007610ff2e7816 */ /* 0x000fc4000000002e */
[----:B---3--:R-:W-:-:S04]  /*42100*/  @P1 LOP3.LUT R23, R23, R22, RZ, 0x3c, !PT ;  /* 0x0000001617171212 */ /* 0x008fc800078e3cff */
        /* <DEDUP_REMOVED lines=280> */
[----:B------:R-:W-:-:S11]  /*43290*/  PRMT R27, RZ, 0x7610, R27 ;  /* 0x00007610ff1b7816 */ /* 0x000fd6000000001b */
[----:B0-----:R-:W-:-:S04]  /*432a0*/  @P1 LOP3.LUT R23, R23, R22, RZ, 0x3c, !PT ;  /* 0x0000001617171212 */ /* 0x001fc800078e3cff */
[----:B------:R-:W-:-:S04]  /*432b0*/  @P1 LOP3.LUT R22, R23, R22, RZ, 0x3c, !PT ;  /* 0x0000001617161212 */ /* 0x000fc800078e3cff */
[----:B------:R-:W-:-:S05]  /*432c0*/  @P1 LOP3.LUT R23, R23, R22, RZ, 0x3c, !PT ;  /* 0x0000001617171212 */ /* 0x000fca00078e3cff */
[----:B------:R-:W4:Y:S04]  /*432d0*/  @P1 LDG.E.U8 R27, desc[UR14][R22.64] ;  /* 0x0000000e161b1981 */ /* 0x000f28000c1e1100 */
[----:B--2---:R-:W-:Y:S04]  /*432e0*/  STL [R1+0x1dc8], R18 ;  /* 0x001dc81201007387 */ /* 0x004fe80000100800 */
[----:B----4-:R0:W-:Y:S04]  /*432f0*/  STL [R1+0x6b8], R27 ;  /* 0x0006b81b01007387 */ /* 0x0101e80000100800 */
        /* <DEDUP_REMOVED lines=260> */
[----:B--2---:R-:W-:Y:S02]  /*44340*/  PRMT R27, RZ, 0x7610, R27 ;  /* 0x00007610ff1b7816 */ /* 0x004fe4000000001b */
[----:B0-----:R-:W-:-:S04]  /*44350*/  @P2 LOP3.LUT R23, R23, R22, RZ, 0x3c, !PT ;  /* 0x0000001617172212 */ /* 0x001fc800078e3cff */
[----:B------:R-:W-:-:S04]  /*44360*/  @P2 LOP3.LUT R22, R23, R22, RZ, 0x3c, !PT ;  /* 0x0000001617162212 */ /* 0x000fc800078e3cff */
[----:B------:R-:W-:-:S05]  /*44370*/  @P2 LOP3.LUT R23, R23, R22, RZ, 0x3c, !PT ;  /* 0x0000001617172212 */ /* 0x000fca00078e3cff */
[----:B------:R-:W2:Y:S04]  /*44380*/  @P2 LDG.E.U8 R27, desc[UR14][R22.64] ;  /* 0x0000000e161b2981 */ /* 0x000ea8000c1e1100 */
[----:B----4-:R-:W-:Y:S04]  /*44390*/  STL [R1+0x1dcc], R19 ;  /* 0x001dcc1301007387 */ /* 0x010fe80000100800 */
        /* <DEDUP_REMOVED lines=1323> */
[----:B----4-:R0:W-:Y:S04]  /*49650*/  STL [R1+0x1a4], R13 ;  /* 0x0001a40d01007387 */ /* 0x0101e80000100800 */
[----:B0-----:R-:W4:Y:S04]  /*49660*/  LDL.LU R13, [R1+0x1f94] ;  /* 0x001f9400010d7983 */ /* 0x001f280000300800 */
[----:B------:R-:W2:Y:S04]  /*49670*/  LDL R22, [R1+0x1290] ;  /* 0x0012900001167983 */ /* 0x000ea80000100800 */
[----:B------:R-:W2:Y:S01]  /*49680*/  LDL R23, [R1+0x1294] ;  /* 0x0012940001177983 */ /* 0x000ea20000100800 */
[----:B------:R-:W-:-:S02]  /*49690*/  PRMT R43, RZ, 0x7610, R43 ;  /* 0x00007610ff2b7816 */ /* 0x000fc4000000002b */
[----:B--2---:R-:W-:-:S04]  /*496a0*/  @P2 LOP3.LUT R23, R23, R22, RZ, 0x3c, !PT ;  /* 0x0000001617172212 */ /* 0x004fc800078e3cff */
[----:B------:R-:W-:-:S04]  /*496b0*/  @P2 LOP3.LUT R22, R23, R22, RZ, 0x3c, !PT ;  /* 0x0000001617162212 */ /* 0x000fc800078e3cff */
[----:B------:R-:W-:-:S05]  /*496c0*/  @P2 LOP3.LUT R23, R23, R22, RZ, 0x3c, !PT ;  /* 0x0000001617172212 */ /* 0x000fca00078e3cff */
[----:B------:R-:W2:Y:S04]  /*496d0*/  @P2 LDG.E.U8 R43, desc[UR14][R22.64] ;  /* 0x0000000e162b2981 */ /* 0x000ea8000c1e1100 */
[----:B--2---:R0:W-:Y:S04]  /*496e0*/  STL [R1+0x1a0], R43 ;  /* 0x0001a02b01007387 */ /* 0x0041e80000100800 */
[----:B0-----:R-:W2:Y:S04]  /*496f0*/  LDL.LU R43, [R1+0x1f90] ;  /* 0x001f9000012b7983 */ /* 0x001ea80000300800 */
        /* <DEDUP_REMOVED lines=15> */
[----:B------:R-:W2:Y:S01]  /*497f0*/  @P2 LDG.E.U8 R42, desc[UR14][R22.64] ;  /* 0x0000000e162a2981 */ /* 0x000ea2000c1e1100 */
[----:B------:R-:W-:-:S03]  /*49800*/  ISETP.GT.AND P1, PT, R20, 0x4b, PT ;  /* 0x0000004b1400780c */ /* 0x000fc60003f24270 */
        /* <DEDUP_REMOVED lines=398> */
[----:B------:R-:W-:Y:S02]  /*4b0f0*/  PRMT R18, RZ, 0x7610, R18 ;  /* 0x00007610ff127816 */ /* 0x000fe40000000012 */
[----:B0-----:R-:W-:-:S04]  /*4b100*/  @P1 LOP3.LUT R23, R23, R22, RZ, 0x3c, !PT ;  /* 0x0000001617171212 */ /* 0x001fc800078e3cff */
[----:B------:R-:W-:-:S04]  /*4b110*/  @P1 LOP3.LUT R22, R23, R22, RZ, 0x3c, !PT ;  /* 0x0000001617161212 */ /* 0x000fc800078e3cff */
[----:B------:R-:W-:Y:S01]  /*4b120*/  @P1 LOP3.LUT R23, R23, R22, RZ, 0x3c, !PT ;  /* 0x0000001617171212 */ /* 0x000fe200078e3cff */
[----:B--2---:R-:W-:Y:S04]  /*4b130*/  STL [R1+0x1dd0], R19 ;  /* 0x001dd01301007387 */ /* 0x004fe80000100800 */
[----:B------:R0:W2:Y:S04]  /*4b140*/  @P1 LDG.E.U8 R18, desc[UR14][R22.64] ;  /* 0x0000000e16121981 */ /* 0x0000a8000c1e1100 */
[----:B------:R-:W0:Y:S04]  /*4b150*/  LDL R22, [R1+0x1408] ;  /* 0x0014080001167983 */ /* 0x000e280000100800 */
[----:B------:R-:W0:Y:S01]  /*4b160*/  LDL R23, [R1+0x140c] ;  /* 0x00140c0001177983 */ /* 0x000e220000100800 */
[----:B------:R-:W-:-:S02]  /*4b170*/  ISETP.GT.AND P2, PT, R20, 0x56, PT ;  /* 0x000000561400780c */ /* 0x000fc40003f44270 */
        /* <DEDUP_REMOVED lines=14> */
[----:B------:R0:W3:Y:S04]  /*4b260*/  @P2 LDG.E.U8 R46, desc[UR14][R22.64] ;  /* 0x0000000e162e2981 */ /* 0x0000e8000c1e1100 */
[----:B------:R-:W0:Y:S04]  /*4b270*/  LDL R22, [R1+0x1418] ;  /* 0x0014180001167983 */ /* 0x000e280000100800 */
[----:B------:R-:W0:Y:S01]  /*4b280*/  LDL R23, [R1+0x141c] ;  /* 0x00141c0001177983 */ /* 0x000e220000100800 */
[----:B------:R-:W-:Y:S02]  /*4b290*/  PRMT R25, RZ, 0x7610, R25 ;  /* 0x00007610ff197816 */ /* 0x000fe40000000019 */
[----:B0-----:R-:W-:-:S04]  /*4b2a0*/  @P2 LOP3.LUT R23, R23, R22, RZ, 0x3c, !PT ;  /* 0x0000001617172212 */ /* 0x001fc800078e3cff */
[----:B------:R-:W-:-:S04]  /*4b2b0*/  @P2 LOP3.LUT R22, R23, R22, RZ, 0x3c, !PT ;  /* 0x0000001617162212 */ /* 0x000fc800078e3cff */
[----:B------:R-:W-:-:S05]  /*4b2c0*/  @P2 LOP3.LUT R23, R23, R22, RZ, 0x3c, !PT ;  /* 0x0000001617172212 */ /* 0x000fca00078e3cff */
[----:B------:R-:W2:Y:S04]  /*4b2d0*/  @P2 LDG.E.U8 R25, desc[UR14][R22.64] ;  /* 0x0000000e16192981 */ /* 0x000ea8000c1e1100 */
[----:B---3--:R0:W-:Y:S04]  /*4b2e0*/  STL [R1+0x360], R46 ;  /* 0x0003602e01007387 */ /* 0x0081e80000100800 */
[----:B0-----:R-:W3:Y:S04]  /*4b2f0*/  LDL R46, [R1+0x1444] ;  /* 0x00144400012e7983 */ /* 0x001ee80000100800 */
        /* <DEDUP_REMOVED lines=37> */
[----:B------:R-:W-:-:S03]  /*4b550*/  PRMT R28, RZ, 0x7610, R28 ;  /* 0x00007610ff1c7816 */ /* 0x000fc6000000001c */
[----:B--2---:R0:W-:Y:S04]  /*4b560*/  STL [R1+0x33c], R29 ;  /* 0x00033c1d01007387 */ /* 0x0041e80000100800 */
[----:B0-----:R-:W2:Y:S04]  /*4b570*/  LDL.LU R29, [R1+0x1ecc] ;  /* 0x001ecc00011d7983 */ /* 0x001ea80000300800 */
[----:B------:R-:W2:Y:S01]  /*4b580*/  LDL R23, [R1+0x1440] ;  /* 0x0014400001177983 */ /* 0x000ea20000100800 */
[----:B---3--:R-:W-:-:S03]  /*4b590*/  @P1 IMAD.MOV.U32 R22, RZ, RZ, R46 ;  /* 0x000000ffff161224 */ /* 0x008fc600078e002e */
[----:B------:R-:W3:Y:S04]  /*4b5a0*/  LDL R46, [R1+0x146c] ;  /* 0x00146c00012e7983 */ /* 0x000ee80000100800 */
[----:B--2---:R-:W2:Y:S01]  /*4b5b0*/  @P1 LDG.E.U8 R28, desc[UR14][R22.64] ;  /* 0x0000000e161c1981 */ /* 0x004ea2000c1e1100 */
        /* <DEDUP_REMOVED lines=37> */
[----:B------:R-:W-:Y:S02]  /*4b810*/  ISETP.GT.AND P1, PT, R20, 0x59, PT ;  /* 0x000000591400780c */ /* 0x000fe40003f24270 */
[----:B------:R-:W-:Y:S01]  /*4b820*/  PRMT R27, RZ, 0x7610, R27 ;  /* 0x00007610ff1b7816 */ /* 0x000fe2000000001b */
[----:B--2---:R0:W-:Y:S04]  /*4b830*/  STL [R1+0xd8], R56 ;  /* 0x0000d83801007387 */ /* 0x0041e80000100800 */
[----:B0-----:R-:W2:Y:S04]  /*4b840*/  LDL.LU R56, [R1+0x1eb8] ;  /* 0x001eb80001387983 */ /* 0x001ea80000300800 */
[----:B------:R-:W2:Y:S02]  /*4b850*/  LDL R23, [R1+0x1468] ;  /* 0x0014680001177983 */ /* 0x000ea40000100800 */
[----:B---3--:R-:W-:Y:S01]  /*4b860*/  @P1 IMAD.MOV.U32 R22, RZ, RZ, R46 ;  /* 0x000000ffff161224 */ /* 0x008fe200078e002e */
[----:B------:R-:W-:Y:S01]  /*4b870*/  PRMT R54, RZ, 0x7610, R54 ;  /* 0x00007610ff367816 */ /* 0x000fe20000000036 */
[----:B------:R-:W3:Y:S04]  /*4b880*/  LDL R46, [R1+0x1498] ;  /* 0x00149800012e7983 */ /* 0x000ee80000100800 */
[----:B--2---:R0:W2:Y:S04]  /*4b890*/  @P1 LDG.E.U8 R27, desc[UR14][R22.64] ;  /* 0x0000000e161b1981 */ /* 0x0040a8000c1e1100 */
[----:B------:R-:W0:Y:S04]  /*4b8a0*/  LDL R22, [R1+0x1470] ;  /* 0x0014700001167983 */ /* 0x000e280000100800 */
[----:B------:R-:W0:Y:S02]  /*4b8b0*/  LDL R23, [R1+0x1474] ;  /* 0x0014740001177983 */ /* 0x000e240000100800 */
[----:B0-----:R-:W-:-:S04]  /*4b8c0*/  @P1 LOP3.LUT R23, R23, R22, RZ, 0x3c, !PT ;  /* 0x0000001617171212 */ /* 0x001fc800078e3cff */
[----:B------:R-:W-:-:S04]  /*4b8d0*/  @P1 LOP3.LUT R22, R23, R22, RZ, 0x3c, !PT ;  /* 0x0000001617161212 */ /* 0x000fc800078e3cff */
[----:B------:R-:W-:-:S05]  /*4b8e0*/  @P1 LOP3.LUT R23, R23, R22, RZ, 0x3c, !PT ;  /* 0x0000001617171212 */ /* 0x000fca00078e3cff */
[----:B------:R-:W3:Y:S04]  /*4b8f0*/  @P1 LDG.E.U8 R54, desc[UR14][R22.64] ;  /* 0x0000000e16361981 */ /* 0x000ee8000c1e1100 */
[----:B--2---:R0:W-:Y:S04]  /*4b900*/  STL [R1+0xd0], R27 ;  /* 0x0000d01b01007387 */ /* 0x0041e80000100800 */
[----:B0-----:R-:W2:Y:S04]  /*4b910*/  LDL R27, [R1+0x149c] ;  /* 0x00149c00011b7983 */ /* 0x001ea80000100800 */
        /* <DEDUP_REMOVED lines=33> */
[----:B------:R-:W-:Y:S02]  /*4bb30*/  PRMT R49, RZ, 0x7610, R49 ;  /* 0x00007610ff317816 */ /* 0x000fe40000000031 */
[----:B--2---:R-:W-:-:S04]  /*4bb40*/  @P2 LOP3.LUT R23, R23, R22, RZ, 0x3c, !PT ;  /* 0x0000001617172212 */ /* 0x004fc800078e3cff */
[----:B------:R-:W-:-:S04]  /*4bb50*/  @P2 LOP3.LUT R22, R23, R22, RZ, 0x3c, !PT ;  /* 0x0000001617162212 */ /* 0x000fc800078e3cff */
[----:B------:R-:W-:-:S05]  /*4bb60*/  @P2 LOP3.LUT R23, R23, R22, RZ, 0x3c, !PT ;  /* 0x0000001617172212 */ /* 0x000fca00078e3cff */
[----:B------:R0:W2:Y:S02]  /*4bb70*/  @P2 LDG.E.U8 R21, desc[UR14][R22.64] ;  /* 0x0000000e16152981 */ /* 0x0000a4000c1e1100 */
[----:B0-----:R-:W-:Y:S02]  /*4bb80*/  @P2 IMAD.MOV.U32 R22, RZ, RZ, R27 ;  /* 0x000000ffff162224 */ /* 0x001fe400078e001b */
[----:B------:R-:W-:-:S05]  /*4bb90*/  @P2 IMAD.MOV.U32 R23, RZ, RZ, R46 ;  /* 0x000000ffff172224 */ /* 0x000fca00078e002e */
[----:B------:R-:W3:Y:S04]  /*4bba0*/  @P2 LDG.E.U8 R49, desc[UR14][R22.64] ;  /* 0x0000000e16312981 */ /* 0x000ee8000c1e1100 */
[----:B--2---:R0:W-:Y:S04]  /*4bbb0*/  STL [R1+0xb4], R21 ;  /* 0x0000b41501007387 */ /* 0x0041e80000100800 */
[----:B0-----:R-:W2:Y:S04]  /*4bbc0*/  LDL.LU R21, [R1+0x1ea4] ;  /* 0x001ea40001157983 */ /* 0x001ea80000300800 */
[----:B------:R-:W2:Y:S04]  /*4bbd0*/  LDL R46, [R1+0x14c0] ;  /* 0x0014c000012e7983 */ /* 0x000ea80000100800 */
[----:B------:R-:W2:Y:S04]  /*4bbe0*/  LDL R27, [R1+0x14c4] ;  /* 0x0014c400011b7983 */ /* 0x000ea80000100800 */
        /* <DEDUP_REMOVED lines=32> */
[----:B----4-:R-:W-:-:S02]  /*4bdf0*/  PRMT R13, RZ, 0x7610, R13 ;  /* 0x00007610ff0d7816 */ /* 0x010fc4000000000d */
[----:B--2---:R-:W-:-:S04]  /*4be00*/  @P1 LOP3.LUT R23, R23, R22, RZ, 0x3c, !PT ;  /* 0x0000001617171212 */ /* 0x004fc800078e3cff */
[----:B------:R-:W-:-:S04]  /*4be10*/  @P1 LOP3.LUT R22, R23, R22, RZ, 0x3c, !PT ;  /* 0x0000001617161212 */ /* 0x000fc800078e3cff */
[----:B------:R-:W-:-:S05]  /*4be20*/  @P1 LOP3.LUT R23, R23, R22, RZ, 0x3c, !PT ;  /* 0x0000001617171212 */ /* 0x000fca00078e3cff */
[----:B------:R0:W2:Y:S01]  /*4be30*/  @P1 LDG.E.U8 R13, desc[UR14][R22.64] ;  /* 0x0000000e160d1981 */ /* 0x0000a2000c1e1100 */
[----:B------:R-:W-:Y:S01]  /*4be40*/  PRMT R19, RZ, 0x7610, R19 ;  /* 0x00007610ff137816 */ /* 0x000fe20000000013 */
[----:B0-----:R-:W-:Y:S02]  /*4be50*/  @P1 IMAD.MOV.U32 R22, RZ, RZ, R27 ;  /* 0x000000ffff161224 */ /* 0x001fe400078e001b */
[----:B------:R-:W-:-:S05]  /*4be60*/  @P1 IMAD.MOV.U32 R23, RZ, RZ, R46 ;  /* 0x000000ffff171224 */ /* 0x000fca00078e002e */
[----:B------:R0:W4:Y:S04]  /*4be70*/  @P1 LDG.E.U8 R19, desc[UR14][R22.64] ;  /* 0x0000000e16131981 */ /* 0x000128000c1e1100 */
[----:B--2---:R-:W-:Y:S04]  /*4be80*/  STL [R1+0x1e2c], R13 ;  /* 0x001e2c0d01007387 */ /* 0x004fe80000100800 */
[----:B------:R-:W0:Y:S04]  /*4be90*/  LDL R22, [R1+0x14c8] ;  /* 0x0014c80001167983 */ /* 0x000e280000100800 */
[----:B------:R-:W0:Y:S01]  /*4bea0*/  LDL R23, [R1+0x14cc] ;  /* 0x0014cc0001177983 */ /* 0x000e220000100800 */
[----:B------:R-:W-:-:S02]  /*4beb0*/  ISETP.GT.AND P2, PT, R20, 0x5c, PT ;  /* 0x0000005c1400780c */ /* 0x000fc40003f44270 */
[----:B------:R-:W-:Y:S01]  /*4bec0*/  PRMT R57, RZ, 0x7610, R57 ;  /* 0x00007610ff397816 */ /* 0x000fe20000000039 */
[----:B------:R-:W2:Y:S04]  /*4bed0*/  LDL R46, [R1+0x14e8] ;  /* 0x0014e800012e7983 */ /* 0x000ea80000100800 */
[----:B------:R-:W2:Y:S06]  /*4bee0*/  LDL R27, [R1+0x14ec] ;  /* 0x0014ec00011b7983 */ /* 0x000eac0000100800 */
        /* <DEDUP_REMOVED lines=28> */
[----:B------:R-:W-:Y:S02]  /*4c0b0*/  ISETP.GT.AND P1, PT, R20, 0x5d, PT ;  /* 0x0000005d1400780c */ /* 0x000fe40003f24270 */
[----:B--2---:R-:W-:-:S04]  /*4c0c0*/  @P2 LOP3.LUT R23, R23, R22, RZ, 0x3c, !PT ;  /* 0x0000001617172212 */ /* 0x004fc800078e3cff */
[----:B------:R-:W-:-:S04]  /*4c0d0*/  @P2 LOP3.LUT R22, R23, R22, RZ, 0x3c, !PT ;  /* 0x0000001617162212 */ /* 0x000fc800078e3cff */
[----:B------:R-:W-:-:S05]  /*4c0e0*/  @P2 LOP3.LUT R23, R23, R22, RZ, 0x3c, !PT ;  /* 0x0000001617172212 */ /* 0x000fca00078e3cff */
[----:B------:R0:W2:Y:S01]  /*4c0f0*/  @P2 LDG.E.U8 R63, desc[UR14][R22.64] ;  /* 0x0000000e163f2981 */ /* 0x0000a2000c1e1100 */
[----:B------:R-:W-:Y:S01]  /*4c100*/  PRMT R17, RZ, 0x7610, R17 ;  /* 0x00007610ff117816 */ /* 0x000fe20000000011 */
[----:B0-----:R-:W-:Y:S02]  /*4c110*/  @P1 IMAD.MOV.U32 R22, RZ, RZ, R27 ;  /* 0x000000ffff161224 */ /* 0x001fe400078e001b */
[----:B------:R-:W-:-:S05]  /*4c120*/  @P1 IMAD.MOV.U32 R23, RZ, RZ, R46 ;  /* 0x000000ffff171224 */ /* 0x000fca00078e002e */
[----:B------:R-:W3:Y:S04]  /*4c130*/  @P1 LDG.E.U8 R17, desc[UR14][R22.64] ;  /* 0x0000000e16111981 */ /* 0x000ee8000c1e1100 */
[----:B--2---:R0:W-:Y:S04]  /*4c140*/  STL [R1+0x78], R63 ;  /* 0x0000783f01007387 */ /* 0x0041e80000100800 */
[----:B0-----:R-:W2:Y:S04]  /*4c150*/  LDL.LU R63, [R1+0x1e84] ;  /* 0x001e8400013f7983 */ /* 0x001ea80000300800 */
[----:B------:R-:W2:Y:S04]  /*4c160*/  LDL R22, [R1+0x14f0] ;  /* 0x0014f00001167983 */ /* 0x000ea80000100800 */
[----:B------:R-:W2:Y:S01]  /*4c170*/  LDL R23, [R1+0x14f4] ;  /* 0x0014f40001177983 */ /* 0x000ea20000100800 */
[----:B------:R-:W-:-:S03]  /*4c180*/  PRMT R2, RZ, 0x7610, R2 ;  /* 0x00007610ff027816 */ /* 0x000fc60000000002 */
[----:B------:R-:W4:Y:S04]  /*4c190*/  LDL R46, [R1+0x1510] ;  /* 0x00151000012e7983 */ /* 0x000f280000100800 */
[----:B------:R-:W4:Y:S04]  /*4c1a0*/  LDL R27, [R1+0x1514] ;  /* 0x00151400011b7983 */ /* 0x000f280000100800 */
[----:B---3--:R-:W-:Y:S01]  /*4c1b0*/  STL [R1+0x1ddc], R17 ;  /* 0x001ddc1101007387 */ /* 0x008fe20000100800 */
        /* <DEDUP_REMOVED lines=14> */
[----:B------:R-:W-:-:S02]  /*4c2a0*/  PRMT R4, RZ, 0x7610, R4 ;  /* 0x00007610ff047816 */ /* 0x000fc40000000004 */
        /* <DEDUP_REMOVED lines=8> */
[----:B------:R-:W-:Y:S02]  /*4c330*/  PRMT R65, RZ, 0x7610, R65 ;  /* 0x00007610ff417816 */ /* 0x000fe40000000041 */
[----:B------:R-:W-:-:S09]  /*4c340*/  PRMT R67, RZ, 0x7610, R67 ;  /* 0x00007610ff437816 */ /* 0x000fd20000000043 */
[----:B0-----:R-:W-:-:S04]  /*4c350*/  @P2 LOP3.LUT R23, R23, R22, RZ, 0x3c, !PT ;  /* 0x0000001617172212 */ /* 0x001fc800078e3cff */
[----:B------:R-:W-:-:S04]  /*4c360*/  @P2 LOP3.LUT R22, R23, R22, RZ, 0x3c, !PT ;  /* 0x0000001617162212 */ /* 0x000fc800078e3cff */
[----:B------:R-:W-:-:S05]  /*4c370*/  @P2 LOP3.LUT R23, R23, R22, RZ, 0x3c, !PT ;  /* 0x0000001617172212 */ /* 0x000fca00078e3cff */
[----:B------:R4:W3:Y:S02]  /*4c380*/  @P2 LDG.E.U8 R65, desc[UR14][R22.64] ;  /* 0x0000000e16412981 */ /* 0x0008e4000c1e1100 */
[----:B----4-:R-:W-:Y:S02]  /*4c390*/  @P2 IMAD.MOV.U32 R22, RZ, RZ, R27 ;  /* 0x000000ffff162224 */ /* 0x010fe400078e001b */
[----:B------:R-:W-:-:S05]  /*4c3a0*/  @P2 IMAD.MOV.U32 R23, RZ, RZ, R46 ;  /* 0x000000ffff172224 */ /* 0x000fca00078e002e */
[----:B------:R-:W4:Y:S04]  /*4c3b0*/  @P2 LDG.E.U8 R67, desc[UR14][R22.64] ;  /* 0x0000000e16432981 */ /* 0x000f28000c1e1100 */
[----:B--2---:R-:W-:Y:S04]  /*4c3c0*/  STL [R1+0x1de8], R4 ;  /* 0x001de80401007387 */ /* 0x004fe80000100800 */
[----:B---3--:R0:W-:Y:S04]  /*4c3d0*/  STL [R1+0x2e8], R65 ;  /* 0x0002e84101007387 */ /* 0x0081e80000100800 */
[----:B0-----:R-:W2:Y:S04]  /*4c3e0*/  LDL.LU R65, [R1+0x1e80] ;  /* 0x001e800001417983 */ /* 0x001ea80000300800 */
[----:B------:R-:W3:Y:S04]  /*4c3f0*/  LDL R46, [R1+0x1538] ;  /* 0x00153800012e7983 */ /* 0x000ee80000100800 */
[----:B------:R-:W2:Y:S04]  /*4c400*/  LDL R27, [R1+0x153c] ;  /* 0x00153c00011b7983 */ /* 0x000ea80000100800 */
        /* <DEDUP_REMOVED lines=33> */
[----:B------:R-:W-:-:S05]  /*4c620*/  @P1 LOP3.LUT R23, R23, R22, RZ, 0x3c, !PT ;  /* 0x0000001617171212 */ /* 0x000fca00078e3cff */
[----:B------:R0:W4:Y:S01]  /*4c630*/  @P1 LDG.E.U8 R73, desc[UR14][R22.64] ;  /* 0x0000000e16491981 */ /* 0x000122000c1e1100 */
[----:B------:R-:W-:-:S03]  /*4c640*/  PRMT R26, RZ, 0x7610, R26 ;  /* 0x00007610ff1a7816 */ /* 0x000fc6000000001a */
[----:B--2---:R1:W-:Y:S01]  /*4c650*/  STL [R1+0x2c8], R43 ;  /* 0x0002c82b01007387 */ /* 0x0043e20000100800 */
[----:B0-----:R-:W-:Y:S02]  /*4c660*/  @P1 IMAD.MOV.U32 R22, RZ, RZ, R27 ;  /* 0x000000ffff161224 */ /* 0x001fe400078e001b */
[----:B---3--:R-:W-:Y:S01]  /*4c670*/  @P1 IMAD.MOV.U32 R23, RZ, RZ, R46 ;  /* 0x000000ffff171224 */ /* 0x008fe200078e002e */
[----:B-1----:R-:W2:Y:S04]  /*4c680*/  LDL R43, [R1+0x1554] ;  /* 0x00155400012b7983 */ /* 0x002ea80000100800 */
[----:B------:R0:W3:Y:S04]  /*4c690*/  @P1 LDG.E.U8 R26, desc[UR14][R22.64] ;  /* 0x0000000e161a1981 */ /* 0x0000e8000c1e1100 */
[----:B----4-:R1:W-:Y:S04]  /*4c6a0*/  STL [R1+0x2c0], R73 ;  /* 0x0002c04901007387 */ /* 0x0103e80000100800 */
[----:B-1----:R-:W4:Y:S04]  /*4c6b0*/  LDL.LU R73, [R1+0x1e70] ;  /* 0x001e700001497983 */ /* 0x002f280000300800 */
[----:B------:R-:W0:Y:S04]  /*4c6c0*/  LDL R22, [R1+0x1540] ;  /* 0x0015400001167983 */ /* 0x000e280000100800 */
[----:B------:R-:W0:Y:S01]  /*4c6d0*/  LDL R23, [R1+0x1544] ;  /* 0x0015440001177983 */ /* 0x000e220000100800 */
[----:B------:R-:W-:-:S03]  /*4c6e0*/  PRMT R75, RZ, 0x7610, R75 ;  /* 0x00007610ff4b7816 */ /* 0x000fc6000000004b */
[----:B------:R-:W2:Y:S04]  /*4c6f0*/  LDL R46, [R1+0x155c] ;  /* 0x00155c00012e7983 */ /* 0x000ea80000100800 */
[----:B------:R-:W2:Y:S01]  /*4c700*/  LDL R27, [R1+0x1560] ;  /* 0x00156000011b7983 */ /* 0x000ea20000100800 */
        /* <DEDUP_REMOVED lines=10> */
[----:B------:R-:W-:-:S02]  /*4c7b0*/  ISETP.GT.AND P2, PT, R20, 0x60, PT ;  /* 0x000000601400780c */ /* 0x000fc40003f44270 */
[----:B------:R-:W-:-:S11]  /*4c7c0*/  PRMT R77, RZ, 0x7610, R77 ;  /* 0x00007610ff4d7816 */ /* 0x000fd6000000004d */
        /* <DEDUP_REMOVED lines=8> */
[----:B------:R-:W-:Y:S01]  /*4c850*/  @P2 IMAD.MOV.U32 R22, RZ, RZ, R43 ;  /* 0x000000ffff162224 */ /* 0x000fe200078e002b */
[----:B------:R-:W-:-:S02]  /*4c860*/  PRMT R44, RZ, 0x7610, R44 ;  /* 0x00007610ff2c7816 */ /* 0x000fc4000000002c */
[----:B------:R-:W-:Y:S01]  /*4c870*/  PRMT R10, RZ, 0x7610, R10 ;  /* 0x00007610ff0a7816 */ /* 0x000fe2000000000a */
[----:B------:R-:W3:Y:S04]  /*4c880*/  LDL R43, [R1+0x1570] ;  /* 0x00157000012b7983 */ /* 0x000ee80000100800 */
[----:B--2---:R0:W2:Y:S04]  /*4c890*/  @P2 LDG.E.U8 R42, desc[UR14][R22.64] ;  /* 0x0000000e162a2981 */ /* 0x0040a8000c1e1100 */
[----:B------:R-:W2:Y:S01]  /*4c8a0*/  LDL R23, [R1+0x1558] ;  /* 0x0015580001177983 */ /* 0x000ea20000100800 */
[----:B0-----:R-:W-:-:S05]  /*4c8b0*/  @P2 IMAD.MOV.U32 R22, RZ, RZ, R46 ;  /* 0x000000ffff162224 */ /* 0x001fca00078e002e */
[----:B--2---:R3:W2:Y:S04]  /*4c8c0*/  @P2 LDG.E.U8 R44, desc[UR14][R22.64] ;  /* 0x0000000e162c2981 */ /* 0x0046a8000c1e1100 */
[----:B------:R0:W-:Y:S04]  /*4c8d0*/  STL [R1+0x5c], R42 ;  /* 0x00005c2a01007387 */ /* 0x0001e80000100800 */
[----:B------:R-:W4:Y:S01]  /*4c8e0*/  LDL R46, [R1+0x1580] ;  /* 0x00158000012e7983 */ /* 0x000f220000100800 */
[----:B---3--:R-:W-:Y:S02]  /*4c8f0*/  @P2 IMAD.MOV.U32 R22, RZ, RZ, R26 ;  /* 0x000000ffff162224 */ /* 0x008fe400078e001a */
[----:B------:R-:W-:Y:S01]  /*4c900*/  @P2 IMAD.MOV.U32 R23, RZ, RZ, R27 ;  /* 0x000000ffff172224 */ /* 0x000fe200078e001b */
[----:B0-----:R-:W3:Y:S04]  /*4c910*/  LDL R42, [R1+0x1574] ;  /* 0x00157400012a7983 */ /* 0x001ee80000100800 */
[----:B------:R-:W3:Y:S04]  /*4c920*/  LDL R27, [R1+0x1578] ;  /* 0x00157800011b7983 */ /* 0x000ee80000100800 */
[----:B------:R-:W3:Y:S04]  /*4c930*/  LDL R26, [R1+0x157c] ;  /* 0x00157c00011a7983 */ /* 0x000ee80000100800 */
[----:B------:R0:W3:Y:S04]  /*4c940*/  @P2 LDG.E.U8 R10, desc[UR14][R22.64] ;  /* 0x0000000e160a2981 */ /* 0x0000e8000c1e1100 */
[----:B--2---:R1:W-:Y:S04]  /*4c950*/  STL [R1+0x58], R44 ;  /* 0x0000582c01007387 */ /* 0x0043e80000100800 */
[----:B------:R-:W0:Y:S04]  /*4c960*/  LDL R22, [R1+0x1568] ;  /* 0x0015680001167983 */ /* 0x000e280000100800 */
[----:B------:R-:W0:Y:S01]  /*4c970*/  LDL R23, [R1+0x156c] ;  /* 0x00156c0001177983 */ /* 0x000e220000100800 */
[----:B------:R-:W-:-:S02]  /*4c980*/  ISETP.GT.AND P1, PT, R20, 0x61, PT ;  /* 0x000000611400780c */ /* 0x000fc40003f24270 */
[----:B------:R-:W-:Y:S02]  /*4c990*/  PRMT R19, RZ, 0x7610, R19 ;  /* 0x00007610ff137816 */ /* 0x000fe40000000013 */
[----:B------:R-:W-:Y:S02]  /*4c9a0*/  PRMT R13, RZ, 0x7610, R13 ;  /* 0x00007610ff0d7816 */ /* 0x000fe4000000000d */
[----:B------:R-:W-:Y:S01]  /*4c9b0*/  PRMT R47, RZ, 0x7610, R47 ;  /* 0x00007610ff2f7816 */ /* 0x000fe2000000002f */
[----:B-1----:R-:W2:Y:S06]  /*4c9c0*/  LDL R44, [R1+0x1584] ;  /* 0x00158400012c7983 */ /* 0x002eac0000100800 */
[----:B0-----:R-:W-:-:S04]  /*4c9d0*/  @P1 LOP3.LUT R23, R23, R22, RZ, 0x3c, !PT ;  /* 0x0000001617171212 */ /* 0x001fc800078e3cff */
[----:B------:R-:W-:-:S04]  /*4c9e0*/  @P1 LOP3.LUT R22, R23, R22, RZ, 0x3c, !PT ;  /* 0x0000001617161212 */ /* 0x000fc800078e3cff */
[----:B------:R-:W-:-:S05]  /*4c9f0*/  @P1 LOP3.LUT R23, R23, R22, RZ, 0x3c, !PT ;  /* 0x0000001617171212 */ /* 0x000fca00078e3cff */
[----:B------:R3:W2:Y:S02]  /*4ca00*/  @P1 LDG.E.U8 R19, desc[UR14][R22.64] ;  /* 0x0000000e16131981 */ /* 0x0006a4000c1e1100 */
[----:B---3--:R-:W-:Y:S02]  /*4ca10*/  @P1 IMAD.MOV.U32 R22, RZ, RZ, R42 ;  /* 0x000000ffff161224 */ /* 0x008fe400078e002a */
[----:B------:R-:W-:-:S05]  /*4ca20*/  @P1 IMAD.MOV.U32 R23, RZ, RZ, R43 ;  /* 0x000000ffff171224 */ /* 0x000fca00078e002b */
[----:B------:R0:W3:Y:S02]  /*4ca30*/  @P1 LDG.E.U8 R13, desc[UR14][R22.64] ;  /* 0x0000000e160d1981 */ /* 0x0000e4000c1e1100 */
[----:B0-----:R-:W-:Y:S02]  /*4ca40*/  @P1 IMAD.MOV.U32 R22, RZ, RZ, R26 ;  /* 0x000000ffff161224 */ /* 0x001fe400078e001a */
[----:B------:R-:W-:-:S05]  /*4ca50*/  @P1 IMAD.MOV.U32 R23, RZ, RZ, R27 ;  /* 0x000000ffff171224 */ /* 0x000fca00078e001b */
[----:B------:R4:W3:Y:S04]  /*4ca60*/  @P1 LDG.E.U8 R47, desc[UR14][R22.64] ;  /* 0x0000000e162f1981 */ /* 0x0008e8000c1e1100 */
[----:B------:R-:W-:Y:S01]  /*4ca70*/  STL [R1+0x1e58], R10 ;  /* 0x001e580a01007387 */ /* 0x000fe20000100800 */
[----:B------:R-:W-:Y:S01]  /*4ca80*/  PRMT R11, RZ, 0x7610, R11 ;  /* 0x00007610ff0b7816 */ /* 0x000fe2000000000b */
[----:B----4-:R-:W-:Y:S02]  /*4ca90*/  @P1 IMAD.MOV.U32 R23, RZ, RZ, R46 ;  /* 0x000000ffff171224 */ /* 0x010fe400078e002e */
[----:B--2---:R-:W-:-:S05]  /*4caa0*/  @P1 IMAD.MOV.U32 R22, RZ, RZ, R44 ;  /* 0x000000ffff161224 */ /* 0x004fca00078e002c */
[----:B------:R-:W2:Y:S04]  /*4cab0*/  @P1 LDG.E.U8 R11, desc[UR14][R22.64] ;  /* 0x0000000e160b1981 */ /* 0x000ea8000c1e1100 */
[----:B------:R-:W-:Y:S04]  /*4cac0*/  STL [R1+0x1e50], R19 ;  /* 0x001e501301007387 */ /* 0x000fe80000100800 */
[----:B------:R-:W4:Y:S04]  /*4cad0*/  LDL R43, [R1+0x1588] ;  /* 0x00158800012b7983 */ /* 0x000f280000100800 */
[----:B------:R-:W4:Y:S04]  /*4cae0*/  LDL R42, [R1+0x158c] ;  /* 0x00158c00012a7983 */ /* 0x000f280000100800 */
[----:B---3--:R0:W-:Y:S04]  /*4caf0*/  STL [R1+0x1e54], R13 ;  /* 0x001e540d01007387 */ /* 0x0081e80000100800 */
[----:B------:R-:W3:Y:S04]  /*4cb00*/  LDL R27, [R1+0x1590] ;  /* 0x00159000011b7983 */ /* 0x000ee80000100800 */
[----:B------:R-:W3:Y:S04]  /*4cb10*/  LDL R26, [R1+0x1594] ;  /* 0x00159400011a7983 */ /* 0x000ee80000100800 */
[----:B------:R1:W-:Y:S04]  /*4cb20*/  STL [R1+0x48], R47 ;  /* 0x0000482f01007387 */ /* 0x0003e80000100800 */
[----:B------:R-:W3:Y:S04]  /*4cb30*/  LDL R46, [R1+0x159c] ;  /* 0x00159c00012e7983 */ /* 0x000ee80000100800 */
[----:B------:R-:W3:Y:S04]  /*4cb40*/  LDL R44, [R1+0x15a0] ;  /* 0x0015a000012c7983 */ /* 0x000ee80000100800 */
[----:B0-----:R-:W3:Y:S04]  /*4cb50*/  LDL R13, [R1+0x15a4] ;  /* 0x0015a400010d7983 */ /* 0x001ee80000100800 */
[----:B-1----:R-:W3:Y:S01]  /*4cb60*/  LDL R47, [R1+0x1598] ;  /* 0x00159800012f7983 */ /* 0x002ee20000100800 */
[----:B------:R-:W-:-:S02]  /*4cb70*/  ISETP.GT.AND P2, PT, R20, 0x62, PT ;  /* 0x000000621400780c */ /* 0x000fc40003f44270 */
[----:B------:R-:W-:Y:S02]  /*4cb80*/  PRMT R16, RZ, 0x7610, R16 ;  /* 0x00007610ff107816 */ /* 0x000fe40000000010 */
[----:B------:R-:W-:Y:S02]  /*4cb90*/  PRMT R0, RZ, 0x7610, R0 ;  /* 0x00007610ff007816 */ /* 0x000fe40000000000 */
[----:B------:R-:W-:Y:S02]  /*4cba0*/  PRMT R45, RZ, 0x7610, R45 ;  /* 0x00007610ff2d7816 */ /* 0x000fe4000000002d */
[----:B------:R-:W-:Y:S01]  /*4cbb0*/  PRMT R12, RZ, 0x7610, R12 ;  /* 0x00007610ff0c7816 */ /* 0x000fe2000000000c */
[----:B--2---:R-:W-:Y:S04]  /*4cbc0*/  STL [R1+0x1e5c], R11 ;  /* 0x001e5c0b01007387 */ /* 0x004fe80000100800 */
[----:B----4-:R-:W-:-:S02]  /*4cbd0*/  @P2 IMAD.MOV.U32 R23, RZ, RZ, R43 ;  /* 0x000000ffff172224 */ /* 0x010fc400078e002b */
[----:B------:R-:W-:Y:S01]  /*4cbe0*/  @P2 IMAD.MOV.U32 R22, RZ, RZ, R42 ;  /* 0x000000ffff162224 */ /* 0x000fe200078e002a */
[----:B------:R-:W2:Y:S04]  /*4cbf0*/  LDL R43, [R1+0x15a8] ;  /* 0x0015a800012b7983 */ /* 0x000ea80000100800 */
[----:B------:R-:W4:Y:S04]  /*4cc00*/  LDL R42, [R1+0x15ac] ;  /* 0x0015ac00012a7983 */ /* 0x000f280000100800 */
[----:B------:R3:W2:Y:S02]  /*4cc10*/  @P2 LDG.E.U8 R16, desc[UR14][R22.64] ;  /* 0x0000000e16102981 */ /* 0x0006a4000c1e1100 */
[----:B---3--:R-:W-:-:S02]  /*4cc20*/  @P2 IMAD.MOV.U32 R23, RZ, RZ, R27 ;  /* 0x000000ffff172224 */ /* 0x008fc400078e001b */
[----:B------:R-:W-:-:S05]  /*4cc30*/  @P2 IMAD.MOV.U32 R22, RZ, RZ, R26 ;  /* 0x000000ffff162224 */ /* 0x000fca00078e001a */
[----:B------:R0:W3:Y:S02]  /*4cc40*/  @P2 LDG.E.U8 R0, desc[UR14][R22.64] ;  /* 0x0000000e16002981 */ /* 0x0000e4000c1e1100 */
[----:B0-----:R-:W-:Y:S02]  /*4cc50*/  @P2 IMAD.MOV.U32 R22, RZ, RZ, R46 ;  /* 0x000000ffff162224 */ /* 0x001fe400078e002e */
[----:B------:R-:W-:-:S05]  /*4cc60*/  @P2 IMAD.MOV.U32 R23, RZ, RZ, R47 ;  /* 0x000000ffff172224 */ /* 0x000fca00078e002f */
[----:B------:R0:W4:Y:S02]  /*4cc70*/  @P2 LDG.E.U8 R45, desc[UR14][R22.64] ;  /* 0x0000000e162d2981 */ /* 0x000124000c1e1100 */
[----:B0-----:R-:W-:Y:S02]  /*4cc80*/  @P2 IMAD.MOV.U32 R22, RZ, RZ, R13 ;  /* 0x000000ffff162224 */ /* 0x001fe400078e000d */
[----:B------:R-:W-:-:S05]  /*4cc90*/  @P2 IMAD.MOV.U32 R23, RZ, RZ, R44 ;  /* 0x000000ffff172224 */ /* 0x000fca00078e002c */
[----:B------:R4:W4:Y:S01]  /*4cca0*/  @P2 LDG.E.U8 R12, desc[UR14][R22.64] ;  /* 0x0000000e160c2981 */ /* 0x000922000c1e1100 */
[----:B------:R-:W-:Y:S02]  /*4ccb0*/  ISETP.GT.AND P1, PT, R20, 0x63, PT ;  /* 0x000000631400780c */ /* 0x000fe40003f24270 */
[----:B------:R-:W-:Y:S01]  /*4ccc0*/  PRMT R18, RZ, 0x7610, R18 ;  /* 0x00007610ff127816 */ /* 0x000fe20000000012 */
[----:B--2---:R0:W-:Y:S04]  /*4ccd0*/  STL [R1+0x40], R16 ;  /* 0x0000401001007387 */ /* 0x0041e80000100800 */
[----:B0-----:R-:W2:Y:S04]  /*4cce0*/  LDL.LU R16, [R1+0x1e64] ;  /* 0x001e640001107983 */ /* 0x001ea80000300800 */
[----:B------:R-:W2:Y:S04]  /*4ccf0*/  LDL R27, [R1+0x15b0] ;  /* 0x0015b000011b7983 */ /* 0x000ea80000100800 */
[----:B------:R-:W2:Y:S04]  /*4cd00*/  LDL R26, [R1+0x15b4] ;  /* 0x0015b400011a7983 */ /* 0x000ea80000100800 */
[----:B---3--:R-:W-:Y:S04]  /*4cd10*/  STL [R1+0x3c], R0 ;  /* 0x00003c0001007387 */ /* 0x008fe80000100800 */
[----:B------:R-:W3:Y:S04]  /*4cd20*/  LDL R46, [R1+0x15b8] ;  /* 0x0015b800012e7983 */ /* 0x000ee80000100800 */
[----:B------:R-:W3:Y:S01]  /*4cd30*/  LDL R13, [R1+0x15bc] ;  /* 0x0015bc00010d7983 */ /* 0x000ee20000100800 */
[----:B----4-:R-:W-:-:S02]  /*4cd40*/  @P1 IMAD.MOV.U32 R22, RZ, RZ, R42 ;  /* 0x000000ffff161224 */ /* 0x010fc400078e002a */
[----:B------:R-:W-:-:S05]  /*4cd50*/  @P1 IMAD.MOV.U32 R23, RZ, RZ, R43 ;  /* 0x000000ffff171224 */ /* 0x000fca00078e002b */
[----:B------:R2:W4:Y:S04]  /*4cd60*/  @P1 LDG.E.U8 R18, desc[UR14][R22.64] ;  /* 0x0000000e16121981 */ /* 0x000528000c1e1100 */
[----:B------:R-:W-:Y:S04]  /*4cd70*/  STL [R1+0x1e60], R12 ;  /* 0x001e600c01007387 */ /* 0x000fe80000100800 */
[----:B------:R0:W-:Y:S04]  /*4cd80*/  STL [R1+0x38], R45 ;  /* 0x0000382d01007387 */ /* 0x0001e80000100800 */
[----:B------:R-:W4:Y:S04]  /*4cd90*/  LDL R44, [R1+0x15c4] ;  /* 0x0015c400012c7983 */ /* 0x000f280000100800 */
[----:B0-----:R-:W4:Y:S01]  /*4cda0*/  LDL R45, [R1+0x15c0] ;  /* 0x0015c000012d7983 */ /* 0x001f220000100800 */
[----:B------:R-:W-:-:S02]  /*4cdb0*/  PRMT R4, RZ, 0x7610, R4 ;  /* 0x00007610ff047816 */ /* 0x000fc40000000004 */
[----:B------:R-:W-:Y:S02]  /*4cdc0*/  PRMT R3, RZ, 0x7610, R3 ;  /* 0x00007610ff037816 */ /* 0x000fe40000000003 */
[----:B------:R-:W-:Y:S01]  /*4cdd0*/  PRMT R2, RZ, 0x7610, R2 ;  /* 0x00007610ff027816 */ /* 0x000fe20000000002 */
[----:B--2---:R-:W-:Y:S02]  /*4cde0*/  @P1 IMAD.MOV.U32 R23, RZ, RZ, R27 ;  /* 0x000000ffff171224 */ /* 0x004fe400078e001b */
[----:B------:R-:W-:-:S05]  /*4cdf0*/  @P1 IMAD.MOV.U32 R22, RZ, RZ, R26 ;  /* 0x000000ffff161224 */ /* 0x000fca00078e001a */
[----:B------:R3:W2:Y:S02]  /*4ce00*/  @P1 LDG.E.U8 R4, desc[UR14][R22.64] ;  /* 0x0000000e16041981 */ /* 0x0006a4000c1e1100 */
[----:B---3--:R-:W-:Y:S02]  /*4ce10*/  @P1 IMAD.MOV.U32 R22, RZ, RZ, R13 ;  /* 0x000000ffff161224 */ /* 0x008fe400078e000d */
[----:B------:R-:W-:-:S05]  /*4ce20*/  @P1 IMAD.MOV.U32 R23, RZ, RZ, R46 ;  /* 0x000000ffff171224 */ /* 0x000fca00078e002e */
[----:B------:R0:W3:Y:S04]  /*4ce30*/  @P1 LDG.E.U8 R3, desc[UR14][R22.64] ;  /* 0x0000000e16031981 */ /* 0x0000e8000c1e1100 */
[----:B----4-:R-:W-:Y:S04]  /*4ce40*/  STL [R1+0x1e34], R18 ;  /* 0x001e341201007387 */ /* 0x010fe80000100800 */
[----:B------:R-:W4:Y:S04]  /*4ce50*/  LDL R43, [R1+0x15c8] ;  /* 0x0015c800012b7983 */ /* 0x000f280000100800 */
[----:B------:R-:W4:Y:S04]  /*4ce60*/  LDL R42, [R1+0x15cc] ;  /* 0x0015cc00012a7983 */ /* 0x000f280000100800 */
[----:B------:R-:W4:Y:S04]  /*4ce70*/  LDL R27, [R1+0x15d0] ;  /* 0x0015d000011b7983 */ /* 0x000f280000100800 */
[----:B------:R-:W4:Y:S01]  /*4ce80*/  LDL R26, [R1+0x15d4] ;  /* 0x0015d400011a7983 */ /* 0x000f220000100800 */
[----:B0-----:R-:W-:-:S02]  /*4ce90*/  @P1 IMAD.MOV.U32 R22, RZ, RZ, R44 ;  /* 0x000000ffff161224 */ /* 0x001fc400078e002c */
[----:B------:R-:W-:-:S05]  /*4cea0*/  @P1 IMAD.MOV.U32 R23, RZ, RZ, R45 ;  /* 0x000000ffff171224 */ /* 0x000fca00078e002d */
[----:B------:R4:W4:Y:S01]  /*4ceb0*/  @P1 LDG.E.U8 R2, desc[UR14][R22.64] ;  /* 0x0000000e16021981 */ /* 0x000922000c1e1100 */
[----:B------:R-:W-:Y:S02]  /*4cec0*/  ISETP.GT.AND P2, PT, R20, 0x64, PT ;  /* 0x000000641400780c */ /* 0x000fe40003f44270 */
[----:B------:R-:W-:Y:S01]  /*4ced0*/  PRMT R17, RZ, 0x7610, R17 ;  /* 0x00007610ff117816 */ /* 0x000fe20000000011 */
[----:B--2---:R-:W-:Y:S04]  /*4cee0*/  STL [R1+0x1e38], R4 ;  /* 0x001e380401007387 */ /* 0x004fe80000100800 */
[----:B------:R-:W2:Y:S04]  /*4cef0*/  LDL R13, [R1+0x15d8] ;  /* 0x0015d800010d7983 */ /* 0x000ea80000100800 */
[----:B------:R-:W2:Y:S04]  /*4cf00*/  LDL R12, [R1+0x15dc] ;  /* 0x0015dc00010c7983 */ /* 0x000ea80000100800 */
[----:B---3--:R0:W-:Y:S01]  /*4cf10*/  STL [R1+0x1e3c], R3 ;  /* 0x001e3c0301007387 */ /* 0x0081e20000100800 */
[----:B----4-:R-:W-:-:S02]  /*4cf20*/  @P2 IMAD.MOV.U32 R23, RZ, RZ, R43 ;  /* 0x000000ffff172224 */ /* 0x010fc400078e002b */
[----:B------:R-:W-:Y:S01]  /*4cf30*/  @P2 IMAD.MOV.U32 R22, RZ, RZ, R42 ;  /* 0x000000ffff162224 */ /* 0x000fe200078e002a */
[----:B0-----:R-:W-:-:S06]  /*4cf40*/  PRMT R3, RZ, 0x7610, R3 ;  /* 0x00007610ff037816 */ /* 0x001fcc0000000003 */
[----:B------:R0:W3:Y:S02]  /*4cf50*/  @P2 LDG.E.U8 R3, desc[UR14][R22.64] ;  /* 0x0000000e16032981 */ /* 0x0000e4000c1e1100 */
[----:B0-----:R-:W-:Y:S02]  /*4cf60*/  @P2 IMAD.MOV.U32 R22, RZ, RZ, R26 ;  /* 0x000000ffff162224 */ /* 0x001fe400078e001a */
[----:B------:R-:W-:-:S05]  /*4cf70*/  @P2 IMAD.MOV.U32 R23, RZ, RZ, R27 ;  /* 0x000000ffff172224 */ /* 0x000fca00078e001b */
[----:B------:R2:W4:Y:S04]  /*4cf80*/  @P2 LDG.E.U8 R17, desc[UR14][R22.64] ;  /* 0x0000000e16112981 */ /* 0x000528000c1e1100 */
[----:B------:R-:W-:Y:S04]  /*4cf90*/  STL [R1+0x1e40], R2 ;  /* 0x001e400201007387 */ /* 0x000fe80000100800 */
[----:B------:R-:W4:Y:S04]  /*4cfa0*/  LDL R42, [R1+0x15e4] ;  /* 0x0015e400012a7983 */ /* 0x000f280000100800 */
[----:B------:R-:W4:Y:S01]  /*4cfb0*/  LDL R43, [R1+0x15e0] ;  /* 0x0015e000012b7983 */ /* 0x000f220000100800 */
[----:B------:R-:W-:-:S02]  /*4cfc0*/  PRMT R9, RZ, 0x7610, R9 ;  /* 0x00007610ff097816 */ /* 0x000fc40000000009 */
[----:B------:R-:W-:Y:S01]  /*4cfd0*/  PRMT R14, RZ, 0x7610, R14 ;  /* 0x00007610ff0e7816 */ /* 0x000fe2000000000e */
[----:B------:R-:W4:Y:S01]  /*4cfe0*/  LDL R4, [R1+0x15e8] ;  /* 0x0015e80001047983 */ /* 0x000f220000100800 */
[----:B--2---:R-:W-:Y:S02]  /*4cff0*/  @P2 IMAD.MOV.U32 R23, RZ, RZ, R13 ;  /* 0x000000ffff172224 */ /* 0x004fe400078e000d */
[----:B------:R-:W-:-:S05]  /*4d000*/  @P2 IMAD.MOV.U32 R22, RZ, RZ, R12 ;  /* 0x000000ffff162224 */ /* 0x000fca00078e000c */
[----:B------:R4:W2:Y:S04]  /*4d010*/  @P2 LDG.E.U8 R9, desc[UR14][R22.64] ;  /* 0x0000000e16092981 */ /* 0x0008a8000c1e1100 */
[----:B---3--:R0:W-:Y:S04]  /*4d020*/  STL [R1+0x20], R3 ;  /* 0x0000200301007387 */ /* 0x0081e80000100800 */
[----:B0-----:R-:W3:Y:S01]  /*4d030*/  LDL R3, [R1+0x15ec] ;  /* 0x0015ec0001037983 */ /* 0x001ee20000100800 */
[----:B----4-:R-:W-:Y:S02]  /*4d040*/  @P2 IMAD.MOV.U32 R22, RZ, RZ, R42 ;  /* 0x000000ffff162224 */ /* 0x010fe400078e002a */
[----:B------:R-:W-:-:S05]  /*4d050*/  @P2 IMAD.MOV.U32 R23, RZ, RZ, R43 ;  /* 0x000000ffff172224 */ /* 0x000fca00078e002b */
[----:B------:R0:W4:Y:S04]  /*4d060*/  @P2 LDG.E.U8 R14, desc[UR14][R22.64] ;  /* 0x0000000e160e2981 */ /* 0x000128000c1e1100 */
[----:B------:R-:W-:Y:S04]  /*4d070*/  STL [R1+0x1e44], R17 ;  /* 0x001e441101007387 */ /* 0x000fe80000100800 */
[----:B------:R-:W4:Y:S04]  /*4d080*/  LDL R27, [R1+0x15f0] ;  /* 0x0015f000011b7983 */ /* 0x000f280000100800 */
[----:B------:R-:W4:Y:S01]  /*4d090*/  LDL R26, [R1+0x15f4] ;  /* 0x0015f400011a7983 */ /* 0x000f220000100800 */
[----:B------:R-:W-:-:S03]  /*4d0a0*/  ISETP.GT.AND P1, PT, R20, 0x65, PT ;  /* 0x000000651400780c */ /* 0x000fc60003f24270 */
[----:B------:R-:W4:Y:S04]  /*4d0b0*/  LDL R13, [R1+0x15f8] ;  /* 0x0015f800010d7983 */ /* 0x000f280000100800 */
[----:B------:R-:W4:Y:S01]  /*4d0c0*/  LDL R12, [R1+0x15fc] ;  /* 0x0015fc00010c7983 */ /* 0x000f220000100800 */
[----:B------:R-:W-:-:S05]  /*4d0d0*/  PRMT R5, RZ, 0x7610, R5 ;  /* 0x00007610ff057816 */ /* 0x000fca0000000005 */
[----:B0-----:R-:W-:Y:S01]  /*4d0e0*/  @P1 IMAD.MOV.U32 R23, RZ, RZ, R4 ;  /* 0x000000ffff171224 */ /* 0x001fe200078e0004 */
[----:B------:R-:W-:Y:S01]  /*4d0f0*/  PRMT R6, RZ, 0x7610, R6 ;  /* 0x00007610ff067816 */ /* 0x000fe20000000006 */
[----:B--2---:R-:W-:Y:S01]  /*4d100*/  STL [R1+0x1e48], R9 ;  /* 0x001e480901007387 */ /* 0x004fe20000100800 */
[----:B---3--:R-:W-:-:S05]  /*4d110*/  @P1 IMAD.MOV.U32 R22, RZ, RZ, R3 ;  /* 0x000000ffff161224 */ /* 0x008fca00078e0003 */
[----:B------:R0:W2:Y:S04]  /*4d120*/  @P1 LDG.E.U8 R5, desc[UR14][R22.64] ;  /* 0x0000000e16051981 */ /* 0x0000a8000c1e1100 */
[----:B----4-:R-:W-:Y:S04]  /*4d130*/  STL [R1+0x1e4c], R14 ;  /* 0x001e4c0e01007387 */ /* 0x010fe80000100800 */
[----:B------:R-:W3:Y:S04]  /*4d140*/  LDL R4, [R1+0x1600] ;  /* 0x0016000001047983 */ /* 0x000ee80000100800 */
[----:B------:R-:W4:Y:S01]  /*4d150*/  LDL R3, [R1+0x1604] ;  /* 0x0016040001037983 */ /* 0x000f220000100800 */
[----:B0-----:R-:W-:-:S02]  /*4d160*/  @P1 IMAD.MOV.U32 R22, RZ, RZ, R26 ;  /* 0x000000ffff161224 */ /* 0x001fc400078e001a */
[----:B------:R-:W-:-:S05]  /*4d170*/  @P1 IMAD.MOV.U32 R23, RZ, RZ, R27 ;  /* 0x000000ffff171224 */ /* 0x000fca00078e001b */
[----:B------:R0:W4:Y:S01]  /*4d180*/  @P1 LDG.E.U8 R6, desc[UR14][R22.64] ;  /* 0x0000000e16061981 */ /* 0x000122000c1e1100 */
[----:B------:R-:W-:Y:S02]  /*4d190*/  PRMT R7, RZ, 0x7610, R7 ;  /* 0x00007610ff077816 */ /* 0x000fe40000000007 */
[----:B------:R-:W-:Y:S01]  /*4d1a0*/  PRMT R15, RZ, 0x7610, R15 ;  /* 0x00007610ff0f7816 */ /* 0x000fe2000000000f */
[----:B0-----:R-:W-:Y:S02]  /*4d1b0*/  @P1 IMAD.MOV.U32 R22, RZ, RZ, R12 ;  /* 0x000000ffff161224 */ /* 0x001fe400078e000c */
[----:B------:R-:W-:-:S05]  /*4d1c0*/  @P1 IMAD.MOV.U32 R23, RZ, RZ, R13 ;  /* 0x000000ffff171224 */ /* 0x000fca00078e000d */
[----:B------:R3:W4:Y:S04]  /*4d1d0*/  @P1 LDG.E.U8 R7, desc[UR14][R22.64] ;  /* 0x0000000e16071981 */ /* 0x000728000c1e1100 */
[----:B--2---:R0:W-:Y:S04]  /*4d1e0*/  STL [R1+0x1dec], R5 ;  /* 0x001dec0501007387 */ /* 0x0041e80000100800 */
[----:B------:R-:W2:Y:S04]  /*4d1f0*/  LDL R42, [R1+0x1608] ;  /* 0x00160800012a7983 */ /* 0x000ea80000100800 */
[----:B0-----:R-:W2:Y:S01]  /*4d200*/  LDL R5, [R1+0x160c] ;  /* 0x00160c0001057983 */ /* 0x001ea20000100800 */
[----:B---3--:R-:W-:-:S02]  /*4d210*/  @P1 IMAD.MOV.U32 R23, RZ, RZ, R4 ;  /* 0x000000ffff171224 */ /* 0x008fc400078e0004 */
[----:B----4-:R-:W-:-:S05]  /*4d220*/  @P1 IMAD.MOV.U32 R22, RZ, RZ, R3 ;  /* 0x000000ffff161224 */ /* 0x010fca00078e0003 */
[----:B------:R2:W3:Y:S04]  /*4d230*/  @P1 LDG.E.U8 R15, desc[UR14][R22.64] ;  /* 0x0000000e160f1981 */ /* 0x0004e8000c1e1100 */
[----:B------:R0:W-:Y:S04]  /*4d240*/  STL [R1+0x1df0], R6 ;  /* 0x001df00601007387 */ /* 0x0001e80000100800 */
[----:B------:R-:W4:Y:S04]  /*4d250*/  LDL R13, [R1+0x1610] ;  /* 0x00161000010d7983 */ /* 0x000f280000100800 */
[----:B------:R-:W4:Y:S04]  /*4d260*/  LDL R12, [R1+0x1614] ;  /* 0x00161400010c7983 */ /* 0x000f280000100800 */
[----:B------:R-:W4:Y:S04]  /*4d270*/  LDL R27, [R1+0x1618] ;  /* 0x00161800011b7983 */ /* 0x000f280000100800 */
[----:B------:R-:W4:Y:S01]  /*4d280*/  LDL R26, [R1+0x161c] ;  /* 0x00161c00011a7983 */ /* 0x000f220000100800 */
[----:B------:R-:W-:-:S03]  /*4d290*/  ISETP.GT.AND P2, PT, R20, 0x66, PT ;  /* 0x000000661400780c */ /* 0x000fc60003f44270 */
[----:B------:R-:W-:Y:S04]  /*4d2a0*/  STL [R1+0x1df4], R7 ;  /* 0x001df40701007387 */ /* 0x000fe80000100800 */
[----:B------:R-:W4:Y:S04]  /*4d2b0*/  LDL R4, [R1+0x1620] ;  /* 0x0016200001047983 */ /* 0x000f280000100800 */
[----:B------:R-:W4:Y:S01]  /*4d2c0*/  LDL R3, [R1+0x1624] ;  /* 0x0016240001037983 */ /* 0x000f220000100800 */
[----:B------:R-:W-:Y:S02]  /*4d2d0*/  PRMT R41, RZ, 0x7610, R41 ;  /* 0x00007610ff297816 */ /* 0x000fe40000000029 */
[----:B------:R-:W-:Y:S01]  /*4d2e0*/  PRMT R40, RZ, 0x7610, R40 ;  /* 0x00007610ff287816 */ /* 0x000fe20000000028 */
[----:B--2---:R-:W-:-:S02]  /*4d2f0*/  @P2 IMAD.MOV.U32 R23, RZ, RZ, R42 ;  /* 0x000000ffff172224 */ /* 0x004fc400078e002a */
[----:B------:R-:W-:-:S05]  /*4d300*/  @P2 IMAD.MOV.U32 R22, RZ, RZ, R5 ;  /* 0x000000ffff162224 */ /* 0x000fca00078e0005 */
[----:B------:R4:W2:Y:S04]  /*4d310*/  @P2 LDG.E.U8 R41, desc[UR14][R22.64] ;  /* 0x0000000e16292981 */ /* 0x0008a8000c1e1100 */
[----:B---3--:R-:W-:Y:S04]  /*4d320*/  STL [R1+0x1df8], R15 ;  /* 0x001df80f01007387 */ /* 0x008fe80000100800 */
[----:B0-----:R-:W3:Y:S04]  /*4d330*/  LDL R6, [R1+0x1628] ;  /* 0x0016280001067983 */ /* 0x001ee80000100800 */
[----:B------:R-:W2:Y:S01]  /*4d340*/  LDL R5, [R1+0x162c] ;  /* 0x00162c0001057983 */ /* 0x000ea20000100800 */
[----:B----4-:R-:W-:-:S02]  /*4d350*/  @P2 IMAD.MOV.U32 R22, RZ, RZ, R12 ;  /* 0x000000ffff162224 */ /* 0x010fc400078e000c */
[----:B------:R-:W-:Y:S01]  /*4d360*/  @P2 IMAD.MOV.U32 R23, RZ, RZ, R13 ;  /* 0x000000ffff172224 */ /* 0x000fe200078e000d */
[----:B------:R-:W4:Y:S04]  /*4d370*/  LDL R12, [R1+0x1634] ;  /* 0x00163400010c7983 */ /* 0x000f280000100800 */
[----:B------:R-:W4:Y:S04]  /*4d380*/  LDL R13, [R1+0x1630] ;  /* 0x00163000010d7983 */ /* 0x000f280000100800 */
[----:B------:R0:W4:Y:S02]  /*4d390*/  @P2 LDG.E.U8 R40, desc[UR14][R22.64] ;  /* 0x0000000e16282981 */ /* 0x000124000c1e1100 */
[----:B0-----:R-:W-:-:S02]  /*4d3a0*/  @P2 IMAD.MOV.U32 R22, RZ, RZ, R26 ;  /* 0x000000ffff162224 */ /* 0x001fc400078e001a */
[----:B------:R-:W-:Y:S01]  /*4d3b0*/  @P2 IMAD.MOV.U32 R23, RZ, RZ, R27 ;  /* 0x000000ffff172224 */ /* 0x000fe200078e001b */
[----:B------:R-:W4:Y:S04]  /*4d3c0*/  LDL R26, [R1+0x163c] ;  /* 0x00163c00011a7983 */ /* 0x000f280000100800 */
[----:B------:R-:W4:Y:S01]  /*4d3d0*/  LDL R27, [R1+0x1638] ;  /* 0x00163800011b7983 */ /* 0x000f220000100800 */
[----:B------:R-:W-:Y:S02]  /*4d3e0*/  PRMT R39, RZ, 0x7610, R39 ;  /* 0x00007610ff277816 */ /* 0x000fe40000000027 */
[----:B------:R-:W-:Y:S02]  /*4d3f0*/  ISETP.GT.AND P1, PT, R20, 0x67, PT ;  /* 0x000000671400780c */ /* 0x000fe40003f24270 */
[----:B------:R-:W-:-:S02]  /*4d400*/  PRMT R38, RZ, 0x7610, R38 ;  /* 0x00007610ff267816 */ /* 0x000fc40000000026 */
[----:B------:R0:W4:Y:S02]  /*4d410*/  @P2 LDG.E.U8 R39, desc[UR14][R22.64] ;  /* 0x0000000e16272981 */ /* 0x000124000c1e1100 */
[----:B0-----:R-:W-:Y:S02]  /*4d420*/  @P2 IMAD.MOV.U32 R22, RZ, RZ, R3 ;  /* 0x000000ffff162224 */ /* 0x001fe400078e0003 */
[----:B------:R-:W-:Y:S01]  /*4d430*/  @P2 IMAD.MOV.U32 R23, RZ, RZ, R4 ;  /* 0x000000ffff172224 */ /* 0x000fe200078e0004 */
[----:B------:R-:W4:Y:S04]  /*4d440*/  LDL R3, [R1+0x1644] ;  /* 0x0016440001037983 */ /* 0x000f280000100800 */
[----:B------:R-:W4:Y:S04]  /*4d450*/  LDL R4, [R1+0x1640] ;  /* 0x0016400001047983 */ /* 0x000f280000100800 */
[----:B------:R3:W4:Y:S01]  /*4d460*/  @P2 LDG.E.U8 R38, desc[UR14][R22.64] ;  /* 0x0000000e16262981 */ /* 0x000722000c1e1100 */
[----:B------:R-:W-:-:S02]  /*4d470*/  PRMT R37, RZ, 0x7610, R37 ;  /* 0x00007610ff257816 */ /* 0x000fc40000000025 */
[----:B------:R-:W-:Y:S01]  /*4d480*/  PRMT R36, RZ, 0x7610, R36 ;  /* 0x00007610ff247816 */ /* 0x000fe20000000024 */
[----:B---3--:R-:W-:Y:S02]  /*4d490*/  @P1 IMAD.MOV.U32 R23, RZ, RZ, R6 ;  /* 0x000000ffff171224 */ /* 0x008fe400078e0006 */
[----:B--2---:R-:W-:Y:S01]  /*4d4a0*/  @P1 IMAD.MOV.U32 R22, RZ, RZ, R5 ;  /* 0x000000ffff161224 */ /* 0x004fe200078e0005 */
[----:B------:R-:W2:Y:S04]  /*4d4b0*/  LDL R6, [R1+0x1648] ;  /* 0x0016480001067983 */ /* 0x000ea80000100800 */
[----:B------:R-:W3:Y:S04]  /*4d4c0*/  LDL R5, [R1+0x164c] ;  /* 0x00164c0001057983 */ /* 0x000ee80000100800 */
[----:B------:R4:W3:Y:S02]  /*4d4d0*/  @P1 LDG.E.U8 R37, desc[UR14][R22.64] ;  /* 0x0000000e16251981 */ /* 0x0008e4000c1e1100 */
        /* <DEDUP_REMOVED lines=11> */
[----:B------:R-:W-:Y:S01]  /*4d590*/  PRMT R34, RZ, 0x7610, R34 ;  /* 0x00007610ff227816 */ /* 0x000fe20000000022 */
[----:B------:R-:W-:Y:S04]  /*4d5a0*/  STL [R1+0x264], R41 ;  /* 0x0002642901007387 */ /* 0x000fe80000100800 */
[----:B------:R0:W4:Y:S02]  /*4d5b0*/  @P1 LDG.E.U8 R35, desc[UR14][R22.64] ;  /* 0x0000000e16231981 */ /* 0x000124000c1e1100 */
[----:B0-----:R-:W-:-:S02]  /*4d5c0*/  @P1 IMAD.MOV.U32 R22, RZ, RZ, R3 ;  /* 0x000000ffff161224 */ /* 0x001fc400078e0003 */
[----:B------:R-:W-:Y:S01]  /*4d5d0*/  @P1 IMAD.MOV.U32 R23, RZ, RZ, R4 ;  /* 0x000000ffff171224 */ /* 0x000fe200078e0004 */
[----:B------:R-:W4:Y:S04]  /*4d5e0*/  LDL R3, [R1+0x1664] ;  /* 0x0016640001037983 */ /* 0x000f280000100800 */
[----:B------:R-:W4:Y:S04]  /*4d5f0*/  LDL R4, [R1+0x1660] ;  /* 0x0016600001047983 */ /* 0x000f280000100800 */
[----:B------:R2:W4:Y:S04]  /*4d600*/  @P1 LDG.E.U8 R34, desc[UR14][R22.64] ;  /* 0x0000000e16221981 */ /* 0x000528000c1e1100 */
[----:B------:R-:W-:Y:S01]  /*4d610*/  STL [R1+0x25c], R40 ;  /* 0x00025c2801007387 */ /* 0x000fe20000100800 */
[----:B------:R-:W-:-:S02]  /*4d620*/  PRMT R18, RZ, 0x7610, R18 ;  /* 0x00007610ff127816 */ /* 0x000fc40000000012 */
[----:B------:R-:W-:Y:S01]  /*4d630*/  PRMT R93, RZ, 0x7610, R93 ;  /* 0x00007610ff5d7816 */ /* 0x000fe2000000005d */
[----:B--2---:R-:W-:Y:S02]  /*4d640*/  @P2 IMAD.MOV.U32 R23, RZ, RZ, R6 ;  /* 0x000000ffff172224 */ /* 0x004fe400078e0006 */
[----:B---3--:R-:W-:Y:S01]  /*4d650*/  @P2 IMAD.MOV.U32 R22, RZ, RZ, R5 ;  /* 0x000000ffff162224 */ /* 0x008fe200078e0005 */
[----:B------:R-:W2:Y:S04]  /*4d660*/  LDL R6, [R1+0x1668] ;  /* 0x0016680001067983 */ /* 0x000ea80000100800 */
[----:B------:R-:W3:Y:S04]  /*4d670*/  LDL R5, [R1+0x166c] ;  /* 0x00166c0001057983 */ /* 0x000ee80000100800 */
[----:B------:R4:W3:Y:S04]  /*4d680*/  @P2 LDG.E.U8 R18, desc[UR14][R22.64] ;  /* 0x0000000e16122981 */ /* 0x0008e8000c1e1100 */
[----:B------:R-:W-:Y:S01]  /*4d690*/  STL [R1+0x254], R39 ;  /* 0x0002542701007387 */ /* 0x000fe20000100800 */
[----:B----4-:R-:W-:-:S02]  /*4d6a0*/  @P2 IMAD.MOV.U32 R22, RZ, RZ, R12 ;  /* 0x000000ffff162224 */ /* 0x010fc400078e000c */
[----:B------:R-:W-:Y:S01]  /*4d6b0*/  @P2 IMAD.MOV.U32 R23, RZ, RZ, R13 ;  /* 0x000000ffff172224 */ /* 0x000fe200078e000d */
[----:B------:R-:W4:Y:S04]  /*4d6c0*/  LDL R12, [R1+0x1674] ;  /* 0x00167400010c7983 */ /* 0x000f280000100800 */
[----:B------:R-:W4:Y:S04]  /*4d6d0*/  LDL R13, [R1+0x1670] ;  /* 0x00167000010d7983 */ /* 0x000f280000100800 */
[----:B------:R0:W4:Y:S04]  /*4d6e0*/  @P2 LDG.E.U8 R93, desc[UR14][R22.64] ;  /* 0x0000000e165d2981 */ /* 0x000128000c1e1100 */
[----:B------:R-:W-:Y:S01]  /*4d6f0*/  STL [R1+0x24c], R38 ;  /* 0x00024c2601007387 */ /* 0x000fe20000100800 */
        /* <DEDUP_REMOVED lines=44> */
[----:B--2---:R-:W-:Y:S02]  /*4d9c0*/  @P2 IMAD.MOV.U32 R23, RZ, RZ, R6 ;  /* 0x000000ffff172224 */ /* 0x004fe400078e0006 */
[----:B---3--:R-:W-:Y:S01]  /*4d9d0*/  @P2 IMAD.MOV.U32 R22, RZ, RZ, R5 ;  /* 0x000000ffff162224 */ /* 0x008fe200078e0005 */
        /* <DEDUP_REMOVED lines=65> */
[----:B------:R0:W4:Y:S01]  /*4ddf0*/  @P2 LDG.E.U8 R74, desc[UR14][R22.64] ;  /* 0x0000000e164a2981 */ /* 0x000122000c1e1100 */
[----:B------:R-:W-:Y:S01]  /*4de00*/  PRMT R70, RZ, 0x7610, R70 ;  /* 0x00007610ff467816 */ /* 0x000fe20000000046 */
        /* <DEDUP_REMOVED lines=9> */
[----:B------:R-:W-:Y:S01]  /*4dea0*/  PRMT R64, RZ, 0x7610, R64 ;  /* 0x00007610ff407816 */ /* 0x000fe20000000040 */
[----:B------:R-:W2:Y:S04]  /*4deb0*/  LDL R6, [R1+0x1708] ;  /* 0x0017080001067983 */ /* 0x000ea80000100800 */
[----:B------:R4:W3:Y:S04]  /*4dec0*/  @P1 LDG.E.U8 R70, desc[UR14][R22.64] ;  /* 0x0000000e16461981 */ /* 0x0008e8000c1e1100 */
[----:B------:R-:W2:Y:S01]  /*4ded0*/  LDL R5, [R1+0x170c] ;  /* 0x00170c0001057983 */ /* 0x000ea20000100800 */
[----:B----4-:R-:W-:-:S02]  /*4dee0*/  @P1 IMAD.MOV.U32 R22, RZ, RZ, R12 ;  /* 0x000000ffff161224 */ /* 0x010fc400078e000c */
[----:B------:R-:W-:-:S05]  /*4def0*/  @P1 IMAD.MOV.U32 R23, RZ, RZ, R13 ;  /* 0x000000ffff171224 */ /* 0x000fca00078e000d */
[----:B------:R0:W4:Y:S02]  /*4df00*/  @P1 LDG.E.U8 R68, desc[UR14][R22.64] ;  /* 0x0000000e16441981 */ /* 0x000124000c1e1100 */
[----:B0-----:R-:W-:Y:S02]  /*4df10*/  @P1 IMAD.MOV.U32 R22, RZ, RZ, R26 ;  /* 0x000000ffff161224 */ /* 0x001fe400078e001a */
[----:B------:R-:W-:-:S05]  /*4df20*/  @P1 IMAD.MOV.U32 R23, RZ, RZ, R27 ;  /* 0x000000ffff171224 */ /* 0x000fca00078e001b */
[----:B------:R0:W2:Y:S02]  /*4df30*/  @P1 LDG.E.U8 R66, desc[UR14][R22.64] ;  /* 0x0000000e16421981 */ /* 0x0000a4000c1e1100 */
[----:B0-----:R-:W-:Y:S02]  /*4df40*/  @P1 IMAD.MOV.U32 R22, RZ, RZ, R3 ;  /* 0x000000ffff161224 */ /* 0x001fe400078e0003 */
[----:B------:R-:W-:-:S05]  /*4df50*/  @P1 IMAD.MOV.U32 R23, RZ, RZ, R4 ;  /* 0x000000ffff171224 */ /* 0x000fca00078e0004 */
[----:B------:R0:W2:Y:S04]  /*4df60*/  @P1 LDG.E.U8 R64, desc[UR14][R22.64] ;  /* 0x0000000e16401981 */ /* 0x0000a8000c1e1100 */
[----:B---3--:R-:W-:Y:S04]  /*4df70*/  STL [R1+0x1dfc], R70 ;  /* 0x001dfc4601007387 */ /* 0x008fe80000100800 */
[----:B------:R-:W3:Y:S04]  /*4df80*/  LDL R13, [R1+0x1710] ;  /* 0x00171000010d7983 */ /* 0x000ee80000100800 */
[----:B------:R-:W3:Y:S04]  /*4df90*/  LDL R12, [R1+0x1714] ;  /* 0x00171400010c7983 */ /* 0x000ee80000100800 */
[----:B----4-:R-:W-:Y:S04]  /*4dfa0*/  STL [R1+0x1e00], R68 ;  /* 0x001e004401007387 */ /* 0x010fe80000100800 */
[----:B------:R-:W4:Y:S04]  /*4dfb0*/  LDL R27, [R1+0x1718] ;  /* 0x00171800011b7983 */ /* 0x000f280000100800 */
[----:B------:R-:W4:Y:S04]  /*4dfc0*/  LDL R26, [R1+0x171c] ;  /* 0x00171c00011a7983 */ /* 0x000f280000100800 */
[----:B--2---:R-:W-:Y:S04]  /*4dfd0*/  STL [R1+0x1e04], R66 ;  /* 0x001e044201007387 */ /* 0x004fe80000100800 */
[----:B------:R-:W2:Y:S04]  /*4dfe0*/  LDL R4, [R1+0x1720] ;  /* 0x0017200001047983 */ /* 0x000ea80000100800 */
[----:B------:R-:W2:Y:S01]  /*4dff0*/  LDL R3, [R1+0x1724] ;  /* 0x0017240001037983 */ /* 0x000ea20000100800 */
[----:B------:R-:W-:-:S02]  /*4e000*/  ISETP.GT.AND P2, PT, R20, 0x6e, PT ;  /* 0x0000006e1400780c */ /* 0x000fc40003f44270 */
[----:B------:R-:W-:-:S11]  /*4e010*/  PRMT R33, RZ, 0x7610, R33 ;  /* 0x00007610ff217816 */ /* 0x000fd60000000021 */
[----:B0-----:R-:W-:Y:S02]  /*4e020*/  @P2 IMAD.MOV.U32 R22, RZ, RZ, R5 ;  /* 0x000000ffff162224 */ /* 0x001fe400078e0005 */
[----:B------:R-:W-:Y:S01]  /*4e030*/  @P2 IMAD.MOV.U32 R23, RZ, RZ, R6 ;  /* 0x000000ffff172224 */ /* 0x000fe200078e0006 */
[----:B------:R-:W-:Y:S04]  /*4e040*/  STL [R1+0x1e08], R64 ;  /* 0x001e084001007387 */ /* 0x000fe80000100800 */
[----:B------:R-:W2:Y:S04]  /*4e050*/  LDL R6, [R1+0x1728] ;  /* 0x0017280001067983 */ /* 0x000ea80000100800 */
[----:B------:R-:W2:Y:S04]  /*4e060*/  LDL R5, [R1+0x172c] ;  /* 0x00172c0001057983 */ /* 0x000ea80000100800 */
[----:B------:R3:W2:Y:S01]  /*4e070*/  @P2 LDG.E.U8 R33, desc[UR14][R22.64] ;  /* 0x0000000e16212981 */ /* 0x0006a2000c1e1100 */
[----:B------:R-:W-:-:S02]  /*4e080*/  PRMT R32, RZ, 0x7610, R32 ;  /* 0x00007610ff207816 */ /* 0x000fc40000000020 */
[----:B------:R-:W-:Y:S02]  /*4e090*/  PRMT R25, RZ, 0x7610, R25 ;  /* 0x00007610ff197816 */ /* 0x000fe40000000019 */
[----:B------:R-:W-:Y:S01]  /*4e0a0*/  PRMT R24, RZ, 0x7610, R24 ;  /* 0x00007610ff187816 */ /* 0x000fe20000000018 */
[----:B---3--:R-:W-:Y:S02]  /*4e0b0*/  @P2 IMAD.MOV.U32 R23, RZ, RZ, R13 ;  /* 0x000000ffff172224 */ /* 0x008fe400078e000d */
[----:B------:R-:W-:Y:S01]  /*4e0c0*/  @P2 IMAD.MOV.U32 R22, RZ, RZ, R12 ;  /* 0x000000ffff162224 */ /* 0x000fe200078e000c */
[----:B------:R-:W3:Y:S04]  /*4e0d0*/  LDL R13, [R1+0x1730] ;  /* 0x00173000010d7983 */ /* 0x000ee80000100800 */
[----:B------:R-:W3:Y:S04]  /*4e0e0*/  LDL R12, [R1+0x1734] ;  /* 0x00173400010c7983 */ /* 0x000ee80000100800 */
[----:B------:R4:W3:Y:S02]  /*4e0f0*/  @P2 LDG.E.U8 R32, desc[UR14][R22.64] ;  /* 0x0000000e16202981 */ /* 0x0008e4000c1e1100 */
[----:B----4-:R-:W-:-:S02]  /*4e100*/  @P2 IMAD.MOV.U32 R23, RZ, RZ, R27 ;  /* 0x000000ffff172224 */ /* 0x010fc400078e001b */
[----:B------:R-:W-:Y:S01]  /*4e110*/  @P2 IMAD.MOV.U32 R22, RZ, RZ, R26 ;  /* 0x000000ffff162224 */ /* 0x000fe200078e001a */
[----:B------:R-:W4:Y:S04]  /*4e120*/  LDL R27, [R1+0x1738] ;  /* 0x00173800011b7983 */ /* 0x000f280000100800 */
[----:B------:R-:W4:Y:S04]  /*4e130*/  LDL R26, [R1+0x173c] ;  /* 0x00173c00011a7983 */ /* 0x000f280000100800 */
[----:B------:R2:W4:Y:S02]  /*4e140*/  @P2 LDG.E.U8 R25, desc[UR14][R22.64] ;  /* 0x0000000e16192981 */ /* 0x000524000c1e1100 */
[----:B--2---:R-:W-:-:S02]  /*4e150*/  @P2 IMAD.MOV.U32 R23, RZ, RZ, R4 ;  /* 0x000000ffff172224 */ /* 0x004fc400078e0004 */
[----:B------:R-:W-:Y:S01]  /*4e160*/  @P2 IMAD.MOV.U32 R22, RZ, RZ, R3 ;  /* 0x000000ffff162224 */ /* 0x000fe200078e0003 */
[----:B------:R-:W2:Y:S04]  /*4e170*/  LDL R4, [R1+0x1740] ;  /* 0x0017400001047983 */ /* 0x000ea80000100800 */
[----:B------:R-:W2:Y:S04]  /*4e180*/  LDL R3, [R1+0x1744] ;  /* 0x0017440001037983 */ /* 0x000ea80000100800 */
[----:B------:R0:W2:Y:S01]  /*4e190*/  @P2 LDG.E.U8 R24, desc[UR14][R22.64] ;  /* 0x0000000e16182981 */ /* 0x0000a2000c1e1100 */
[----:B------:R-:W-:-:S02]  /*4e1a0*/  ISETP.GT.AND P1, PT, R20, 0x6f, PT ;  /* 0x0000006f1400780c */ /* 0x000fc40003f24270 */
[----:B------:R-:W-:Y:S02]  /*4e1b0*/  PRMT R31, RZ, 0x7610, R31 ;  /* 0x00007610ff1f7816 */ /* 0x000fe4000000001f */
[----:B------:R-:W-:-:S09]  /*4e1c0*/  PRMT R30, RZ, 0x7610, R30 ;  /* 0x00007610ff1e7816 */ /* 0x000fd2000000001e */
[----:B0-----:R-:W-:Y:S02]  /*4e1d0*/  @P1 IMAD.MOV.U32 R23, RZ, RZ, R6 ;  /* 0x000000ffff171224 */ /* 0x001fe400078e0006 */
[----:B------:R-:W-:-:S05]  /*4e1e0*/  @P1 IMAD.MOV.U32 R22, RZ, RZ, R5 ;  /* 0x000000ffff161224 */ /* 0x000fca00078e0005 */
[----:B------:R3:W2:Y:S01]  /*4e1f0*/  @P1 LDG.E.U8 R31, desc[UR14][R22.64] ;  /* 0x0000000e161f1981 */ /* 0x0006a2000c1e1100 */
[----:B------:R-:W-:Y:S02]  /*4e200*/  PRMT R29, RZ, 0x7610, R29 ;  /* 0x00007610ff1d7816 */ /* 0x000fe4000000001d */
[----:B------:R-:W-:Y:S01]  /*4e210*/  PRMT R28, RZ, 0x7610, R28 ;  /* 0x00007610ff1c7816 */ /* 0x000fe2000000001c */
[----:B---3--:R-:W-:Y:S02]  /*4e220*/  @P1 IMAD.MOV.U32 R23, RZ, RZ, R13 ;  /* 0x000000ffff171224 */ /* 0x008fe400078e000d */
[----:B------:R-:W-:-:S05]  /*4e230*/  @P1 IMAD.MOV.U32 R22, RZ, RZ, R12 ;  /* 0x000000ffff161224 */ /* 0x000fca00078e000c */
[----:B------:R4:W3:Y:S02]  /*4e240*/  @P1 LDG.E.U8 R30, desc[UR14][R22.64] ;  /* 0x0000000e161e1981 */ /* 0x0008e4000c1e1100 */
[----:B----4-:R-:W-:Y:S02]  /*4e250*/  @P1 IMAD.MOV.U32 R23, RZ, RZ, R27 ;  /* 0x000000ffff171224 */ /* 0x010fe400078e001b */
[----:B------:R-:W-:Y:S01]  /*4e260*/  @P1 IMAD.MOV.U32 R22, RZ, RZ, R26 ;  /* 0x000000ffff161224 */ /* 0x000fe200078e001a */
[----:B------:R0:W-:Y:S04]  /*4e270*/  STL [R1+0x1d4], R25 ;  /* 0x0001d41901007387 */ /* 0x0001e80000100800 */
[----:B------:R2:W4:Y:S04]  /*4e280*/  @P1 LDG.E.U8 R29, desc[UR14][R22.64] ;  /* 0x0000000e161d1981 */ /* 0x000528000c1e1100 */
[----:B0-----:R-:W4:Y:S01]  /*4e290*/  LDL R25, [R1+0x1748] ;  /* 0x0017480001197983 */ /* 0x001f220000100800 */
[----:B--2---:R-:W-:-:S02]  /*4e2a0*/  @P1 IMAD.MOV.U32 R23, RZ, RZ, R4 ;  /* 0x000000ffff171224 */ /* 0x004fc400078e0004 */
[----:B------:R-:W-:Y:S01]  /*4e2b0*/  @P1 IMAD.MOV.U32 R22, RZ, RZ, R3 ;  /* 0x000000ffff161224 */ /* 0x000fe200078e0003 */
[----:B------:R0:W-:Y:S04]  /*4e2c0*/  STL [R1+0x1cc], R24 ;  /* 0x0001cc1801007387 */ /* 0x0001e80000100800 */
[----:B------:R-:W2:Y:S04]  /*4e2d0*/  LDL R6, [R1+0x1750] ;  /* 0x0017500001067983 */ /* 0x000ea80000100800 */
[----:B------:R-:W2:Y:S04]  /*4e2e0*/  LDL R5, [R1+0x1754] ;  /* 0x0017540001057983 */ /* 0x000ea80000100800 */
[----:B------:R-:W2:Y:S04]  /*4e2f0*/  LDL R13, [R1+0x1758] ;  /* 0x00175800010d7983 */ /* 0x000ea80000100800 */
[----:B------:R1:W2:Y:S04]  /*4e300*/  @P1 LDG.E.U8 R28, desc[UR14][R22.64] ;  /* 0x0000000e161c1981 */ /* 0x0002a8000c1e1100 */
[----:B------:R-:W2:Y:S04]  /*4e310*/  LDL R12, [R1+0x175c] ;  /* 0x00175c00010c7983 */ /* 0x000ea80000100800 */
[----:B0-----:R-:W2:Y:S04]  /*4e320*/  LDL R24, [R1+0x174c] ;  /* 0x00174c0001187983 */ /* 0x001ea80000100800 */
[----:B------:R-:W-:Y:S01]  /*4e330*/  STL [R1+0x1e4], R33 ;  /* 0x0001e42101007387 */ /* 0x000fe20000100800 */
[----:B------:R-:W-:-:S03]  /*4e340*/  ISETP.GT.AND P2, PT, R20, 0x70, PT ;  /* 0x000000701400780c */ /* 0x000fc60003f44270 */
[----:B------:R0:W-:Y:S04]  /*4e350*/  STL [R1+0x1c4], R31 ;  /* 0x0001c41f01007387 */ /* 0x0001e80000100800 */
[----:B0-----:R-:W2:Y:S01]  /*4e360*/  LDL R31, [R1+0x1760] ;  /* 0x00176000011f7983 */ /* 0x001ea20000100800 */
[----:B------:R-:W-:Y:S02]  /*4e370*/  PRMT R62, RZ, 0x7610, R62 ;  /* 0x00007610ff3e7816 */ /* 0x000fe4000000003e */
[----:B------:R-:W-:Y:S01]  /*4e380*/  PRMT R60, RZ, 0x7610, R60 ;  /* 0x00007610ff3c7816 */ /* 0x000fe2000000003c */
[----:B---3--:R0:W-:Y:S04]  /*4e390*/  STL [R1+0x1c0], R30 ;  /* 0x0001c01e01007387 */ /* 0x0081e80000100800 */
[----:B0-----:R-:W3:Y:S04]  /*4e3a0*/  LDL R30, [R1+0x1764] ;  /* 0x00176400011e7983 */ /* 0x001ee80000100800 */
[----:B------:R-:W-:Y:S04]  /*4e3b0*/  STL [R1+0x1dc], R32 ;  /* 0x0001dc2001007387 */ /* 0x000fe80000100800 */
[----:B------:R-:W3:Y:S04]  /*4e3c0*/  LDL R27, [R1+0x1768] ;  /* 0x00176800011b7983 */ /* 0x000ee80000100800 */
[----:B------:R-:W3:Y:S04]  /*4e3d0*/  LDL R26, [R1+0x176c] ;  /* 0x00176c00011a7983 */ /* 0x000ee80000100800 */
[----:B------:R-:W3:Y:S04]  /*4e3e0*/  LDL R4, [R1+0x1770] ;  /* 0x0017700001047983 */ /* 0x000ee80000100800 */
[----:B------:R-:W3:Y:S04]  /*4e3f0*/  LDL R3, [R1+0x1774] ;  /* 0x0017740001037983 */ /* 0x000ee80000100800 */
[----:B----4-:R0:W-:Y:S01]  /*4e400*/  STL [R1+0x1bc], R29 ;  /* 0x0001bc1d01007387 */ /* 0x0101e20000100800 */
[----:B-1----:R-:W-:-:S03]  /*4e410*/  @P2 IMAD.MOV.U32 R23, RZ, RZ, R25 ;  /* 0x000000ffff172224 */ /* 0x002fc600078e0019 */
[----:B0-----:R-:W4:Y:S04]  /*4e420*/  LDL R29, [R1+0x1778] ;  /* 0x00177800011d7983 */ /* 0x001f280000100800 */
[----:B--2---:R0:W-:Y:S04]  /*4e430*/  STL [R1+0x1b8], R28 ;  /* 0x0001b81c01007387 */ /* 0x0041e80000100800 */
[----:B------:R-:W2:Y:S01]  /*4e440*/  LDL R25, [R1+0x1788] ;  /* 0x0017880001197983 */ /* 0x000ea20000100800 */
[----:B------:R-:W-:Y:S02]  /*4e450*/  PRMT R58, RZ, 0x7610, R58 ;  /* 0x00007610ff3a7816 */ /* 0x000fe4000000003a */
[----:B------:R-:W-:-:S02]  /*4e460*/  ISETP.GT.AND P1, PT, R20, 0x71, PT ;  /* 0x000000711400780c */ /* 0x000fc40003f24270 */
[----:B------:R-:W-:Y:S02]  /*4e470*/  PRMT R56, RZ, 0x7610, R56 ;  /* 0x00007610ff387816 */ /* 0x000fe40000000038 */
[----:B------:R-:W-:Y:S01]  /*4e480*/  PRMT R54, RZ, 0x7610, R54 ;  /* 0x00007610ff367816 */ /* 0x000fe20000000036 */
[----:B------:R-:W-:Y:S01]  /*4e490*/  @P2 IMAD.MOV.U32 R22, RZ, RZ, R24 ;  /* 0x000000ffff162224 */ /* 0x000fe200078e0018 */
[----:B------:R-:W-:Y:S01]  /*4e4a0*/  PRMT R52, RZ, 0x7610, R52 ;  /* 0x00007610ff347816 */ /* 0x000fe20000000034 */
[----:B------:R-:W2:Y:S04]  /*4e4b0*/  LDL R24, [R1+0x178c] ;  /* 0x00178c0001187983 */ /* 0x000ea80000100800 */
[----:B0-----:R-:W2:Y:S04]  /*4e4c0*/  LDL R28, [R1+0x177c] ;  /* 0x00177c00011c7983 */ /* 0x001ea80000100800 */
[----:B------:R0:W4:Y:S01]  /*4e4d0*/  @P2 LDG.E.U8 R62, desc[UR14][R22.64] ;  /* 0x0000000e163e2981 */ /* 0x000122000c1e1100 */
[----:B------:R-:W-:-:S02]  /*4e4e0*/  PRMT R50, RZ, 0x7610, R50 ;  /* 0x00007610ff327816 */ /* 0x000fc40000000032 */
[----:B------:R-:W-:Y:S02]  /*4e4f0*/  PRMT R48, RZ, 0x7610, R48 ;  /* 0x00007610ff307816 */ /* 0x000fe40000000030 */
[----:B------:R-:W-:Y:S01]  /*4e500*/  PRMT R21, RZ, 0x7610, R21 ;  /* 0x00007610ff157816 */ /* 0x000fe20000000015 */
[----:B------:R-:W4:Y:S04]  /*4e510*/  LDL R33, [R1+0x17d0] ;  /* 0x0017d00001217983 */ /* 0x000f280000100800 */
[----:B------:R-:W4:Y:S04]  /*4e520*/  LDL R32, [R1+0x17d4] ;  /* 0x0017d40001207983 */ /* 0x000f280000100800 */
[----:B------:R-:W4:Y:S04]  /*4e530*/  LDL R37, [R1+0x17e8] ;  /* 0x0017e80001257983 */ /* 0x000f280000100800 */
[----:B------:R-:W4:Y:S01]  /*4e540*/  LDL R36, [R1+0x17ec] ;  /* 0x0017ec0001247983 */ /* 0x000f220000100800 */
[----:B0-----:R-:W-:-:S02]  /*4e550*/  @P2 IMAD.MOV.U32 R22, RZ, RZ, R5 ;  /* 0x000000ffff162224 */ /* 0x001fc400078e0005 */
[----:B------:R-:W-:Y:S01]  /*4e560*/  @P2 IMAD.MOV.U32 R23, RZ, RZ, R6 ;  /* 0x000000ffff172224 */ /* 0x000fe200078e0006 */
[----:B------:R-:W4:Y:S04]  /*4e570*/  LDL R5, [R1+0x1784] ;  /* 0x0017840001057983 */ /* 0x000f280000100800 */
[----:B------:R-:W4:Y:S04]  /*4e580*/  LDL R6, [R1+0x1780] ;  /* 0x0017800001067983 */ /* 0x000f280000100800 */
[----:B------:R0:W4:Y:S02]  /*4e590*/  @P2 LDG.E.U8 R60, desc[UR14][R22.64] ;  /* 0x0000000e163c2981 */ /* 0x000124000c1e1100 */
[----:B0-----:R-:W-:-:S02]  /*4e5a0*/  @P2 IMAD.MOV.U32 R22, RZ, RZ, R12 ;  /* 0x000000ffff162224 */ /* 0x001fc400078e000c */
[----:B------:R-:W-:Y:S01]  /*4e5b0*/  @P2 IMAD.MOV.U32 R23, RZ, RZ, R13 ;  /* 0x000000ffff172224 */ /* 0x000fe200078e000d */
[----:B------:R-:W4:Y:S04]  /*4e5c0*/  LDL R12, [R1+0x1794] ;  /* 0x00179400010c7983 */ /* 0x000f280000100800 */
[----:B------:R-:W4:Y:S04]  /*4e5d0*/  LDL R13, [R1+0x1790] ;  /* 0x00179000010d7983 */ /* 0x000f280000100800 */
[----:B------:R0:W4:Y:S02]  /*4e5e0*/  @P2 LDG.E.U8 R58, desc[UR14][R22.64] ;  /* 0x0000000e163a2981 */ /* 0x000124000c1e1100 */
[----:B0-----:R-:W-:-:S02]  /*4e5f0*/  @P2 IMAD.MOV.U32 R23, RZ, RZ, R31 ;  /* 0x000000ffff172224 */ /* 0x001fc400078e001f */
[----:B------:R-:W4:Y:S01]  /*4e600*/  LDL R31, [R1+0x17c0] ;  /* 0x0017c000011f7983 */ /* 0x000f220000100800 */
[----:B---3--:R-:W-:-:S03]  /*4e610*/  @P2 IMAD.MOV.U32 R22, RZ, RZ, R30 ;  /* 0x000000ffff162224 */ /* 0x008fc600078e001e */
[----:B------:R-:W3:Y:S04]  /*4e620*/  LDL R30, [R1+0x17c4] ;  /* 0x0017c400011e7983 */ /* 0x000ee80000100800 */
[----:B------:R0:W3:Y:S02]  /*4e630*/  @P2 LDG.E.U8 R56, desc[UR14][R22.64] ;  /* 0x0000000e16382981 */ /* 0x0000e4000c1e1100 */
[----:B0-----:R-:W-:Y:S02]  /*4e640*/  @P1 IMAD.MOV.U32 R22, RZ, RZ, R26 ;  /* 0x000000ffff161224 */ /* 0x001fe400078e001a */
[----:B------:R-:W-:Y:S01]  /*4e650*/  @P1 IMAD.MOV.U32 R23, RZ, RZ, R27 ;  /* 0x000000ffff171224 */ /* 0x000fe200078e001b */
[----:B------:R-:W3:Y:S04]  /*4e660*/  LDL R26, [R1+0x179c] ;  /* 0x00179c00011a7983 */ /* 0x000ee80000100800 */
[----:B------:R-:W3:Y:S04]  /*4e670*/  LDL R27, [R1+0x1798] ;  /* 0x00179800011b7983 */ /* 0x000ee80000100800 */
[----:B------:R0:W3:Y:S01]  /*4e680*/  @P1 LDG.E.U8 R54, desc[UR14][R22.64] ;  /* 0x0000000e16361981 */ /* 0x0000e2000c1e1100 */
[----:B------:R-:W-:Y:S01]  /*4e690*/  ISETP.GT.AND P2, PT, R20, 0x72, PT ;  /* 0x000000721400780c */ /* 0x000fe20003f44270 */
[----:B0-----:R-:W-:-:S02]  /*4e6a0*/  @P1 IMAD.MOV.U32 R22, RZ, RZ, R3 ;  /* 0x000000ffff161224 */ /* 0x001fc400078e0003 */
[----:B------:R-:W-:Y:S01]  /*4e6b0*/  @P1 IMAD.MOV.U32 R23, RZ, RZ, R4 ;  /* 0x000000ffff171224 */ /* 0x000fe200078e0004 */
[----:B------:R-:W3:Y:S04]  /*4e6c0*/  LDL R3, [R1+0x17a4] ;  /* 0x0017a40001037983 */ /* 0x000ee80000100800 */
[----:B------:R-:W3:Y:S04]  /*4e6d0*/  LDL R4, [R1+0x17a0] ;  /* 0x0017a00001047983 */ /* 0x000ee80000100800 */
[----:B------:R2:W3:Y:S02]  /*4e6e0*/  @P1 LDG.E.U8 R52, desc[UR14][R22.64] ;  /* 0x0000000e16341981 */ /* 0x0004e4000c1e1100 */
[----:B--2---:R-:W-:-:S02]  /*4e6f0*/  @P1 IMAD.MOV.U32 R22, RZ, RZ, R28 ;  /* 0x000000ffff161224 */ /* 0x004fc400078e001c */
[----:B----4-:R-:W-:Y:S01]  /*4e700*/  @P1 IMAD.MOV.U32 R23, RZ, RZ, R29 ;  /* 0x000000ffff171224 */ /* 0x010fe200078e001d */
[----:B------:R-:W2:Y:S04]  /*4e710*/  LDL R28, [R1+0x17ac] ;  /* 0x0017ac00011c7983 */ /* 0x000ea80000100800 */
        /* <DEDUP_REMOVED lines=8> */
[----:B------:R-:W-:Y:S02]  /*4e7a0*/  @P2 IMAD.MOV.U32 R23, RZ, RZ, R25 ;  /* 0x000000ffff172224 */ /* 0x000fe400078e0019 */
[----:B------:R-:W-:Y:S02]  /*4e7b0*/  @P2 IMAD.MOV.U32 R24, RZ, RZ, R12 ;  /* 0x000000ffff182224 */ /* 0x000fe400078e000c */
[----:B------:R-:W-:Y:S01]  /*4e7c0*/  @P2 IMAD.MOV.U32 R25, RZ, RZ, R13 ;  /* 0x000000ffff192224 */ /* 0x000fe200078e000d */
[----:B------:R-:W4:Y:S04]  /*4e7d0*/  LDL R12, [R1+0x17bc] ;  /* 0x0017bc00010c7983 */ /* 0x000f280000100800 */
[----:B------:R-:W4:Y:S04]  /*4e7e0*/  LDL R13, [R1+0x17b8] ;  /* 0x0017b800010d7983 */ /* 0x000f280000100800 */
[----:B------:R0:W4:Y:S01]  /*4e7f0*/  @P2 LDG.E.U8 R21, desc[UR14][R22.64] ;  /* 0x0000000e16152981 */ /* 0x000122000c1e1100 */
[----:B------:R-:W-:-:S02]  /*4e800*/  ISETP.GT.AND P1, PT, R20, 0x73, PT ;  /* 0x000000731400780c */ /* 0x000fc40003f24270 */
[----:B0-----:R-:W-:Y:S02]  /*4e810*/  PRMT R22, RZ, 0x7610, R22 ;  /* 0x00007610ff167816 */ /* 0x001fe40000000016 */
[----:B------:R-:W-:-:S04]  /*4e820*/  PRMT R23, RZ, 0x7610, R23 ;  /* 0x00007610ff177816 */ /* 0x000fc80000000017 */
[----:B------:R3:W4:Y:S02]  /*4e830*/  @P2 LDG.E.U8 R22, desc[UR14][R24.64] ;  /* 0x0000000e18162981 */ /* 0x000724000c1e1100 */
[----:B---3--:R-:W-:Y:S02]  /*4e840*/  @P2 IMAD.MOV.U32 R24, RZ, RZ, R26 ;  /* 0x000000ffff182224 */ /* 0x008fe400078e001a */
[----:B------:R-:W-:-:S05]  /*4e850*/  @P2 IMAD.MOV.U32 R25, RZ, RZ, R27 ;  /* 0x000000ffff192224 */ /* 0x000fca00078e001b */
[----:B------:R0:W3:Y:S01]  /*4e860*/  @P2 LDG.E.U8 R23, desc[UR14][R24.64] ;  /* 0x0000000e18172981 */ /* 0x0000e2000c1e1100 */
[----:B------:R-:W-:Y:S02]  /*4e870*/  @P2 IMAD.MOV.U32 R26, RZ, RZ, R3 ;  /* 0x000000ffff1a2224 */ /* 0x000fe400078e0003 */
[----:B------:R-:W-:Y:S01]  /*4e880*/  @P2 IMAD.MOV.U32 R27, RZ, RZ, R4 ;  /* 0x000000ffff1b2224 */ /* 0x000fe200078e0004 */
[----:B0-----:R-:W-:Y:S01]  /*4e890*/  PRMT R24, RZ, 0x7610, R24 ;  /* 0x00007610ff187816 */ /* 0x001fe20000000018 */
[----:B------:R-:W3:Y:S04]  /*4e8a0*/  LDL R4, [R1+0x17c8] ;  /* 0x0017c80001047983 */ /* 0x000ee80000100800 */
[----:B------:R-:W3:Y:S01]  /*4e8b0*/  LDL R3, [R1+0x17cc] ;  /* 0x0017cc0001037983 */ /* 0x000ee20000100800 */
[----:B------:R-:W-:-:S03]  /*4e8c0*/  PRMT R25, RZ, 0x7610, R25 ;  /* 0x00007610ff197816 */ /* 0x000fc60000000019 */
[----:B------:R2:W3:Y:S02]  /*4e8d0*/  @P2 LDG.E.U8 R24, desc[UR14][R26.64] ;  /* 0x0000000e1a182981 */ /* 0x0004e4000c1e1100 */
[----:B--2---:R-:W-:Y:S02]  /*4e8e0*/  @P1 IMAD.MOV.U32 R26, RZ, RZ, R28 ;  /* 0x000000ffff1a1224 */ /* 0x004fe400078e001c */
[----:B----4-:R-:W-:-:S05]  /*4e8f0*/  @P1 IMAD.MOV.U32 R27, RZ, RZ, R29 ;  /* 0x000000ffff1b1224 */ /* 0x010fca00078e001d */
[----:B------:R0:W2:Y:S01]  /*4e900*/  @P1 LDG.E.U8 R25, desc[UR14][R26.64] ;  /* 0x0000000e1a191981 */ /* 0x0000a2000c1e1100 */
[----:B------:R-:W-:Y:S02]  /*4e910*/  @P1 IMAD.MOV.U32 R28, RZ, RZ, R5 ;  /* 0x000000ffff1c1224 */ /* 0x000fe400078e0005 */
[----:B------:R-:W-:Y:S01]  /*4e920*/  @P1 IMAD.MOV.U32 R29, RZ, RZ, R6 ;  /* 0x000000ffff1d1224 */ /* 0x000fe200078e0006 */
[----:B------:R-:W4:Y:S04]  /*4e930*/  LDL R5, [R1+0x17dc] ;  /* 0x0017dc0001057983 */ /* 0x000f280000100800 */
[----:B------:R-:W2:Y:S01]  /*4e940*/  LDL R6, [R1+0x17d8] ;  /* 0x0017d80001067983 */ /* 0x000ea20000100800 */
[----:B0-----:R-:W-:-:S06]  /*4e950*/  PRMT R26, RZ, 0x7610, R26 ;  /* 0x00007610ff1a7816 */ /* 0x001fcc000000001a */
[----:B------:R0:W2:Y:S02]  /*4e960*/  @P1 LDG.E.U8 R26, desc[UR14][R28.64] ;  /* 0x0000000e1c1a1981 */ /* 0x0000a4000c1e1100 */
[----:B0-----:R-:W-:Y:S02]  /*4e970*/  @P1 IMAD.MOV.U32 R28, RZ, RZ, R12 ;  /* 0x000000ffff1c1224 */ /* 0x001fe400078e000c */
[----:B------:R-:W-:Y:S01]  /*4e980*/  @P1 IMAD.MOV.U32 R29, RZ, RZ, R13 ;  /* 0x000000ffff1d1224 */ /* 0x000fe200078e000d */
[----:B------:R-:W2:Y:S04]  /*4e990*/  LDL R12, [R1+0x17e4] ;  /* 0x0017e400010c7983 */ /* 0x000ea80000100800 */
[----:B------:R-:W2:Y:S01]  /*4e9a0*/  LDL R13, [R1+0x17e0] ;  /* 0x0017e000010d7983 */ /* 0x000ea20000100800 */
[----:B------:R-:W-:-:S02]  /*4e9b0*/  PRMT R27, RZ, 0x7610, R27 ;  /* 0x00007610ff1b7816 */ /* 0x000fc4000000001b */
[----:B------:R-:W-:-:S04]  /*4e9c0*/  ISETP.GT.AND P2, PT, R20, 0x74, PT ;  /* 0x000000741400780c */ /* 0x000fc80003f44270 */
[----:B------:R0:W2:Y:S02]  /*4e9d0*/  @P1 LDG.E.U8 R27, desc[UR14][R28.64] ;  /* 0x0000000e1c1b1981 */ /* 0x0000a4000c1e1100 */
[----:B0-----:R-:W-:Y:S02]  /*4e9e0*/  PRMT R28, RZ, 0x7610, R28 ;  /* 0x00007610ff1c7816 */ /* 0x001fe4000000001c */
[----:B------:R-:W-:-:S04]  /*4e9f0*/  PRMT R29, RZ, 0x7610, R29 ;  /* 0x00007610ff1d7816 */ /* 0x000fc8000000001d */
[----:B------:R3:W2:Y:S01]  /*4ea00*/  @P1 LDG.E.U8 R28, desc[UR14][R30.64] ;  /* 0x0000000e1e1c1981 */ /* 0x0006a2000c1e1100 */
[----:B------:R-:W-:Y:S01]  /*4ea10*/  ISETP.GT.AND P1, PT, R20, 0x75, PT ;  /* 0x000000751400780c */ /* 0x000fe20003f24270 */
[----:B---3--:R-:W-:Y:S02]  /*4ea20*/  @P2 IMAD.MOV.U32 R31, RZ, RZ, R4 ;  /* 0x000000ffff1f2224 */ /* 0x008fe400078e0004 */
[----:B------:R-:W-:Y:S01]  /*4ea30*/  @P2 IMAD.MOV.U32 R30, RZ, RZ, R3 ;  /* 0x000000ffff1e2224 */ /* 0x000fe200078e0003 */
[----:B------:R-:W3:Y:S04]  /*4ea40*/  LDL R4, [R1+0x17f0] ;  /* 0x0017f00001047983 */ /* 0x000ee80000100800 */
[----:B------:R-:W3:Y:S04]  /*4ea50*/  LDL R3, [R1+0x17f4] ;  /* 0x0017f40001037983 */ /* 0x000ee80000100800 */
[----:B------:R0:W3:Y:S02]  /*4ea60*/  @P2 LDG.E.U8 R29, desc[UR14][R30.64] ;  /* 0x0000000e1e1d2981 */ /* 0x0000e4000c1e1100 */
[----:B0-----:R-:W-:-:S02]  /*4ea70*/  PRMT R30, RZ, 0x7610, R30 ;  /* 0x00007610ff1e7816 */ /* 0x001fc4000000001e */
[----:B------:R-:W-:-:S04]  /*4ea80*/  PRMT R31, RZ, 0x7610, R31 ;  /* 0x00007610ff1f7816 */ /* 0x000fc8000000001f */
[----:B------:R4:W3:Y:S02]  /*4ea90*/  @P2 LDG.E.U8 R30, desc[UR14][R32.64] ;  /* 0x0000000e201e2981 */ /* 0x0008e4000c1e1100 */
[----:B----4-:R-:W-:Y:S02]  /*4eaa0*/  @P2 IMAD.MOV.U32 R32, RZ, RZ, R5 ;  /* 0x000000ffff202224 */ /* 0x010fe400078e0005 */
[----:B--2---:R-:W-:Y:S01]  /*4eab0*/  @P2 IMAD.MOV.U32 R33, RZ, RZ, R6 ;  /* 0x000000ffff212224 */ /* 0x004fe200078e0006 */
[----:B------:R-:W2:Y:S04]  /*4eac0*/  LDL R5, [R1+0x17fc] ;  /* 0x0017fc0001057983 */ /* 0x000ea80000100800 */
[----:B------:R-:W4:Y:S04]  /*4ead0*/  LDL R6, [R1+0x17f8] ;  /* 0x0017f80001067983 */ /* 0x000f280000100800 */
[----:B------:R0:W2:Y:S02]  /*4eae0*/  @P2 LDG.E.U8 R31, desc[UR14][R32.64] ;  /* 0x0000000e201f2981 */ /* 0x0000a4000c1e1100 */
[----:B0-----:R-:W-:Y:S01]  /*4eaf0*/  PRMT R32, RZ, 0x7610, R32 ;  /* 0x00007610ff207816 */ /* 0x001fe20000000020 */
[----:B------:R-:W-:-:S02]  /*4eb00*/  @P2 IMAD.MOV.U32 R34, RZ, RZ, R12 ;  /* 0x000000ffff222224 */ /* 0x000fc400078e000c */
[----:B------:R-:W-:Y:S01]  /*4eb10*/  @P2 IMAD.MOV.U32 R35, RZ, RZ, R13 ;  /* 0x000000ffff232224 */ /* 0x000fe200078e000d */
[----:B------:R-:W-:Y:S01]  /*4eb20*/  PRMT R33, RZ, 0x7610, R33 ;  /* 0x00007610ff217816 */ /* 0x000fe20000000021 */
[----:B------:R-:W2:Y:S04]  /*4eb30*/  LDL R13, [R1+0x1800] ;  /* 0x00180000010d7983 */ /* 0x000ea80000100800 */
[----:B------:R0:W2:Y:S04]  /*4eb40*/  @P2 LDG.E.U8 R32, desc[UR14][R34.64] ;  /* 0x0000000e22202981 */ /* 0x0000a8000c1e1100 */
[----:B------:R-:W2:Y:S01]  /*4eb50*/  LDL R12, [R1+0x1804] ;  /* 0x00180400010c7983 */ /* 0x000ea20000100800 */
[----:B0-----:R-:W-:-:S02]  /*4eb60*/  @P1 IMAD.MOV.U32 R34, RZ, RZ, R36 ;  /* 0x000000ffff221224 */ /* 0x001fc400078e0024 */
[----:B------:R-:W-:-:S05]  /*4eb70*/  @P1 IMAD.MOV.U32 R35, RZ, RZ, R37 ;  /* 0x000000ffff231224 */ /* 0x000fca00078e0025 */
[----:B------:R-:W2:Y:S01]  /*4eb80*/  @P1 LDG.E.U8 R33, desc[UR14][R34.64] ;  /* 0x0000000e22211981 */ /* 0x000ea2000c1e1100 */
[----:B---3--:R-:W-:Y:S02]  /*4eb90*/  @P1 IMAD.MOV.U32 R37, RZ, RZ, R4 ;  /* 0x000000ffff251224 */ /* 0x008fe400078e0004 */
[----:B------:R-:W-:Y:S01]  /*4eba0*/  @P1 IMAD.MOV.U32 R36, RZ, RZ, R3 ;  /* 0x000000ffff241224 */ /* 0x000fe200078e0003 */
[----:B--2---:R-:W-:Y:S04]  /*4ebb0*/  STL [R1+0x1e0c], R33 ;  /* 0x001e0c2101007387 */ /* 0x004fe80000100800 */
[----:B------:R-:W2:Y:S04]  /*4ebc0*/  LDL R4, [R1+0x1808] ;  /* 0x0018080001047983 */ /* 0x000ea80000100800 */
[----:B------:R-:W3:Y:S01]  /*4ebd0*/  LDL R3, [R1+0x180c] ;  /* 0x00180c0001037983 */ /* 0x000ee20000100800 */
[----:B------:R-:W-:-:S06]  /*4ebe0*/  PRMT R34, RZ, 0x7610, R34 ;  /* 0x00007610ff227816 */ /* 0x000fcc0000000022 */
[----:B------:R0:W3:Y:S01]  /*4ebf0*/  @P1 LDG.E.U8 R34, desc[UR14][R36.64] ;  /* 0x0000000e24221981 */ /* 0x0000e2000c1e1100 */
[----:B------:R-:W-:Y:S02]  /*4ec00*/  PRMT R35, RZ, 0x7610, R35 ;  /* 0x00007610ff237816 */ /* 0x000fe40000000023 */
[----:B------:R-:W-:Y:S01]  /*4ec10*/  ISETP.GT.AND P2, PT, R20, 0x76, PT ;  /* 0x000000761400780c */ /* 0x000fe20003f44270 */
[----:B0-----:R-:W-:Y:S02]  /*4ec20*/  @P1 IMAD.MOV.U32 R36, RZ, RZ, R5 ;  /* 0x000000ffff241224 */ /* 0x001fe400078e0005 */
[----:B----4-:R-:W-:Y:S02]  /*4ec30*/  @P1 IMAD.MOV.U32 R37, RZ, RZ, R6 ;  /* 0x000000ffff251224 */ /* 0x010fe400078e0006 */
[----:B------:R-:W-:Y:S02]  /*4ec40*/  @P1 IMAD.MOV.U32 R38, RZ, RZ, R12 ;  /* 0x000000ffff261224 */ /* 0x000fe400078e000c */
[----:B------:R-:W-:Y:S01]  /*4ec50*/  @P1 IMAD.MOV.U32 R39, RZ, RZ, R13 ;  /* 0x000000ffff271224 */ /* 0x000fe200078e000d */
[----:B------:R0:W4:Y:S01]  /*4ec60*/  @P1 LDG.E.U8 R35, desc[UR14][R36.64] ;  /* 0x0000000e24231981 */ /* 0x000122000c1e1100 */
[----:B------:R-:W-:-:S02]  /*4ec70*/  PRMT R10, RZ, 0x7610, R10 ;  /* 0x00007610ff0a7816 */ /* 0x000fc4000000000a */
[----:B0-----:R-:W-:-:S06]  /*4ec80*/  PRMT R36, RZ, 0x7610, R36 ;  /* 0x00007610ff247816 */ /* 0x001fcc0000000024 */
[----:B------:R2:W4:Y:S02]  /*4ec90*/  @P1 LDG.E.U8 R36, desc[UR14][R38.64] ;  /* 0x0000000e26241981 */ /* 0x000524000c1e1100 */
[----:B--2---:R-:W-:Y:S02]  /*4eca0*/  @P2 IMAD.MOV.U32 R39, RZ, RZ, R4 ;  /* 0x000000ffff272224 */ /* 0x004fe400078e0004 */
[----:B---3--:R-:W-:-:S05]  /*4ecb0*/  @P2 IMAD.MOV.U32 R38, RZ, RZ, R3 ;  /* 0x000000ffff262224 */ /* 0x008fca00078e0003 */
[----:B------:R-:W2:Y:S04]  /*4ecc0*/  @P2 LDG.E.U8 R10, desc[UR14][R38.64] ;  /* 0x0000000e260a2981 */ /* 0x000ea8000c1e1100 */
[----:B------:R-:W-:Y:S04]  /*4ecd0*/  STL [R1+0x1e10], R34 ;  /* 0x001e102201007387 */ /* 0x000fe80000100800 */
[----:B------:R-:W3:Y:S04]  /*4ece0*/  LDL R6, [R1+0x1848] ;  /* 0x0018480001067983 */ /* 0x000ee80000100800 */
[----:B------:R-:W3:Y:S04]  /*4ecf0*/  LDL R5, [R1+0x184c] ;  /* 0x00184c0001057983 */ /* 0x000ee80000100800 */
[----:B----4-:R-:W-:Y:S04]  /*4ed00*/  STL [R1+0x1e14], R35 ;  /* 0x001e142301007387 */ /* 0x010fe80000100800 */
[----:B------:R-:W4:Y:S04]  /*4ed10*/  LDL R41, [R1+0x1850] ;  /* 0x0018500001297983 */ /* 0x000f280000100800 */
[----:B------:R-:W4:Y:S04]  /*4ed20*/  LDL R40, [R1+0x1854] ;  /* 0x0018540001287983 */ /* 0x000f280000100800 */
[----:B------:R-:W4:Y:S04]  /*4ed30*/  LDL R13, [R1+0x1858] ;  /* 0x00185800010d7983 */ /* 0x000f280000100800 */
[----:B------:R-:W4:Y:S04]  /*4ed40*/  LDL R12, [R1+0x185c] ;  /* 0x00185c00010c7983 */ /* 0x000f280000100800 */
[----:B------:R0:W-:Y:S04]  /*4ed50*/  STL [R1+0x1e18], R36 ;  /* 0x001e182401007387 */ /* 0x0001e80000100800 */
[----:B------:R-:W4:Y:S04]  /*4ed60*/  LDL R4, [R1+0x1860] ;  /* 0x0018600001047983 */ /* 0x000f280000100800 */
[----:B------:R-:W4:Y:S04]  /*4ed70*/  LDL R3, [R1+0x1864] ;  /* 0x0018640001037983 */ /* 0x000f280000100800 */
[----:B0-----:R-:W4:Y:S04]  /*4ed80*/  LDL R36, [R1+0x1810] ;  /* 0x0018100001247983 */ /* 0x001f280000100800 */
[----:B--2---:R0:W-:Y:S04]  /*4ed90*/  STL [R1+0x154], R10 ;  /* 0x0001540a01007387 */ /* 0x0041e80000100800 */
[----:B0-----:R-:W2:Y:S01]  /*4eda0*/  LDL R10, [R1+0x1814] ;  /* 0x00181400010a7983 */ /* 0x001ea20000100800 */
[----:B------:R-:W-:-:S02]  /*4edb0*/  ISETP.GT.AND P1, PT, R20, 0x78, PT ;  /* 0x000000781400780c */ /* 0x000fc40003f24270 */
[----:B------:R-:W-:-:S11]  /*4edc0*/  PRMT R37, RZ, 0x7610, R37 ;  /* 0x00007610ff257816 */ /* 0x000fd60000000025 */
[----:B---3--:R-:W-:Y:S02]  /*4edd0*/  @P1 IMAD.MOV.U32 R38, RZ, RZ, R5 ;  /* 0x000000ffff261224 */ /* 0x008fe400078e0005 */
[----:B------:R-:W-:Y:S01]  /*4ede0*/  @P1 IMAD.MOV.U32 R39, RZ, RZ, R6 ;  /* 0x000000ffff271224 */ /* 0x000fe200078e0006 */
[----:B------:R-:W-:Y:S01]  /*4edf0*/  PRMT R9, RZ, 0x7610, R9 ;  /* 0x00007610ff097816 */ /* 0x000fe20000000009 */
[----:B------:R-:W3:Y:S04]  /*4ee00*/  LDL R6, [R1+0x1818] ;  /* 0x0018180001067983 */ /* 0x000ee80000100800 */
[----:B------:R0:W3:Y:S04]  /*4ee10*/  @P1 LDG.E.U8 R37, desc[UR14][R38.64] ;  /* 0x0000000e26251981 */ /* 0x0000e8000c1e1100 */
[----:B------:R-:W3:Y:S01]  /*4ee20*/  LDL R5, [R1+0x181c] ;  /* 0x00181c0001057983 */ /* 0x000ee20000100800 */
[----:B0-----:R-:W-:-:S02]  /*4ee30*/  PRMT R38, RZ, 0x7610, R38 ;  /* 0x00007610ff267816 */ /* 0x001fc40000000026 */
[----:B------:R-:W-:-:S04]  /*4ee40*/  PRMT R39, RZ, 0x7610, R39 ;  /* 0x00007610ff277816 */ /* 0x000fc80000000027 */
[----:B----4-:R0:W4:Y:S01]  /*4ee50*/  @P1 LDG.E.U8 R38, desc[UR14][R40.64] ;  /* 0x0000000e28261981 */ /* 0x010122000c1e1100 */
[----:B------:R-:W-:Y:S02]  /*4ee60*/  @P1 IMAD.MOV.U32 R42, RZ, RZ, R3 ;  /* 0x000000ffff2a1224 */ /* 0x000fe400078e0003 */
[----:B------:R-:W-:Y:S01]  /*4ee70*/  @P1 IMAD.MOV.U32 R43, RZ, RZ, R4 ;  /* 0x000000ffff2b1224 */ /* 0x000fe200078e0004 */
[----:B------:R-:W4:Y:S04]  /*4ee80*/  LDL R3, [R1+0x182c] ;  /* 0x00182c0001037983 */ /* 0x000f280000100800 */
[----:B------:R-:W4:Y:S01]  /*4ee90*/  LDL R4, [R1+0x1828] ;  /* 0x0018280001047983 */ /* 0x000f220000100800 */
[----:B0-----:R-:W-:Y:S02]  /*4eea0*/  @P1 IMAD.MOV.U32 R40, RZ, RZ, R12 ;  /* 0x000000ffff281224 */ /* 0x001fe400078e000c */
[----:B------:R-:W-:Y:S01]  /*4eeb0*/  @P1 IMAD.MOV.U32 R41, RZ, RZ, R13 ;  /* 0x000000ffff291224 */ /* 0x000fe200078e000d */
[----:B------:R-:W4:Y:S04]  /*4eec0*/  LDL R12, [R1+0x1824] ;  /* 0x00182400010c7983 */ /* 0x000f280000100800 */
[----:B------:R-:W4:Y:S04]  /*4eed0*/  LDL R13, [R1+0x1820] ;  /* 0x00182000010d7983 */ /* 0x000f280000100800 */
[----:B------:R0:W4:Y:S02]  /*4eee0*/  @P1 LDG.E.U8 R39, desc[UR14][R40.64] ;  /* 0x0000000e28271981 */ /* 0x000124000c1e1100 */
[----:B0-----:R-:W-:-:S06]  /*4eef0*/  PRMT R40, RZ, 0x7610, R40 ;  /* 0x00007610ff287816 */ /* 0x001fcc0000000028 */
[----:B------:R0:W4:Y:S02]  /*4ef00*/  @P1 LDG.E.U8 R40, desc[UR14][R42.64] ;  /* 0x0000000e2a281981 */ /* 0x000124000c1e1100 */
[----:B0-----:R-:W-:Y:S02]  /*4ef10*/  @P2 IMAD.MOV.U32 R43, RZ, RZ, R36 ;  /* 0x000000ffff2b2224 */ /* 0x001fe400078e0024 */
[----:B--2---:R-:W-:Y:S02]  /*4ef20*/  @P2 IMAD.MOV.U32 R42, RZ, RZ, R10 ;  /* 0x000000ffff2a2224 */ /* 0x004fe400078e000a */
[----:B------:R-:W2:Y:S04]  /*4ef30*/  LDL R10, [R1+0x1830] ;  /* 0x00183000010a7983 */ /* 0x000ea80000100800 */
[----:B------:R3:W2:Y:S01]  /*4ef40*/  @P2 LDG.E.U8 R9, desc[UR14][R42.64] ;  /* 0x0000000e2a092981 */ /* 0x0006a2000c1e1100 */
[----:B------:R-:W-:-:S02]  /*4ef50*/  PRMT R35, RZ, 0x7610, R35 ;  /* 0x00007610ff237816 */ /* 0x000fc40000000023 */
[----:B------:R-:W-:Y:S02]  /*4ef60*/  ISETP.GT.AND P1, PT, R20, 0x77, PT ;  /* 0x000000771400780c */ /* 0x000fe40003f24270 */
[----:B------:R-:W-:Y:S01]  /*4ef70*/  PRMT R34, RZ, 0x7610, R34 ;  /* 0x00007610ff227816 */ /* 0x000fe20000000022 */
[----:B---3--:R-:W-:Y:S02]  /*4ef80*/  @P2 IMAD.MOV.U32 R43, RZ, RZ, R6 ;  /* 0x000000ffff2b2224 */ /* 0x008fe400078e0006 */
[----:B------:R-:W-:-:S05]  /*4ef90*/  @P2 IMAD.MOV.U32 R42, RZ, RZ, R5 ;  /* 0x000000ffff2a2224 */ /* 0x000fca00078e0005 */
[----:B------:R4:W3:Y:S04]  /*4efa0*/  @P2 LDG.E.U8 R35, desc[UR14][R42.64] ;  /* 0x0000000e2a232981 */ /* 0x0008e8000c1e1100 */
[----:B--2---:R0:W-:Y:S04]  /*4efb0*/  STL [R1+0x150], R9 ;  /* 0x0001500901007387 */ /* 0x0041e80000100800 */
[----:B------:R-:W2:Y:S04]  /*4efc0*/  LDL R6, [R1+0x1868] ;  /* 0x0018680001067983 */ /* 0x000ea80000100800 */
[----:B------:R-:W2:Y:S04]  /*4efd0*/  LDL R5, [R1+0x186c] ;  /* 0x00186c0001057983 */ /* 0x000ea80000100800 */
[----:B0-----:R-:W2:Y:S01]  /*4efe0*/  LDL R9, [R1+0x1834] ;  /* 0x0018340001097983 */ /* 0x001ea20000100800 */
[----:B----4-:R-:W-:-:S02]  /*4eff0*/  @P2 IMAD.MOV.U32 R42, RZ, RZ, R12 ;  /* 0x000000ffff2a2224 */ /* 0x010fc400078e000c */
[----:B------:R-:W-:Y:S01]  /*4f000*/  @P2 IMAD.MOV.U32 R43, RZ, RZ, R13 ;  /* 0x000000ffff2b2224 */ /* 0x000fe200078e000d */
[----:B------:R-:W4:Y:S04]  /*4f010*/  LDL R12, [R1+0x1874] ;  /* 0x00187400010c7983 */ /* 0x000f280000100800 */
[----:B------:R-:W3:Y:S04]  /*4f020*/  LDL R13, [R1+0x1870] ;  /* 0x00187000010d7983 */ /* 0x000ee80000100800 */
[----:B------:R0:W3:Y:S01]  /*4f030*/  @P2 LDG.E.U8 R34, desc[UR14][R42.64] ;  /* 0x0000000e2a222981 */ /* 0x0000e2000c1e1100 */
[----:B------:R-:W-:Y:S01]  /*4f040*/  PRMT R33, RZ, 0x7610, R33 ;  /* 0x00007610ff217816 */ /* 0x000fe20000000021 */
[----:B0-----:R-:W-:-:S02]  /*4f050*/  @P1 IMAD.MOV.U32 R42, RZ, RZ, R3 ;  /* 0x000000ffff2a1224 */ /* 0x001fc400078e0003 */
[----:B------:R-:W-:Y:S01]  /*4f060*/  @P1 IMAD.MOV.U32 R43, RZ, RZ, R4 ;  /* 0x000000ffff2b1224 */ /* 0x000fe200078e0004 */
[----:B------:R-:W3:Y:S04]  /*4f070*/  LDL R3, [R1+0x187c] ;  /* 0x00187c0001037983 */ /* 0x000ee80000100800 */
[----:B------:R-:W3:Y:S04]  /*4f080*/  LDL R4, [R1+0x1878] ;  /* 0x0018780001047983 */ /* 0x000ee80000100800 */
[----:B------:R0:W3:Y:S02]  /*4f090*/  @P1 LDG.E.U8 R33, desc[UR14][R42.64] ;  /* 0x0000000e2a211981 */ /* 0x0000e4000c1e1100 */
[----:B0-----:R-:W-:-:S02]  /*4f0a0*/  @P1 IMAD.MOV.U32 R43, RZ, RZ, R10 ;  /* 0x000000ffff2b1224 */ /* 0x001fc400078e000a */
[----:B------:R-:W3:Y:S01]  /*4f0b0*/  LDL R10, [R1+0x1880] ;  /* 0x00188000010a7983 */ /* 0x000ee20000100800 */
[----:B--2---:R-:W-:-:S03]  /*4f0c0*/  @P1 IMAD.MOV.U32 R42, RZ, RZ, R9 ;  /* 0x000000ffff2a1224 */ /* 0x004fc600078e0009 */
[----:B------:R-:W2:Y:S01]  /*4f0d0*/  LDL R9, [R1+0x1884] ;  /* 0x0018840001097983 */ /* 0x000ea20000100800 */
[----:B------:R-:W-:Y:S02]  /*4f0e0*/  ISETP.GT.AND P2, PT, R20, 0x79, PT ;  /* 0x000000791400780c */ /* 0x000fe40003f44270 */
[----:B------:R-:W-:Y:S02]  /*4f0f0*/  PRMT R19, RZ, 0x7610, R19 ;  /* 0x00007610ff137816 */ /* 0x000fe40000000013 */
[----:B------:R-:W-:-:S04]  /*4f100*/  PRMT R41, RZ, 0x7610, R41 ;  /* 0x00007610ff297816 */ /* 0x000fc80000000029 */
[----:B------:R0:W2:Y:S05]  /*4f110*/  @P1 LDG.E.U8 R19, desc[UR14][R42.64] ;  /* 0x0000000e2a131981 */ /* 0x0000aa000c1e1100 */
[----:B0-----:R-:W-:Y:S02]  /*4f120*/  @P2 IMAD.MOV.U32 R42, RZ, RZ, R5 ;  /* 0x000000ffff2a2224 */ /* 0x001fe400078e0005 */
[----:B------:R-:W-:Y:S01]  /*4f130*/  @P2 IMAD.MOV.U32 R43, RZ, RZ, R6 ;  /* 0x000000ffff2b2224 */ /* 0x000fe200078e0006 */
[----:B------:R-:W2:Y:S04]  /*4f140*/  LDL R5, [R1+0x183c] ;  /* 0x00183c0001057983 */ /* 0x000ea80000100800 */
[----:B------:R-:W2:Y:S04]  /*4f150*/  LDL R6, [R1+0x1838] ;  /* 0x0018380001067983 */ /* 0x000ea80000100800 */
[----:B------:R0:W2:Y:S01]  /*4f160*/  @P2 LDG.E.U8 R41, desc[UR14][R42.64] ;  /* 0x0000000e2a292981 */ /* 0x0000a2000c1e1100 */
[----:B----4-:R-:W-:-:S02]  /*4f170*/  @P2 IMAD.MOV.U32 R44, RZ, RZ, R12 ;  /* 0x000000ffff2c2224 */ /* 0x010fc400078e000c */
[----:B---3--:R-:W-:Y:S01]  /*4f180*/  @P2 IMAD.MOV.U32 R45, RZ, RZ, R13 ;  /* 0x000000ffff2d2224 */ /* 0x008fe200078e000d */
[----:B------:R-:W3:Y:S04]  /*4f190*/  LDL R12, [R1+0x1844] ;  /* 0x00184400010c7983 */ /* 0x000ee80000100800 */
[----:B------:R-:W4:Y:S01]  /*4f1a0*/  LDL R13, [R1+0x1840] ;  /* 0x00184000010d7983 */ /* 0x000f220000100800 */
[----:B0-----:R-:W-:-:S06]  /*4f1b0*/  PRMT R42, RZ, 0x7610, R42 ;  /* 0x00007610ff2a7816 */ /* 0x001fcc000000002a */
[----:B------:R0:W3:Y:S01]  /*4f1c0*/  @P2 LDG.E.U8 R42, desc[UR14][R44.64] ;  /* 0x0000000e2c2a2981 */ /* 0x0000e2000c1e1100 */
[----:B------:R-:W-:Y:S02]  /*4f1d0*/  @P2 IMAD.MOV.U32 R47, RZ, RZ, R10 ;  /* 0x000000ffff2f2224 */ /* 0x000fe400078e000a */
[----:B0-----:R-:W-:Y:S02]  /*4f1e0*/  @P2 IMAD.MOV.U32 R44, RZ, RZ, R3 ;  /* 0x000000ffff2c2224 */ /* 0x001fe400078e0003 */
[----:B------:R-:W-:Y:S01]  /*4f1f0*/  @P2 IMAD.MOV.U32 R45, RZ, RZ, R4 ;  /* 0x000000ffff2d2224 */ /* 0x000fe200078e0004 */
[----:B------:R-:W4:Y:S04]  /*4f200*/  LDL R3, [R1+0x188c] ;  /* 0x00188c0001037983 */ /* 0x000f280000100800 */
[----:B------:R-:W4:Y:S04]  /*4f210*/  LDL R4, [R1+0x1888] ;  /* 0x0018880001047983 */ /* 0x000f280000100800 */
[----:B------:R-:W-:Y:S04]  /*4f220*/  STL [R1+0x14c], R35 ;  /* 0x00014c2301007387 */ /* 0x000fe80000100800 */
[----:B------:R-:W4:Y:S01]  /*4f230*/  LDL R10, [R1+0x1890] ;  /* 0x00189000010a7983 */ /* 0x000f220000100800 */
[----:B--2---:R-:W-:-:S03]  /*4f240*/  @P2 IMAD.MOV.U32 R46, RZ, RZ, R9 ;  /* 0x000000ffff2e2224 */ /* 0x004fc600078e0009 */
[----:B------:R-:W2:Y:S01]  /*4f250*/  LDL R9, [R1+0x1894] ;  /* 0x0018940001097983 */ /* 0x000ea20000100800 */
[----:B------:R-:W-:-:S06]  /*4f260*/  PRMT R43, RZ, 0x7610, R43 ;  /* 0x00007610ff2b7816 */ /* 0x000fcc000000002b */
[----:B------:R0:W2:Y:S01]  /*4f270*/  @P2 LDG.E.U8 R43, desc[UR14][R44.64] ;  /* 0x0000000e2c2b2981 */ /* 0x0000a2000c1e1100 */
[----:B------:R-:W-:-:S03]  /*4f280*/  PRMT R17, RZ, 0x7610, R17 ;  /* 0x00007610ff117816 */ /* 0x000fc60000000011 */
[----:B------:R-:W-:Y:S01]  /*4f290*/  STL [R1+0x140], R34 ;  /* 0x0001402201007387 */ /* 0x000fe20000100800 */
[----:B0-----:R-:W-:-:S06]  /*4f2a0*/  PRMT R44, RZ, 0x7610, R44 ;  /* 0x00007610ff2c7816 */ /* 0x001fcc000000002c */
[----:B------:R0:W2:Y:S01]  /*4f2b0*/  @P2 LDG.E.U8 R44, desc[UR14][R46.64] ;  /* 0x0000000e2e2c2981 */ /* 0x0000a2000c1e1100 */
[----:B------:R-:W-:Y:S02]  /*4f2c0*/  ISETP.GT.AND P2, PT, R20, 0x7a, PT ;  /* 0x0000007a1400780c */ /* 0x000fe40003f44270 */
[----:B------:R-:W-:Y:S01]  /*4f2d0*/  PRMT R15, RZ, 0x7610, R15 ;  /* 0x00007610ff0f7816 */ /* 0x000fe2000000000f */
[----:B0-----:R-:W-:Y:S02]  /*4f2e0*/  @P1 IMAD.MOV.U32 R46, RZ, RZ, R5 ;  /* 0x000000ffff2e1224 */ /* 0x001fe400078e0005 */
[----:B------:R-:W-:Y:S01]  /*4f2f0*/  @P1 IMAD.MOV.U32 R47, RZ, RZ, R6 ;  /* 0x000000ffff2f1224 */ /* 0x000fe200078e0006 */
[----:B------:R-:W2:Y:S04]  /*4f300*/  LDL R5, [R1+0x189c] ;  /* 0x00189c0001057983 */ /* 0x000ea80000100800 */
[----:B------:R-:W2:Y:S04]  /*4f310*/  LDL R6, [R1+0x1898] ;  /* 0x0018980001067983 */ /* 0x000ea80000100800 */
[----:B------:R3:W2:Y:S04]  /*4f320*/  @P1 LDG.E.U8 R17, desc[UR14][R46.64] ;  /* 0x0000000e2e111981 */ /* 0x0006a8000c1e1100 */
[----:B------:R-:W-:Y:S01]  /*4f330*/  STL [R1+0x134], R33 ;  /* 0x0001342101007387 */ /* 0x000fe20000100800 */
[----:B------:R-:W-:Y:S01]  /*4f340*/  PRMT R45, RZ, 0x7610, R45 ;  /* 0x00007610ff2d7816 */ /* 0x000fe2000000002d */
[----:B---3--:R-:W-:-:S02]  /*4f350*/  @P1 IMAD.MOV.U32 R46, RZ, RZ, R12 ;  /* 0x000000ffff2e1224 */ /* 0x008fc400078e000c */
[----:B----4-:R-:W-:Y:S01]  /*4f360*/  @P1 IMAD.MOV.U32 R47, RZ, RZ, R13 ;  /* 0x000000ffff2f1224 */ /* 0x010fe200078e000d */
[----:B------:R-:W3:Y:S04]  /*4f370*/  LDL R12, [R1+0x18a4] ;  /* 0x0018a400010c7983 */ /* 0x000ee80000100800 */
[----:B------:R-:W4:Y:S04]  /*4f380*/  LDL R13, [R1+0x18a0] ;  /* 0x0018a000010d7983 */ /* 0x000f280000100800 */
[----:B------:R0:W4:Y:S04]  /*4f390*/  @P1 LDG.E.U8 R15, desc[UR14][R46.64] ;  /* 0x0000000e2e0f1981 */ /* 0x000128000c1e1100 */
[----:B------:R-:W-:Y:S01]  /*4f3a0*/  STL [R1+0x128], R19 ;  /* 0x0001281301007387 */ /* 0x000fe20000100800 */
[----:B0-----:R-:W-:-:S02]  /*4f3b0*/  @P2 IMAD.MOV.U32 R46, RZ, RZ, R3 ;  /* 0x000000ffff2e2224 */ /* 0x001fc400078e0003 */
[----:B------:R-:W-:Y:S01]  /*4f3c0*/  @P2 IMAD.MOV.U32 R47, RZ, RZ, R4 ;  /* 0x000000ffff2f2224 */ /* 0x000fe200078e0004 */
[----:B------:R-:W4:Y:S04]  /*4f3d0*/  LDL R3, [R1+0x18ac] ;  /* 0x0018ac0001037983 */ /* 0x000f280000100800 */
[----:B------:R-:W4:Y:S04]  /*4f3e0*/  LDL R4, [R1+0x18a8] ;  /* 0x0018a80001047983 */ /* 0x000f280000100800 */
[----:B------:R0:W4:Y:S02]  /*4f3f0*/  @P2 LDG.E.U8 R45, desc[UR14][R46.64] ;  /* 0x0000000e2e2d2981 */ /* 0x000124000c1e1100 */
[----:B0-----:R-:W-:-:S02]  /*4f400*/  @P2 IMAD.MOV.U32 R47, RZ, RZ, R10 ;  /* 0x000000ffff2f2224 */ /* 0x001fc400078e000a */
[----:B------:R-:W4:Y:S01]  /*4f410*/  LDL R10, [R1+0x18b0] ;  /* 0x0018b000010a7983 */ /* 0x000f220000100800 */
[----:B--2---:R-:W-:-:S03]  /*4f420*/  @P2 IMAD.MOV.U32 R46, RZ, RZ, R9 ;  /* 0x000000ffff2e2224 */ /* 0x004fc600078e0009 */
[----:B------:R-:W2:Y:S01]  /*4f430*/  LDL R9, [R1+0x18b4] ;  /* 0x0018b40001097983 */ /* 0x000ea20000100800 */
[----:B------:R-:W-:Y:S02]  /*4f440*/  PRMT R49, RZ, 0x7610, R49 ;  /* 0x00007610ff317816 */ /* 0x000fe40000000031 */
[----:B------:R-:W-:Y:S02]  /*4f450*/  PRMT R51, RZ, 0x7610, R51 ;  /* 0x00007610ff337816 */ /* 0x000fe40000000033 */
[----:B------:R-:W-:Y:S02]  /*4f460*/  ISETP.GT.AND P1, PT, R20, 0x7b, PT ;  /* 0x0000007b1400780c */ /* 0x000fe40003f24270 */
[----:B------:R0:W2:Y:S01]  /*4f470*/  @P2 LDG.E.U8 R49, desc[UR14][R46.64] ;  /* 0x0000000e2e312981 */ /* 0x0000a2000c1e1100 */
[----:B------:R-:W-:Y:S02]  /*4f480*/  PRMT R53, RZ, 0x7610, R53 ;  /* 0x00007610ff357816 */ /* 0x000fe40000000035 */
[----:B------:R-:W-:Y:S01]  /*4f490*/  PRMT R55, RZ, 0x7610, R55 ;  /* 0x00007610ff377816 */ /* 0x000fe20000000037 */
[----:B0-----:R-:W-:-:S02]  /*4f4a0*/  @P2 IMAD.MOV.U32 R46, RZ, RZ, R5 ;  /* 0x000000ffff2e2224 */ /* 0x001fc400078e0005 */
[----:B------:R-:W-:Y:S01]  /*4f4b0*/  @P2 IMAD.MOV.U32 R47, RZ, RZ, R6 ;  /* 0x000000ffff2f2224 */ /* 0x000fe200078e0006 */
[----:B------:R-:W2:Y:S04]  /*4f4c0*/  LDL R5, [R1+0x18bc] ;  /* 0x0018bc0001057983 */ /* 0x000ea80000100800 */
[----:B------:R-:W2:Y:S04]  /*4f4d0*/  LDL R6, [R1+0x18b8] ;  /* 0x0018b80001067983 */ /* 0x000ea80000100800 */
[----:B------:R3:W2:Y:S02]  /*4f4e0*/  @P2 LDG.E.U8 R51, desc[UR14][R46.64] ;  /* 0x0000000e2e332981 */ /* 0x0006a4000c1e1100 */
[----:B---3--:R-:W-:-:S02]  /*4f4f0*/  @P2 IMAD.MOV.U32 R46, RZ, RZ, R12 ;  /* 0x000000ffff2e2224 */ /* 0x008fc400078e000c */
[----:B----4-:R-:W-:Y:S01]  /*4f500*/  @P2 IMAD.MOV.U32 R47, RZ, RZ, R13 ;  /* 0x000000ffff2f2224 */ /* 0x010fe200078e000d */
[----:B------:R-:W3:Y:S04]  /*4f510*/  LDL R12, [R1+0x18c4] ;  /* 0x0018c400010c7983 */ /* 0x000ee80000100800 */
[----:B------:R-:W4:Y:S04]  /*4f520*/  LDL R13, [R1+0x18c0] ;  /* 0x0018c000010d7983 */ /* 0x000f280000100800 */
[----:B------:R0:W4:Y:S02]  /*4f530*/  @P2 LDG.E.U8 R53, desc[UR14][R46.64] ;  /* 0x0000000e2e352981 */ /* 0x000124000c1e1100 */
[----:B0-----:R-:W-:-:S02]  /*4f540*/  @P1 IMAD.MOV.U32 R46, RZ, RZ, R3 ;  /* 0x000000ffff2e1224 */ /* 0x001fc400078e0003 */
[----:B------:R-:W-:Y:S01]  /*4f550*/  @P1 IMAD.MOV.U32 R47, RZ, RZ, R4 ;  /* 0x000000ffff2f1224 */ /* 0x000fe200078e0004 */
[----:B------:R-:W4:Y:S04]  /*4f560*/  LDL R3, [R1+0x18cc] ;  /* 0x0018cc0001037983 */ /* 0x000f280000100800 */
[----:B------:R-:W4:Y:S04]  /*4f570*/  LDL R4, [R1+0x18c8] ;  /* 0x0018c80001047983 */ /* 0x000f280000100800 */
[----:B------:R0:W4:Y:S04]  /*4f580*/  @P1 LDG.E.U8 R55, desc[UR14][R46.64] ;  /* 0x0000000e2e371981 */ /* 0x000128000c1e1100 */
[----:B------:R1:W-:Y:S01]  /*4f590*/  STL [R1+0x10c], R17 ;  /* 0x00010c1101007387 */ /* 0x0003e20000100800 */
[----:B0-----:R-:W-:-:S03]  /*4f5a0*/  @P1 IMAD.MOV.U32 R47, RZ, RZ, R10 ;  /* 0x000000ffff2f1224 */ /* 0x001fc600078e000a */
[----:B------:R-:W4:Y:S01]  /*4f5b0*/  LDL R10, [R1+0x18d0] ;  /* 0x0018d000010a7983 */ /* 0x000f220000100800 */
[----:B--2---:R-:W-:-:S03]  /*4f5c0*/  @P1 IMAD.MOV.U32 R46, RZ, RZ, R9 ;  /* 0x000000ffff2e1224 */ /* 0x004fc600078e0009 */
[----:B------:R-:W2:Y:S01]  /*4f5d0*/  LDL R9, [R1+0x18d4] ;  /* 0x0018d40001097983 */ /* 0x000ea20000100800 */
[----:B------:R-:W-:Y:S02]  /*4f5e0*/  PRMT R57, RZ, 0x7610, R57 ;  /* 0x00007610ff397816 */ /* 0x000fe40000000039 */
[----:B------:R-:W-:Y:S02]  /*4f5f0*/  PRMT R59, RZ, 0x7610, R59 ;  /* 0x00007610ff3b7816 */ /* 0x000fe4000000003b */
[----:B------:R-:W-:Y:S01]  /*4f600*/  ISETP.GT.AND P2, PT, R20, 0x7c, PT ;  /* 0x0000007c1400780c */ /* 0x000fe20003f44270 */
[----:B------:R0:W-:Y:S04]  /*4f610*/  STL [R1+0x100], R15 ;  /* 0x0001000f01007387 */ /* 0x0001e80000100800 */
[----:B------:R0:W2:Y:S01]  /*4f620*/  @P1 LDG.E.U8 R57, desc[UR14][R46.64] ;  /* 0x0000000e2e391981 */ /* 0x0000a2000c1e1100 */
[----:B------:R-:W-:-:S02]  /*4f630*/  PRMT R61, RZ, 0x7610, R61 ;  /* 0x00007610ff3d7816 */ /* 0x000fc4000000003d */
[----:B------:R-:W-:Y:S01]  /*4f640*/  PRMT R63, RZ, 0x7610, R63 ;  /* 0x00007610ff3f7816 */ /* 0x000fe2000000003f */
[----:B0-----:R-:W-:Y:S02]  /*4f650*/  @P1 IMAD.MOV.U32 R46, RZ, RZ, R5 ;  /* 0x000000ffff2e1224 */ /* 0x001fe400078e0005 */
        /* <DEDUP_REMOVED lines=31> */
[----:B----4-:R-:W-:-:S05]  /*4f850*/  @P2 IMAD.MOV.U32 R47, RZ, RZ, R13 ;  /* 0x000000ffff2f2224 */ /* 0x010fca00078e000d */
[----:B------:R0:W3:Y:S02]  /*4f860*/  @P2 LDG.E.U8 R69, desc[UR14][R46.64] ;  /* 0x0000000e2e452981 */ /* 0x0000e4000c1e1100 */
[----:B0-----:R-:W-:Y:S02]  /*4f870*/  @P1 IMAD.MOV.U32 R46, RZ, RZ, R3 ;  /* 0x000000ffff2e1224 */ /* 0x001fe400078e0003 */
[----:B------:R-:W-:Y:S01]  /*4f880*/  @P1 IMAD.MOV.U32 R47, RZ, RZ, R4 ;  /* 0x000000ffff2f1224 */ /* 0x000fe200078e0004 */
[----:B------:R-:W4:Y:S04]  /*4f890*/  LDL R3, [R1+0x1904] ;  /* 0x0019040001037983 */ /* 0x000f280000100800 */
[----:B------:R-:W3:Y:S04]  /*4f8a0*/  LDL R4, [R1+0x1900] ;  /* 0x0019000001047983 */ /* 0x000ee80000100800 */
[----:B------:R0:W3:Y:S02]  /*4f8b0*/  @P1 LDG.E.U8 R71, desc[UR14][R46.64] ;  /* 0x0000000e2e471981 */ /* 0x0000e4000c1e1100 */
[----:B0-----:R-:W-:-:S02]  /*4f8c0*/  @P1 IMAD.MOV.U32 R47, RZ, RZ, R10 ;  /* 0x000000ffff2f1224 */ /* 0x001fc400078e000a */
[----:B--2---:R-:W-:-:S05]  /*4f8d0*/  @P1 IMAD.MOV.U32 R46, RZ, RZ, R9 ;  /* 0x000000ffff2e1224 */ /* 0x004fca00078e0009 */
[----:B------:R0:W2:Y:S01]  /*4f8e0*/  @P1 LDG.E.U8 R73, desc[UR14][R46.64] ;  /* 0x0000000e2e491981 */ /* 0x0000a2000c1e1100 */
[----:B------:R-:W-:Y:S01]  /*4f8f0*/  PRMT R75, RZ, 0x7610, R75 ;  /* 0x00007610ff4b7816 */ /* 0x000fe2000000004b */
[----:B0-----:R-:W-:Y:S02]  /*4f900*/  @P1 IMAD.MOV.U32 R46, RZ, RZ, R5 ;  /* 0x000000ffff2e1224 */ /* 0x001fe400078e0005 */
[----:B------:R-:W-:-:S05]  /*4f910*/  @P1 IMAD.MOV.U32 R47, RZ, RZ, R6 ;  /* 0x000000ffff2f1224 */ /* 0x000fca00078e0006 */
[----:B------:R4:W4:Y:S04]  /*4f920*/  @P1 LDG.E.U8 R75, desc[UR14][R46.64] ;  /* 0x0000000e2e4b1981 */ /* 0x000928000c1e1100 */
[----:B---3--:R-:W-:Y:S04]  /*4f930*/  STL [R1+0x1e1c], R71 ;  /* 0x001e1c4701007387 */ /* 0x008fe80000100800 */
[----:B-1----:R-:W3:Y:S04]  /*4f940*/  LDL R17, [R1+0x1908] ;  /* 0x0019080001117983 */ /* 0x002ee80000100800 */
[----:B------:R-:W3:Y:S04]  /*4f950*/  LDL R15, [R1+0x190c] ;  /* 0x00190c00010f7983 */ /* 0x000ee80000100800 */
[----:B------:R-:W3:Y:S04]  /*4f960*/  LDL R12, [R1+0x1914] ;  /* 0x00191400010c7983 */ /* 0x000ee80000100800 */
[----:B--2---:R-:W-:Y:S04]  /*4f970*/  STL [R1+0x1e20], R73 ;  /* 0x001e204901007387 */ /* 0x004fe80000100800 */
[----:B------:R-:W2:Y:S04]  /*4f980*/  LDL R13, [R1+0x1910] ;  /* 0x00191000010d7983 */ /* 0x000ea80000100800 */
[----:B------:R-:W2:Y:S04]  /*4f990*/  LDL R10, [R1+0x1918] ;  /* 0x00191800010a7983 */ /* 0x000ea80000100800 */
[----:B------:R-:W2:Y:S04]  /*4f9a0*/  LDL R9, [R1+0x191c] ;  /* 0x00191c0001097983 */ /* 0x000ea80000100800 */
[----:B------:R-:W2:Y:S04]  /*4f9b0*/  LDL R6, [R1+0x1920] ;  /* 0x0019200001067983 */ /* 0x000ea80000100800 */
[----:B------:R-:W2:Y:S01]  /*4f9c0*/  LDL R5, [R1+0x1924] ;  /* 0x0019240001057983 */ /* 0x000ea20000100800 */
[----:B------:R-:W-:-:S02]  /*4f9d0*/  ISETP.GT.AND P2, PT, R20, 0x7e, PT ;  /* 0x0000007e1400780c */ /* 0x000fc40003f44270 */
[----:B------:R-:W-:Y:S01]  /*4f9e0*/  PRMT R77, RZ, 0x7610, R77 ;  /* 0x00007610ff4d7816 */ /* 0x000fe2000000004d */
[----:B----4-:R-:W-:Y:S02]  /*4f9f0*/  @P1 IMAD.MOV.U32 R46, RZ, RZ, R3 ;  /* 0x000000ffff2e1224 */ /* 0x010fe400078e0003 */
[----:B------:R-:W-:Y:S01]  /*4fa00*/  @P1 IMAD.MOV.U32 R47, RZ, RZ, R4 ;  /* 0x000000ffff2f1224 */ /* 0x000fe200078e0004 */
[----:B------:R-:W-:-:S04]  /*4fa10*/  PRMT R14, RZ, 0x7610, R14 ;  /* 0x00007610ff0e7816 */ /* 0x000fc8000000000e */
[----:B------:R3:W4:Y:S01]  /*4fa20*/  @P1 LDG.E.U8 R77, desc[UR14][R46.64] ;  /* 0x0000000e2e4d1981 */ /* 0x000722000c1e1100 */
[----:B------:R-:W-:Y:S02]  /*4fa30*/  PRMT R11, RZ, 0x7610, R11 ;  /* 0x00007610ff0b7816 */ /* 0x000fe4000000000b */
[----:B------:R-:W-:Y:S02]  /*4fa40*/  PRMT R7, RZ, 0x7610, R7 ;  /* 0x00007610ff077816 */ /* 0x000fe40000000007 */
[----:B------:R-:W-:Y:S01]  /*4fa50*/  PRMT R16, RZ, 0x7610, R16 ;  /* 0x00007610ff107816 */ /* 0x000fe20000000010 */
[----:B------:R0:W-:Y:S04]  /*4fa60*/  STL [R1+0x1e24], R75 ;  /* 0x001e244b01007387 */ /* 0x0001e80000100800 */
[----:B------:R-:W4:Y:S04]  /*4fa70*/  LDL R4, [R1+0x1928] ;  /* 0x0019280001047983 */ /* 0x000f280000100800 */
[----:B------:R-:W4:Y:S01]  /*4fa80*/  LDL R3, [R1+0x192c] ;  /* 0x00192c0001037983 */ /* 0x000f220000100800 */
[----:B---3--:R-:W-:-:S02]  /*4fa90*/  @P2 IMAD.MOV.U32 R47, RZ, RZ, R17 ;  /* 0x000000ffff2f2224 */ /* 0x008fc400078e0011 */
[----:B------:R-:W-:-:S05]  /*4faa0*/  @P2 IMAD.MOV.U32 R46, RZ, RZ, R15 ;  /* 0x000000ffff2e2224 */ /* 0x000fca00078e000f */
[----:B------:R1:W3:Y:S02]  /*4fab0*/  @P2 LDG.E.U8 R14, desc[UR14][R46.64] ;  /* 0x0000000e2e0e2981 */ /* 0x0002e4000c1e1100 */
[----:B-1----:R-:W-:Y:S02]  /*4fac0*/  @P2 IMAD.MOV.U32 R46, RZ, RZ, R12 ;  /* 0x000000ffff2e2224 */ /* 0x002fe400078e000c */
[----:B--2---:R-:W-:-:S05]  /*4fad0*/  @P2 IMAD.MOV.U32 R47, RZ, RZ, R13 ;  /* 0x000000ffff2f2224 */ /* 0x004fca00078e000d */
[----:B------:R1:W2:Y:S02]  /*4fae0*/  @P2 LDG.E.U8 R11, desc[UR14][R46.64] ;  /* 0x0000000e2e0b2981 */ /* 0x0002a4000c1e1100 */
[----:B-1----:R-:W-:Y:S02]  /*4faf0*/  @P2 IMAD.MOV.U32 R46, RZ, RZ, R9 ;  /* 0x000000ffff2e2224 */ /* 0x002fe400078e0009 */
[----:B------:R-:W-:-:S05]  /*4fb00*/  @P2 IMAD.MOV.U32 R47, RZ, RZ, R10 ;  /* 0x000000ffff2f2224 */ /* 0x000fca00078e000a */
[----:B------:R1:W2:Y:S02]  /*4fb10*/  @P2 LDG.E.U8 R7, desc[UR14][R46.64] ;  /* 0x0000000e2e072981 */ /* 0x0002a4000c1e1100 */
[----:B-1----:R-:W-:Y:S02]  /*4fb20*/  @P2 IMAD.MOV.U32 R46, RZ, RZ, R5 ;  /* 0x000000ffff2e2224 */ /* 0x002fe400078e0005 */
[----:B------:R-:W-:-:S05]  /*4fb30*/  @P2 IMAD.MOV.U32 R47, RZ, RZ, R6 ;  /* 0x000000ffff2f2224 */ /* 0x000fca00078e0006 */
[----:B------:R1:W2:Y:S01]  /*4fb40*/  @P2 LDG.E.U8 R16, desc[UR14][R46.64] ;  /* 0x0000000e2e102981 */ /* 0x0002a2000c1e1100 */
[----:B------:R-:W-:-:S03]  /*4fb50*/  ISETP.GT.AND P1, PT, R20, 0x7f, PT ;  /* 0x0000007f1400780c */ /* 0x000fc60003f24270 */
[----:B----4-:R4:W-:Y:S01]  /*4fb60*/  STL [R1+0x1e28], R77 ;  /* 0x001e284d01007387 */ /* 0x0109e20000100800 */
[----:B------:R-:W-:-:S09]  /*4fb70*/  PRMT R2, RZ, 0x7610, R2 ;  /* 0x00007610ff027816 */ /* 0x000fd20000000002 */
[----:B-1----:R-:W-:Y:S02]  /*4fb80*/  @P1 IMAD.MOV.U32 R46, RZ, RZ, R3 ;  /* 0x000000ffff2e1224 */ /* 0x002fe400078e0003 */
[----:B------:R-:W-:-:S05]  /*4fb90*/  @P1 IMAD.MOV.U32 R47, RZ, RZ, R4 ;  /* 0x000000ffff2f1224 */ /* 0x000fca00078e0004 */
[----:B------:R-:W3:Y:S04]  /*4fba0*/  @P1 LDG.E.U8 R2, desc[UR14][R46.64] ;  /* 0x0000000e2e021981 */ /* 0x000ee8000c1e1100 */
[----:B--2---:R-:W-:Y:S04]  /*4fbb0*/  STL [R1+0x1d7c], R16 ;  /* 0x001d7c1001007387 */ /* 0x004fe80000100800 */
[----:B0-----:R-:W2:Y:S04]  /*4fbc0*/  LDL R75, [R1+0x1934] ;  /* 0x00193400014b7983 */ /* 0x001ea80000100800 */
[----:B----4-:R-:W4:Y:S04]  /*4fbd0*/  LDL R77, [R1+0x1930] ;  /* 0x00193000014d7983 */ /* 0x010f280000100800 */
[----:B------:R-:W4:Y:S04]  /*4fbe0*/  LDL R36, [R1+0x193c] ;  /* 0x00193c0001247983 */ /* 0x000f280000100800 */
[----:B------:R-:W4:Y:S04]  /*4fbf0*/  LDL R71, [R1+0x1938] ;  /* 0x0019380001477983 */ /* 0x000f280000100800 */
[----:B------:R-:W4:Y:S04]  /*4fc00*/  LDL R34, [R1+0x1944] ;  /* 0x0019440001227983 */ /* 0x000f280000100800 */
[----:B------:R-:W4:Y:S04]  /*4fc10*/  LDL R35, [R1+0x1940] ;  /* 0x0019400001237983 */ /* 0x000f280000100800 */
[----:B------:R-:W4:Y:S04]  /*4fc20*/  LDL.LU R33, [R1+0x6a8] ;  /* 0x0006a80001217983 */ /* 0x000f280000300800 */
[----:B------:R-:W4:Y:S04]  /*4fc30*/  LDL.LU R64, [R1+0x6a0] ;  /* 0x0006a00001407983 */ /* 0x000f280000300800 */
[----:B------:R-:W4:Y:S04]  /*4fc40*/  LDL.LU R66, [R1+0x698] ;  /* 0x0006980001427983 */ /* 0x000f280000300800 */
[----:B------:R-:W4:Y:S04]  /*4fc50*/  LDL.LU R68, [R1+0x690] ;  /* 0x0006900001447983 */ /* 0x000f280000300800 */
[----:B------:R-:W4:Y:S04]  /*4fc60*/  LDL.LU R70, [R1+0x618] ;  /* 0x0006180001467983 */ /* 0x000f280000300800 */
[----:B------:R-:W4:Y:S04]  /*4fc70*/  LDL.LU R15, [R1+0x610] ;  /* 0x00061000010f7983 */ /* 0x000f280000300800 */
[----:B------:R0:W-:Y:S01]  /*4fc80*/  STL [R1+0xbc], R7 ;  /* 0x0000bc0701007387 */ /* 0x0001e20000100800 */
[----:B------:R-:W-:-:S02]  /*4fc90*/  PRMT R73, RZ, 0x7610, R73 ;  /* 0x00007610ff497816 */ /* 0x000fc40000000049 */
[----:B------:R-:W-:Y:S01]  /*4fca0*/  PRMT R8, RZ, 0x7610, R8 ;  /* 0x00007610ff087816 */ /* 0x000fe20000000008 */
[----:B0-----:R-:W4:Y:S04]  /*4fcb0*/  LDL.LU R7, [R1+0x608] ;  /* 0x0006080001077983 */ /* 0x001f280000300800 */
[----:B------:R-:W4:Y:S04]  /*4fcc0*/  LDL.LU R6, [R1+0x600] ;  /* 0x0006000001067983 */ /* 0x000f280000300800 */
[----:B------:R-:W4:Y:S04]  /*4fcd0*/  LDL.LU R5, [R1+0x588] ;  /* 0x0005880001057983 */ /* 0x000f280000300800 */
[----:B---3--:R0:W-:Y:S04]  /*4fce0*/  STL [R1+0xd4], R14 ;  /* 0x0000d40e01007387 */ /* 0x0081e80000100800 */
[----:B0-----:R-:W3:Y:S04]  /*4fcf0*/  LDL.LU R14, [R1+0x580] ;  /* 0x00058000010e7983 */ /* 0x001ee80000300800 */
[----:B------:R-:W3:Y:S04]  /*4fd00*/  LDL.LU R9, [R1+0x578] ;  /* 0x0005780001097983 */ /* 0x000ee80000300800 */
[----:B------:R-:W3:Y:S04]  /*4fd10*/  LDL.LU R17, [R1+0x570] ;  /* 0x0005700001117983 */ /* 0x000ee80000300800 */
[----:B------:R0:W-:Y:S04]  /*4fd20*/  STL [R1+0xa4], R2 ;  /* 0x0000a40201007387 */ /* 0x0001e80000100800 */
[----:B------:R1:W-:Y:S01]  /*4fd30*/  STL [R1+0xc8], R11 ;  /* 0x0000c80b01007387 */ /* 0x0003e20000100800 */
[----:B------:R-:W-:-:S03]  /*4fd40*/  PRMT R16, RZ, 0x7610, R16 ;  /* 0x00007610ff107816 */ /* 0x000fc60000000010 */
[----:B0-----:R-:W3:Y:S04]  /*4fd50*/  LDL.LU R2, [R1+0x4f8] ;  /* 0x0004f80001027983 */ /* 0x001ee80000300800 */
[----:B------:R-:W3:Y:S04]  /*4fd60*/  LDL.LU R3, [R1+0x4f0] ;  /* 0x0004f00001037983 */ /* 0x000ee80000300800 */
[----:B------:R-:W3:Y:S04]  /*4fd70*/  LDL.LU R4, [R1+0x4e8] ;  /* 0x0004e80001047983 */ /* 0x000ee80000300800 */
[----:B------:R-:W3:Y:S04]  /*4fd80*/  LDL.LU R12, [R1+0x4e0] ;  /* 0x0004e000010c7983 */ /* 0x000ee80000300800 */
[----:B-1----:R-:W3:Y:S04]  /*4fd90*/  LDL.LU R11, [R1+0x468] ;  /* 0x00046800010b7983 */ /* 0x002ee80000300800 */
[----:B------:R-:W3:Y:S04]  /*4fda0*/  LDL.LU R13, [R1+0x460] ;  /* 0x00046000010d7983 */ /* 0x000ee80000300800 */
[----:B------:R-:W3:Y:S04]  /*4fdb0*/  LDL.LU R19, [R1+0x458] ;  /* 0x0004580001137983 */ /* 0x000ee80000300800 */
[----:B------:R-:W3:Y:S01]  /*4fdc0*/  LDL.LU R10, [R1+0x450] ;  /* 0x00045000010a7983 */ /* 0x000ee20000300800 */
[----:B--2---:R-:W-:-:S02]  /*4fdd0*/  @P1 IMAD.MOV.U32 R46, RZ, RZ, R75 ;  /* 0x000000ffff2e1224 */ /* 0x004fc400078e004b */
[----:B----4-:R-:W-:-:S05]  /*4fde0*/  @P1 IMAD.MOV.U32 R47, RZ, RZ, R77 ;  /* 0x000000ffff2f1224 */ /* 0x010fca00078e004d */
[----:B------:R0:W2:Y:S02]  /*4fdf0*/  @P1 LDG.E.U8 R73, desc[UR14][R46.64] ;  /* 0x0000000e2e491981 */ /* 0x0000a4000c1e1100 */
[----:B0-----:R-:W-:Y:S02]  /*4fe00*/  @P1 IMAD.MOV.U32 R46, RZ, RZ, R36 ;  /* 0x000000ffff2e1224 */ /* 0x001fe400078e0024 */
[----:B------:R-:W-:-:S05]  /*4fe10*/  @P1 IMAD.MOV.U32 R47, RZ, RZ, R71 ;  /* 0x000000ffff2f1224 */ /* 0x000fca00078e0047 */
[----:B------:R0:W4:Y:S02]  /*4fe20*/  @P1 LDG.E.U8 R8, desc[UR14][R46.64] ;  /* 0x0000000e2e081981 */ /* 0x000124000c1e1100 */
[----:B0-----:R-:W-:Y:S02]  /*4fe30*/  @P1 IMAD.MOV.U32 R46, RZ, RZ, R34 ;  /* 0x000000ffff2e1224 */ /* 0x001fe400078e0022 */
[----:B------:R-:W-:-:S05]  /*4fe40*/  @P1 IMAD.MOV.U32 R47, RZ, RZ, R35 ;  /* 0x000000ffff2f1224 */ /* 0x000fca00078e0023 */
[----:B------:R-:W2:Y:S01]  /*4fe50*/  @P1 LDG.E.U8 R16, desc[UR14][R46.64] ;  /* 0x0000000e2e101981 */ /* 0x000ea2000c1e1100 */
[----:B------:R-:W0:Y:S01]  /*4fe60*/  S2R R0, SR_TID.X ;  /* 0x0000000000007919 */ /* 0x000e220000002100 */
[----:B------:R-:W-:Y:S01]  /*4fe70*/  BAR.SYNC.DEFER_BLOCKING 0x0 ;  /* 0x0000000000007b1d */ /* 0x000fe20000010000 */
[----:B0-----:R-:W-:-:S05]  /*4fe80*/  LOP3.LUT R0, R0, 0x7f, RZ, 0xc0, !PT ;  /* 0x0000007f00007812 */ /* 0x001fca00078ec0ff */
[----:B---3--:R0:W-:Y:S04]  /*4fe90*/  STS.U8 [R0+UR4+0x1cc00], R12 ;  /* 0x01cc000c00007988 */ /* 0x0081e80008000004 */
[----:B------:R1:W-:Y:S04]  /*4fea0*/  STS.U8 [R0+UR4+0x11000], R11 ;  /* 0x0110000b00007988 */ /* 0x0003e80008000004 */
[----:B------:R3:W-:Y:S01]  /*4feb0*/  STS.U8 [R0+UR4+0x1d000], R10 ;  /* 0x01d0000a00007988 */ /* 0x0007e20008000004 */
[----:B------:R-:W-:-:S03]  /*4fec0*/  ISETP.GE.AND P1, PT, R0, R20, PT ;  /* 0x000000140000720c */ /* 0x000fc60003f26270 */
        /* <DEDUP_REMOVED lines=17> */
[----:B----4-:R-:W-:Y:S04]  /*4ffe0*/  STL [R1+0x1d10], R8 ;  /* 0x001d100801007387 */ /* 0x010fe80000100800 */
[----:B0-----:R-:W4:Y:S04]  /*4fff0*/  LDL.LU R12, [R1+0x3e4] ;  /* 0x0003e400010c7983 */ /* 0x001f280000300800 */
[----:B-1----:R-:W4:Y:S04]  /*50000*/  LDL.LU R11, [R1+0x3dc] ;  /* 0x0003dc00010b7983 */ /* 0x002f280000300800 */
[----:B--2---:R-:W-:Y:S04]  /*50010*/  STL [R1+0x98], R73 ;  /* 0x0000984901007387 */ /* 0x004fe80000100800 */
[----:B---3--:R-:W2:Y:S04]  /*50020*/  LDL.LU R10, [R1+0x3d4] ;  /* 0x0003d400010a7983 */ /* 0x008ea80000300800 */
[----:B------:R-:W3:Y:S04]  /*50030*/  LDL.LU R20, [R1+0x3cc] ;  /* 0x0003cc0001147983 */ /* 0x000ee80000300800 */
[----:B------:R-:W3:Y:S04]  /*50040*/  LDL.LU R46, [R1+0x364] ;  /* 0x00036400012e7983 */ /* 0x000ee80000300800 */
[----:B------:R-:W3:Y:S04]  /*50050*/  LDL.LU R47, [R1+0x35c] ;  /* 0x00035c00012f7983 */ /* 0x000ee80000300800 */
[----:B------:R0:W-:Y:S04]  /*50060*/  STL [R1+0x84], R16 ;  /* 0x0000841001007387 */ /* 0x0001e80000100800 */
        /* <DEDUP_REMOVED lines=25> */
[----:B----4-:R0:W-:Y:S04]  /*50200*/  STS.U8 [R0+UR4+0x11400], R12 ;  /* 0x0114000c00007988 */ /* 0x0101e80008000004 */
[----:B------:R1:W-:Y:S04]  /*50210*/  STS.U8 [R0+UR4+0x15400], R11 ;  /* 0x0154000b00007988 */ /* 0x0003e80008000004 */
[----:B--2---:R2:W-:Y:S04]  /*50220*/  STS.U8 [R0+UR4+0x19400], R10 ;  /* 0x0194000a00007988 */ /* 0x0045e80008000004 */
[----:B0-----:R-:W4:Y:S04]  /*50230*/  LDL.LU R12, [R1+0x1e60] ;  /* 0x001e6000010c7983 */ /* 0x001f280000300800 */
[----:B-1----:R-:W4:Y:S04]  /*50240*/  LDL.LU R11, [R1+0x1e5c] ;  /* 0x001e5c00010b7983 */ /* 0x002f280000300800 */
[----:B--2---:R-:W2:Y:S04]  /*50250*/  LDL.LU R10, [R1+0x1e58] ;  /* 0x001e5800010a7983 */ /* 0x004ea80000300800 */
        /* <DEDUP_REMOVED lines=8> */
[----:B---3--:R-:W3:Y:S04]  /*502e0*/  LDL.LU R66, [R1+0x678] ;  /* 0x0006780001427983 */ /* 0x008ee80000300800 */
[----:B------:R-:W3:Y:S04]  /*502f0*/  LDL.LU R68, [R1+0x670] ;  /* 0x0006700001447983 */ /* 0x000ee80000300800 */
[----:B------:R-:W3:Y:S04]  /*50300*/  LDL.LU R70, [R1+0x5f8] ;  /* 0x0005f80001467983 */ /* 0x000ee80000300800 */
[----:B------:R0:W-:Y:S04]  /*50310*/  STS.U8 [R0+UR4+0x12800], R7 ;  /* 0x0128000700007988 */ /* 0x0001e80008000004 */
[----:B------:R-:W3:Y:S04]  /*50320*/  LDL.LU R15, [R1+0x5f0] ;  /* 0x0005f000010f7983 */ /* 0x000ee80000300800 */
        /* <DEDUP_REMOVED lines=20> */
[----:B------:R-:W4:Y:S04]  /*50470*/  LDL.LU R19, [R1+0x448] ;  /* 0x0004480001137983 */ /* 0x000f280000300800 */
        /* <DEDUP_REMOVED lines=23> */
[----:B0-----:R-:W4:Y:S04]  /*505f0*/  LDL.LU R18, [R1+0x434] ;  /* 0x0004340001127983 */ /* 0x001f280000300800 */
[----:B--2---:R0:W-:Y:S02]  /*50600*/  STS.U8 [R0+UR4+0x1f000], R10 ;  /* 0x01f0000a00007988 */ /* 0x0041e40008000004 */
[----:B0-----:R-:W-:-:S05]  /*50610*/  LOP3.LUT R10, R0, 0x10, RZ, 0x3c, !PT ;  /* 0x00000010000a7812 */ /* 0x001fca00078e3cff */
[----:B---3--:R0:W-:Y:S04]  /*50620*/  STS.U8 [R10+UR4+0x1cc80], R13 ;  /* 0x01cc800d0a007988 */ /* 0x0081e80008000004 */
[----:B----4-:R1:W-:Y:S04]  /*50630*/  STS.U8 [R10+UR4+0x11080], R19 ;  /* 0x011080130a007988 */ /* 0x0103e80008000004 */
[----:B0-----:R-:W2:Y:S04]  /*50640*/  LDL.LU R13, [R1+0x430] ;  /* 0x00043000010d7983 */ /* 0x001ea80000300800 */
[----:B-1----:R-:W3:Y:S04]  /*50650*/  LDL.LU R19, [R1+0x42c] ;  /* 0x00042c0001137983 */ /* 0x002ee80000300800 */
[----:B------:R-:W4:Y:S04]  /*50660*/  LDL.LU R0, [R1+0x3c4] ;  /* 0x0003c40001007983 */ /* 0x000f280000300800 */
[----:B------:R-:W4:Y:S04]  /*50670*/  LDL.LU R20, [R1+0x3b4] ;  /* 0x0003b40001147983 */ /* 0x000f280000300800 */
[----:B------:R0:W-:Y:S04]  /*50680*/  STS.U8 [R10+UR4+0x18c80], R4 ;  /* 0x018c80040a007988 */ /* 0x0001e80008000004 */
        /* <DEDUP_REMOVED lines=10> */
[----:B------:R0:W-:Y:S04]  /*50730*/  STS.U8 [R10+UR4+0x10080], R33 ;  /* 0x010080210a007988 */ /* 0x0001e80008000004 */
        /* <DEDUP_REMOVED lines=30> */
[----:B--2---:R0:W-:Y:S04]  /*50920*/  STS.U8 [R10+UR4+0x19080], R13 ;  /* 0x0190800d0a007988 */ /* 0x0041e80008000004 */
[----:B---3--:R1:W-:Y:S04]  /*50930*/  STS.U8 [R10+UR4+0x1d080], R19 ;  /* 0x01d080130a007988 */ /* 0x0083e80008000004 */
[----:B0-----:R-:W2:Y:S04]  /*50940*/  LDL.LU R13, [R1+0x1e54] ;  /* 0x001e5400010d7983 */ /* 0x001ea80000300800 */
[----:B-1----:R-:W3:Y:S04]  /*50950*/  LDL.LU R19, [R1+0x1e50] ;  /* 0x001e500001137983 */ /* 0x002ee80000300800 */
[----:B----4-:R0:W-:Y:S04]  /*50960*/  STS.U8 [R10+UR4+0x1d480], R4 ;  /* 0x01d480040a007988 */ /* 0x0101e80008000004 */
[----:B0-----:R-:W4:Y:S04]  /*50970*/  LDL.LU R4, [R1+0x48] ;  /* 0x0000480001047983 */ /* 0x001f280000300800 */
[----:B------:R0:W-:Y:S04]  /*50980*/  STS.U8 [R10+UR4+0x1a080], R64 ;  /* 0x01a080400a007988 */ /* 0x0001e80008000004 */
[----:B0-----:R-:W4:Y:S04]  /*50990*/  LDL.LU R64, [R1+0x66c] ;  /* 0x00066c0001407983 */ /* 0x001f280000300800 */
[----:B------:R0:W-:Y:S04]  /*509a0*/  STS.U8 [R10+UR4+0x1ec80], R18 ;  /* 0x01ec80120a007988 */ /* 0x0001e80008000004 */
[----:B0-----:R-:W4:Y:S04]  /*509b0*/  LDL.LU R18, [R1+0x668] ;  /* 0x0006680001127983 */ /* 0x001f280000300800 */
[----:B---3--:R0:W-:Y:S04]  /*509c0*/  STS.U8 [R10+UR4+0x13080], R19 ;  /* 0x013080130a007988 */ /* 0x0081e80008000004 */
[----:B0-----:R-:W3:Y:S04]  /*509d0*/  LDL.LU R19, [R1+0x664] ;  /* 0x0006640001137983 */ /* 0x001ee80000300800 */
[----:B--2---:R0:W-:Y:S04]  /*509e0*/  STS.U8 [R10+UR4+0x17080], R13 ;  /* 0x0170800d0a007988 */ /* 0x0041e80008000004 */
[----:B0-----:R-:W2:Y:S04]  /*509f0*/  LDL.LU R13, [R1+0x660] ;  /* 0x00066000010d7983 */ /* 0x001ea80000300800 */
        /* <DEDUP_REMOVED lines=24> */
[----:B------:R-:W2:Y:S01]  /*50b80*/  LDL.LU R2, [R1+0x4b0] ;  /* 0x0004b00001027983 */ /* 0x000ea20000300800 */
[----:B------:R-:W-:-:S03]  /*50b90*/  LOP3.LUT R11, R11, 0x7f, RZ, 0xc0, !PT ;  /* 0x0000007f0b0b7812 */ /* 0x000fc600078ec0ff */
[----:B----4-:R0:W-:Y:S04]  /*50ba0*/  STS.U8 [R10+UR4+0x1b080], R4 ;  /* 0x01b080040a007988 */ /* 0x0101e80008000004 */
[----:B------:R-:W4:Y:S01]  /*50bb0*/  LDL.LU R3, [R1+0x4ac] ;  /* 0x0004ac0001037983 */ /* 0x000f220000300800 */
[----:B------:R-:W-:-:S03]  /*50bc0*/  LOP3.LUT R11, R11, 0x20, RZ, 0x3c, !PT ;  /* 0x000000200b0b7812 */ /* 0x000fc600078e3cff */
[----:B------:R-:W-:Y:S04]  /*50bd0*/  STS.U8 [R10+UR4+0x11480], R0 ;  /* 0x011480000a007988 */ /* 0x000fe80008000004 */
[----:B------:R-:W-:Y:S04]  /*50be0*/  STS.U8 [R10+UR4+0x15480], R20 ;  /* 0x015480140a007988 */ /* 0x000fe80008000004 */
[----:B------:R-:W-:Y:S04]  /*50bf0*/  STS.U8 [R10+UR4+0x19480], R46 ;  /* 0x0194802e0a007988 */ /* 0x000fe80008000004 */
[----:B------:R-:W-:Y:S04]  /*50c00*/  STS.U8 [R10+UR4+0x11880], R47 ;  /* 0x0118802f0a007988 */ /* 0x000fe80008000004 */
        /* <DEDUP_REMOVED lines=23> */
[----:B0-----:R-:W4:Y:S04]  /*50d80*/  LDL.LU R18, [R1+0x424] ;  /* 0x0004240001127983 */ /* 0x001f280000300800 */
[----:B---3--:R0:W-:Y:S04]  /*50d90*/  STS.U8 [R11+UR4+0x18100], R19 ;  /* 0x018100130b007988 */ /* 0x0081e80008000004 */
[----:B0-----:R-:W3:Y:S04]  /*50da0*/  LDL.LU R19, [R1+0x420] ;  /* 0x0004200001137983 */ /* 0x001ee80000300800 */
        /* <DEDUP_REMOVED lines=36> */
[----:B----4-:R0:W-:Y:S04]  /*50ff0*/  STS.U8 [R11+UR4+0x1cd00], R3 ;  /* 0x01cd00030b007988 */ /* 0x0101e80008000004 */
[----:B------:R-:W4:Y:S04]  /*51000*/  LDL.LU R2, [R1+0x124] ;  /* 0x0001240001027983 */ /* 0x000f280000300800 */
[----:B------:R1:W-:Y:S04]  /*51010*/  STS.U8 [R11+UR4+0x11100], R4 ;  /* 0x011100040b007988 */ /* 0x0003e80008000004 */
[----:B0-----:R-:W4:Y:S04]  /*51020*/  LDL.LU R3, [R1+0x120] ;  /* 0x0001200001037983 */ /* 0x001f280000300800 */
[----:B-1----:R-:W4:Y:S04]  /*51030*/  LDL.LU R4, [R1+0xb8] ;  /* 0x0000b80001047983 */ /* 0x002f280000300800 */
[----:B------:R0:W-:Y:S04]  /*51040*/  STS.U8 [R11+UR4+0x15100], R18 ;  /* 0x015100120b007988 */ /* 0x0001e80008000004 */
[----:B0-----:R-:W4:Y:S04]  /*51050*/  LDL.LU R18, [R1+0xb4] ;  /* 0x0000b40001127983 */ /* 0x001f280000300800 */
[----:B---3--:R0:W-:Y:S04]  /*51060*/  STS.U8 [R11+UR4+0x19100], R19 ;  /* 0x019100130b007988 */ /* 0x0081e80008000004 */
[----:B0-----:R-:W3:Y:S04]  /*51070*/  LDL.LU R19, [R1+0xac] ;  /* 0x0000ac0001137983 */ /* 0x001ee80000300800 */
[----:B--2---:R0:W-:Y:S04]  /*51080*/  STS.U8 [R11+UR4+0x1d100], R13 ;  /* 0x01d1000d0b007988 */ /* 0x0041e80008000004 */
[----:B0-----:R-:W2:Y:S04]  /*51090*/  LDL.LU R13, [R1+0xa8] ;  /* 0x0000a800010d7983 */ /* 0x001ea80000300800 */
[----:B------:R0:W-:Y:S04]  /*510a0*/  STS.U8 [R11+UR4+0x19d00], R33 ;  /* 0x019d00210b007988 */ /* 0x0001e80008000004 */
[----:B------:R1:W-:Y:S04]  /*510b0*/  STS.U8 [R11+UR4+0x1dd00], R64 ;  /* 0x01dd00400b007988 */ /* 0x0003e80008000004 */
[----:B0-----:R-:W2:Y:S04]  /*510c0*/  LDL.LU R33, [R1+0x40] ;  /* 0x0000400001217983 */ /* 0x001ea80000300800 */
[----:B------:R0:W-:Y:S04]  /*510d0*/  STS.U8 [R11+UR4+0x12100], R66 ;  /* 0x012100420b007988 */ /* 0x0001e80008000004 */
[----:B------:R0:W-:Y:S04]  /*510e0*/  STS.U8 [R11+UR4+0x16100], R68 ;  /* 0x016100440b007988 */ /* 0x0001e80008000004 */
[----:B------:R0:W-:Y:S04]  /*510f0*/  STS.U8 [R11+UR4+0x1a100], R70 ;  /* 0x01a100460b007988 */ /* 0x0001e80008000004 */
[----:B------:R0:W-:Y:S04]  /*51100*/  STS.U8 [R11+UR4+0x1e100], R15 ;  /* 0x01e1000f0b007988 */ /* 0x0001e80008000004 */
[----:B------:R0:W-:Y:S04]  /*51110*/  STS.U8 [R11+UR4+0x12500], R7 ;  /* 0x012500070b007988 */ /* 0x0001e80008000004 */
[----:B-1----:R-:W2:Y:S04]  /*51120*/  LDL.LU R64, [R1+0x3c] ;  /* 0x00003c0001407983 */ /* 0x002ea80000300800 */
[----:B0-----:R-:W2:Y:S04]  /*51130*/  LDL.LU R66, [R1+0x38] ;  /* 0x0000380001427983 */ /* 0x001ea80000300800 */
        /* <DEDUP_REMOVED lines=9> */
[----:B----4-:R4:W-:Y:S04]  /*511d0*/  STS.U8 [R11+UR4+0x1a900], R2 ;  /* 0x01a900020b007988 */ /* 0x0109e80008000004 */
[----:B0-----:R-:W2:Y:S04]  /*511e0*/  LDL.LU R6, [R1+0x5cc] ;  /* 0x0005cc0001067983 */ /* 0x001ea80000300800 */
[----:B-1----:R-:W2:Y:S04]  /*511f0*/  LDL.LU R5, [R1+0x5c8] ;  /* 0x0005c80001057983 */ /* 0x002ea80000300800 */
[----:B------:R-:W2:Y:S04]  /*51200*/  LDL.LU R14, [R1+0x5c4] ;  /* 0x0005c400010e7983 */ /* 0x000ea80000300800 */
[----:B------:R-:W2:Y:S04]  /*51210*/  LDL.LU R9, [R1+0x5c0] ;  /* 0x0005c00001097983 */ /* 0x000ea80000300800 */
[----:B------:R-:W2:Y:S04]  /*51220*/  LDL.LU R17, [R1+0x53c] ;  /* 0x00053c0001117983 */ /* 0x000ea80000300800 */
[----:B------:R0:W-:Y:S04]  /*51230*/  STS.U8 [R11+UR4+0x1e900], R3 ;  /* 0x01e900030b007988 */ /* 0x0001e80008000004 */
[----:B----4-:R-:W4:Y:S04]  /*51240*/  LDL.LU R2, [R1+0x538] ;  /* 0x0005380001027983 */ /* 0x010f280000300800 */
        /* <DEDUP_REMOVED lines=45> */
[----:B------:R1:W-:Y:S04]  /*51520*/  STS.U8 [R12+UR4+0x1c580], R9 ;  /* 0x01c580090c007988 */ /* 0x0003e80008000004 */
[----:B------:R0:W-:Y:S04]  /*51530*/  STS.U8 [R12+UR4+0x10980], R17 ;  /* 0x010980110c007988 */ /* 0x0001e80008000004 */
[----:B----4-:R4:W-:Y:S04]  /*51540*/  STS.U8 [R12+UR4+0x14980], R2 ;  /* 0x014980020c007988 */ /* 0x0109e80008000004 */
[----:B------:R1:W-:Y:S04]  /*51550*/  STS.U8 [R12+UR4+0x18980], R3 ;  /* 0x018980030c007988 */ /* 0x0003e80008000004 */
[----:B------:R4:W-:Y:S04]  /*51560*/  STS.U8 [R12+UR4+0x1c980], R4 ;  /* 0x01c980040c007988 */ /* 0x0009e80008000004 */
[----:B0-----:R-:W2:Y:S04]  /*51570*/  LDL.LU R14, [R1+0x49c] ;  /* 0x00049c00010e7983 */ /* 0x001ea80000300800 */
[----:B-1----:R-:W2:Y:S04]  /*51580*/  LDL.LU R9, [R1+0x418] ;  /* 0x0004180001097983 */ /* 0x002ea80000300800 */
[----:B------:R-:W2:Y:S04]  /*51590*/  LDL.LU R17, [R1+0x414] ;  /* 0x0004140001117983 */ /* 0x000ea80000300800 */
[----:B----4-:R-:W4:Y:S04]  /*515a0*/  LDL.LU R2, [R1+0x410] ;  /* 0x0004100001027983 */ /* 0x010f280000300800 */
[----:B------:R-:W4:Y:S04]  /*515b0*/  LDL.LU R3, [R1+0x40c] ;  /* 0x00040c0001037983 */ /* 0x000f280000300800 */
[----:B------:R-:W4:Y:S04]  /*515c0*/  LDL.LU R4, [R1+0x398] ;  /* 0x0003980001047983 */ /* 0x000f280000300800 */
        /* <DEDUP_REMOVED lines=66> */
[----:B------:R0:W-:Y:S04]  /*519f0*/  STS.U8 [R12+UR4+0x1e980], R7 ;  /* 0x01e980070c007988 */ /* 0x0001e80008000004 */
[----:B------:R1:W-:Y:S04]  /*51a00*/  STS.U8 [R12+UR4+0x12d80], R6 ;  /* 0x012d80060c007988 */ /* 0x0003e80008000004 */
[----:B------:R1:W-:Y:S04]  /*51a10*/  STS.U8 [R12+UR4+0x16d80], R5 ;  /* 0x016d80050c007988 */ /* 0x0003e80008000004 */
[----:B0-----:R-:W2:Y:S04]  /*51a20*/  LDL.LU R7, [R1+0x524] ;  /* 0x0005240001077983 */ /* 0x001ea80000300800 */
[----:B-1----:R-:W2:Y:S04]  /*51a30*/  LDL.LU R6, [R1+0x520] ;  /* 0x0005200001067983 */ /* 0x002ea80000300800 */
[----:B------:R-:W2:Y:S04]  /*51a40*/  LDL.LU R5, [R1+0x498] ;  /* 0x0004980001057983 */ /* 0x000ea80000300800 */
[----:B----4-:R-:W-:Y:S04]  /*51a50*/  STS.U8 [R12+UR4+0x1f180], R2 ;  /* 0x01f180020c007988 */ /* 0x010fe80008000004 */
[----:B------:R0:W-:Y:S04]  /*51a60*/  STS.U8 [R12+UR4+0x17180], R4 ;  /* 0x017180040c007988 */ /* 0x0001e80008000004 */
[----:B------:R1:W-:Y:S04]  /*51a70*/  STS.U8 [R12+UR4+0x1b180], R3 ;  /* 0x01b180030c007988 */ /* 0x0003e80008000004 */
[----:B0-----:R-:W4:Y:S04]  /*51a80*/  LDL.LU R4, [R1+0x494] ;  /* 0x0004940001047983 */ /* 0x001f280000300800 */
[----:B-1----:R-:W4:Y:S04]  /*51a90*/  LDL.LU R3, [R1+0x490] ;  /* 0x0004900001037983 */ /* 0x002f280000300800 */
[----:B------:R0:W-:Y:S04]  /*51aa0*/  STS.U8 [R12+UR4+0x13180], R18 ;  /* 0x013180120c007988 */ /* 0x0001e80008000004 */
[----:B------:R-:W4:Y:S04]  /*51ab0*/  LDL.LU R2, [R1+0x48c] ;  /* 0x00048c0001027983 */ /* 0x000f280000300800 */
[----:B0-----:R-:W4:Y:S04]  /*51ac0*/  LDL.LU R18, [R1+0x408] ;  /* 0x0004080001127983 */ /* 0x001f280000300800 */
[----:B---3--:R0:W-:Y:S04]  /*51ad0*/  STS.U8 [R12+UR4+0x1ed80], R19 ;  /* 0x01ed80130c007988 */ /* 0x0081e80008000004 */
[----:B0-----:R-:W3:Y:S04]  /*51ae0*/  LDL.LU R19, [R1+0x404] ;  /* 0x0004040001137983 */ /* 0x001ee80000300800 */
[----:B--2---:R0:W-:Y:S02]  /*51af0*/  STS.U8 [R12+UR4+0x1ad80], R13 ;  /* 0x01ad800d0c007988 */ /* 0x0041e40008000004 */
[----:B0-----:R-:W0:Y:S02]  /*51b00*/  S2R R13, SR_TID.X ;  /* 0x00000000000d7919 */ /* 0x001e240000002100 */
[----:B------:R1:W-:Y:S04]  /*51b10*/  STS.U8 [R12+UR4+0x19980], R20 ;  /* 0x019980140c007988 */ /* 0x0003e80008000004 */
        /* <DEDUP_REMOVED lines=20> */
[----:B-1----:R-:W3:Y:S04]  /*51c60*/  LDL.LU R20, [R1+0x400] ;  /* 0x0004000001147983 */ /* 0x002ee80000300800 */
[----:B--2---:R-:W2:Y:S01]  /*51c70*/  LDL.LU R46, [R1+0x3fc] ;  /* 0x0003fc00012e7983 */ /* 0x004ea20000300800 */
[----:B0-----:R-:W-:-:S04]  /*51c80*/  LOP3.LUT R13, R13, 0x7f, RZ, 0xc0, !PT ;  /* 0x0000007f0d0d7812 */ /* 0x001fc800078ec0ff */
[----:B------:R-:W-:-:S05]  /*51c90*/  LOP3.LUT R13, R13, 0x40, RZ, 0x3c, !PT ;  /* 0x000000400d0d7812 */ /* 0x000fca00078e3cff */
        /* <DEDUP_REMOVED lines=30> */
[----:B----4-:R1:W-:Y:S04]  /*51e80*/  STS.U8 [R13+UR4+0x14e00], R4 ;  /* 0x014e00040d007988 */ /* 0x0103e80008000004 */
[----:B------:R4:W-:Y:S04]  /*51e90*/  STS.U8 [R13+UR4+0x18e00], R3 ;  /* 0x018e00030d007988 */ /* 0x0009e80008000004 */
[----:B------:R1:W-:Y:S04]  /*51ea0*/  STS.U8 [R13+UR4+0x1ce00], R2 ;  /* 0x01ce00020d007988 */ /* 0x0003e80008000004 */
[----:B------:R4:W-:Y:S04]  /*51eb0*/  STS.U8 [R13+UR4+0x11200], R18 ;  /* 0x011200120d007988 */ /* 0x0009e80008000004 */
[----:B0-----:R-:W2:Y:S04]  /*51ec0*/  LDL.LU R5, [R1+0x180] ;  /* 0x0001800001057983 */ /* 0x001ea80000300800 */
[----:B-1----:R-:W2:Y:S04]  /*51ed0*/  LDL.LU R4, [R1+0x17c] ;  /* 0x00017c0001047983 */ /* 0x002ea80000300800 */
[----:B----4-:R-:W4:Y:S04]  /*51ee0*/  LDL.LU R3, [R1+0x178] ;  /* 0x0001780001037983 */ /* 0x010f280000300800 */
[----:B------:R-:W4:Y:S04]  /*51ef0*/  LDL.LU R2, [R1+0x108] ;  /* 0x0001080001027983 */ /* 0x000f280000300800 */
[----:B------:R-:W4:Y:S04]  /*51f00*/  LDL.LU R18, [R1+0x104] ;  /* 0x0001040001127983 */ /* 0x000f280000300800 */
[----:B---3--:R0:W-:Y:S04]  /*51f10*/  STS.U8 [R13+UR4+0x15200], R19 ;  /* 0x015200130d007988 */ /* 0x0081e80008000004 */
[----:B0-----:R-:W3:Y:S04]  /*51f20*/  LDL.LU R19, [R1+0xfc] ;  /* 0x0000fc0001137983 */ /* 0x001ee80000300800 */
[----:B------:R-:W-:Y:S04]  /*51f30*/  STS.U8 [R13+UR4+0x17200], R17 ;  /* 0x017200110d007988 */ /* 0x000fe80008000004 */
[----:B------:R-:W-:Y:S04]  /*51f40*/  STS.U8 [R13+UR4+0x1b200], R9 ;  /* 0x01b200090d007988 */ /* 0x000fe80008000004 */
[----:B--2---:R0:W-:Y:S04]  /*51f50*/  STS.U8 [R13+UR4+0x11600], R33 ;  /* 0x011600210d007988 */ /* 0x0041e80008000004 */
[----:B------:R1:W-:Y:S04]  /*51f60*/  STS.U8 [R13+UR4+0x15600], R64 ;  /* 0x015600400d007988 */ /* 0x0003e80008000004 */
[----:B------:R2:W-:Y:S04]  /*51f70*/  STS.U8 [R13+UR4+0x19600], R66 ;  /* 0x019600420d007988 */ /* 0x0005e80008000004 */
[----:B------:R0:W-:Y:S04]  /*51f80*/  STS.U8 [R13+UR4+0x1d600], R68 ;  /* 0x01d600440d007988 */ /* 0x0001e80008000004 */
[----:B------:R1:W-:Y:S04]  /*51f90*/  STS.U8 [R13+UR4+0x11a00], R70 ;  /* 0x011a00460d007988 */ /* 0x0003e80008000004 */
[----:B------:R2:W-:Y:S04]  /*51fa0*/  STS.U8 [R13+UR4+0x15a00], R15 ;  /* 0x015a000f0d007988 */ /* 0x0005e80008000004 */
[----:B0-----:R-:W3:Y:S04]  /*51fb0*/  LDL.LU R33, [R1+0xf8] ;  /* 0x0000f80001217983 */ /* 0x001ee80000300800 */
[----:B-1----:R-:W3:Y:S04]  /*51fc0*/  LDL.LU R64, [R1+0x88] ;  /* 0x0000880001407983 */ /* 0x002ee80000300800 */
[----:B--2---:R-:W2:Y:S04]  /*51fd0*/  LDL.LU R66, [R1+0x80] ;  /* 0x0000800001427983 */ /* 0x004ea80000300800 */
[----:B------:R-:W2:Y:S04]  /*51fe0*/  LDL.LU R68, [R1+0x7c] ;  /* 0x00007c0001447983 */ /* 0x000ea80000300800 */
[----:B------:R-:W2:Y:S04]  /*51ff0*/  LDL.LU R70, [R1+0x78] ;  /* 0x0000780001467983 */ /* 0x000ea80000300800 */
[----:B------:R-:W2:Y:S04]  /*52000*/  LDL.LU R15, [R1+0x20] ;  /* 0x00002000010f7983 */ /* 0x000ea80000300800 */
[----:B------:R0:W-:Y:S04]  /*52010*/  STS.U8 [R13+UR4+0x1e200], R7 ;  /* 0x01e200070d007988 */ /* 0x0001e80008000004 */
[----:B------:R1:W-:Y:S04]  /*52020*/  STS.U8 [R13+UR4+0x12600], R6 ;  /* 0x012600060d007988 */ /* 0x0003e80008000004 */
[----:B0-----:R-:W2:Y:S04]  /*52030*/  LDL.LU R7, [R1+0x63c] ;  /* 0x00063c0001077983 */ /* 0x001ea80000300800 */
[----:B------:R0:W-:Y:S04]  /*52040*/  STS.U8 [R13+UR4+0x16600], R5 ;  /* 0x016600050d007988 */ /* 0x0001e80008000004 */
[----:B-1----:R-:W2:Y:S04]  /*52050*/  LDL.LU R6, [R1+0x638] ;  /* 0x0006380001067983 */ /* 0x002ea80000300800 */
[----:B------:R1:W-:Y:S04]  /*52060*/  STS.U8 [R13+UR4+0x1a600], R4 ;  /* 0x01a600040d007988 */ /* 0x0003e80008000004 */
[----:B----4-:R4:W-:Y:S04]  /*52070*/  STS.U8 [R13+UR4+0x1e600], R3 ;  /* 0x01e600030d007988 */ /* 0x0109e80008000004 */
        /* <DEDUP_REMOVED lines=9> */
[----:B------:R-:W3:Y:S04]  /*52110*/  LDL.LU R17, [R1+0x51c] ;  /* 0x00051c0001117983 */ /* 0x000ee80000300800 */
[----:B------:R-:W3:Y:S04]  /*52120*/  LDL.LU R9, [R1+0x518] ;  /* 0x0005180001097983 */ /* 0x000ee80000300800 */
[----:B------:R0:W-:Y:S02]  /*52130*/  STS.U8 [R13+UR4+0x1f200], R14 ;  /* 0x01f2000e0d007988 */ /* 0x0001e40008000004 */
[----:B0-----:R-:W0:Y:S02]  /*52140*/  S2R R14, SR_TID.X ;  /* 0x00000000000e7919 */ /* 0x001e240000002100 */
[----:B------:R1:W-:Y:S04]  /*52150*/  STS.U8 [R13+UR4+0x11e00], R77 ;  /* 0x011e004d0d007988 */ /* 0x0003e80008000004 */
[----:B------:R0:W-:Y:S04]  /*52160*/  STS.U8 [R13+UR4+0x15e00], R75 ;  /* 0x015e004b0d007988 */ /* 0x0001e80008000004 */
[----:B------:R0:W-:Y:S04]  /*52170*/  STS.U8 [R13+UR4+0x19e00], R73 ;  /* 0x019e00490d007988 */ /* 0x0001e80008000004 */
[----:B------:R0:W-:Y:S04]  /*52180*/  STS.U8 [R13+UR4+0x1de00], R71 ;  /* 0x01de00470d007988 */ /* 0x0001e80008000004 */
[----:B------:R0:W-:Y:S04]  /*52190*/  STS.U8 [R13+UR4+0x12200], R36 ;  /* 0x012200240d007988 */ /* 0x0001e80008000004 */
[----:B------:R-:W-:Y:S04]  /*521a0*/  STS.U8 [R13+UR4+0x19200], R20 ;  /* 0x019200140d007988 */ /* 0x000fe80008000004 */
[----:B------:R-:W-:Y:S04]  /*521b0*/  STS.U8 [R13+UR4+0x1d200], R46 ;  /* 0x01d2002e0d007988 */ /* 0x000fe80008000004 */
[----:B-1----:R-:W3:Y:S04]  /*521c0*/  LDL.LU R77, [R1+0x514] ;  /* 0x00051400014d7983 */ /* 0x002ee80000300800 */
[----:B0-----:R-:W3:Y:S04]  /*521d0*/  LDL.LU R75, [R1+0x510] ;  /* 0x00051000014b7983 */ /* 0x001ee80000300800 */
[----:B------:R-:W3:Y:S04]  /*521e0*/  LDL.LU R73, [R1+0x488] ;  /* 0x0004880001497983 */ /* 0x000ee80000300800 */
[----:B------:R-:W3:Y:S04]  /*521f0*/  LDL.LU R71, [R1+0x484] ;  /* 0x0004840001477983 */ /* 0x000ee80000300800 */
        /* <DEDUP_REMOVED lines=16> */
[----:B------:R-:W3:Y:S01]  /*52300*/  LDL.LU R36, [R1+0x480] ;  /* 0x0004800001247983 */ /* 0x000ee20000300800 */
[----:B------:R-:W-:-:S03]  /*52310*/  LOP3.LUT R14, R14, 0x7f, RZ, 0xc0, !PT ;  /* 0x0000007f0e0e7812 */ /* 0x000fc600078ec0ff */
[----:B0-----:R-:W3:Y:S01]  /*52320*/  LDL.LU R35, [R1+0x47c] ;  /* 0x00047c0001237983 */ /* 0x001ee20000300800 */
[----:B------:R-:W-:-:S03]  /*52330*/  LOP3.LUT R14, R14, 0x50, RZ, 0x3c, !PT ;  /* 0x000000500e0e7812 */ /* 0x000fc600078e3cff */
        /* <DEDUP_REMOVED lines=8> */
[----:B----4-:R0:W-:Y:S04]  /*523c0*/  STS.U8 [R14+UR4+0x18680], R18 ;  /* 0x018680120e007988 */ /* 0x0101e80008000004 */
[----:B0-----:R-:W2:Y:S04]  /*523d0*/  LDL.LU R18, [R1+0x3f8] ;  /* 0x0003f80001127983 */ /* 0x001ea80000300800 */
[----:B------:R-:W-:Y:S04]  /*523e0*/  STS.U8 [R14+UR4+0x18280], R5 ;  /* 0x018280050e007988 */ /* 0x000fe80008000004 */
[----:B------:R-:W-:Y:S04]  /*523f0*/  STS.U8 [R14+UR4+0x1c280], R4 ;  /* 0x01c280040e007988 */ /* 0x000fe80008000004 */
[----:B------:R-:W-:Y:S04]  /*52400*/  STS.U8 [R14+UR4+0x10680], R3 ;  /* 0x010680030e007988 */ /* 0x000fe80008000004 */
[----:B------:R-:W-:Y:S04]  /*52410*/  STS.U8 [R14+UR4+0x14680], R2 ;  /* 0x014680020e007988 */ /* 0x000fe80008000004 */
[----:B---3--:R0:W-:Y:S04]  /*52420*/  STS.U8 [R14+UR4+0x1c680], R19 ;  /* 0x01c680130e007988 */ /* 0x0081e80008000004 */
[----:B0-----:R-:W3:Y:S04]  /*52430*/  LDL.LU R19, [R1+0x3f4] ;  /* 0x0003f40001137983 */ /* 0x001ee80000300800 */
        /* <DEDUP_REMOVED lines=17> */
[----:B------:R-:W4:Y:S04]  /*52550*/  LDL.LU R21, [R1+0x1f4] ;  /* 0x0001f40001157983 */ /* 0x000f280000300800 */
[----:B------:R-:W4:Y:S04]  /*52560*/  LDL.LU R0, [R1+0x1f0] ;  /* 0x0001f00001007983 */ /* 0x000f280000300800 */
[----:B------:R-:W4:Y:S04]  /*52570*/  LDL.LU R20, [R1+0x1ec] ;  /* 0x0001ec0001147983 */ /* 0x000f280000300800 */
        /* <DEDUP_REMOVED lines=15> */
[----:B--2---:R0:W-:Y:S04]  /*52670*/  STS.U8 [R14+UR4+0x11280], R18 ;  /* 0x011280120e007988 */ /* 0x0041e80008000004 */
[----:B0-----:R-:W2:Y:S04]  /*52680*/  LDL.LU R18, [R1+0xf4] ;  /* 0x0000f40001127983 */ /* 0x001ea80000300800 */
        /* <DEDUP_REMOVED lines=40> */
[----:B---3--:R0:W-:Y:S04]  /*52910*/  STS.U8 [R14+UR4+0x1e680], R9 ;  /* 0x01e680090e007988 */ /* 0x0081e80008000004 */
[----:B0-----:R-:W2:Y:S04]  /*52920*/  LDL.LU R9, [R1+0x62c] ;  /* 0x00062c0001097983 */ /* 0x001ea80000300800 */
[----:B------:R-:W3:Y:S04]  /*52930*/  LDL.LU R21, [R1+0x628] ;  /* 0x0006280001157983 */ /* 0x000ee80000300800 */
[----:B------:R-:W2:Y:S04]  /*52940*/  LDL.LU R0, [R1+0x624] ;  /* 0x0006240001007983 */ /* 0x000ea80000300800 */
[----:B------:R-:W2:Y:S04]  /*52950*/  LDL.LU R20, [R1+0x620] ;  /* 0x0006200001147983 */ /* 0x000ea80000300800 */
[----:B------:R-:W2:Y:S04]  /*52960*/  LDL.LU R46, [R1+0x59c] ;  /* 0x00059c00012e7983 */ /* 0x000ea80000300800 */
[----:B------:R-:W2:Y:S04]  /*52970*/  LDL.LU R47, [R1+0x598] ;  /* 0x00059800012f7983 */ /* 0x000ea80000300800 */
[----:B------:R-:W2:Y:S04]  /*52980*/  LDL.LU R16, [R1+0x594] ;  /* 0x0005940001107983 */ /* 0x000ea80000300800 */
[----:B------:R-:W2:Y:S04]  /*52990*/  LDL.LU R18, [R1+0x1dd4] ;  /* 0x001dd40001127983 */ /* 0x000ea80000300800 */
[----:B------:R-:W3:Y:S04]  /*529a0*/  LDL.LU R19, [R1+0x1dd0] ;  /* 0x001dd00001137983 */ /* 0x000ee80000300800 */
        /* <DEDUP_REMOVED lines=23> */
[----:B--2---:R-:W-:Y:S04]  /*52b20*/  STS.U8 [R14+UR4+0x1ea80], R18 ;  /* 0x01ea80120e007988 */ /* 0x004fe80008000004 */
[----:B---3--:R0:W-:Y:S04]  /*52b30*/  STS.U8 [R14+UR4+0x1aa80], R19 ;  /* 0x01aa80130e007988 */ /* 0x0081e80008000004 */
[----:B------:R1:W-:Y:S04]  /*52b40*/  STS.U8 [R15+UR4+0x10300], R9 ;  /* 0x010300090f007988 */ /* 0x0003e80008000004 */
[----:B0-----:R-:W2:Y:S04]  /*52b50*/  LDL.LU R19, [R1+0x1dcc] ;  /* 0x001dcc0001137983 */ /* 0x001ea80000300800 */
[----:B------:R-:W3:Y:S04]  /*52b60*/  LDL.LU R18, [R1+0x1dc8] ;  /* 0x001dc80001127983 */ /* 0x000ee80000300800 */
[----:B------:R-:W4:Y:S04]  /*52b70*/  LDL.LU R17, [R1+0x1dc4] ;  /* 0x001dc40001117983 */ /* 0x000f280000300800 */
[----:B------:R-:W2:Y:S04]  /*52b80*/  LDL.LU R2, [R1+0x1dc0] ;  /* 0x001dc00001027983 */ /* 0x000ea80000300800 */
[----:B------:R-:W2:Y:S04]  /*52b90*/  LDL.LU R3, [R1+0x1dbc] ;  /* 0x001dbc0001037983 */ /* 0x000ea80000300800 */
[----:B------:R-:W2:Y:S04]  /*52ba0*/  LDL.LU R4, [R1+0x1db8] ;  /* 0x001db80001047983 */ /* 0x000ea80000300800 */
[----:B------:R-:W2:Y:S04]  /*52bb0*/  LDL.LU R5, [R1+0x1db4] ;  /* 0x001db40001057983 */ /* 0x000ea80000300800 */
[----:B------:R-:W2:Y:S04]  /*52bc0*/  LDL.LU R6, [R1+0x1db0] ;  /* 0x001db00001067983 */ /* 0x000ea80000300800 */
[----:B------:R-:W2:Y:S04]  /*52bd0*/  LDL.LU R7, [R1+0x1dac] ;  /* 0x001dac0001077983 */ /* 0x000ea80000300800 */
[----:B-1----:R-:W2:Y:S04]  /*52be0*/  LDL.LU R9, [R1+0x1da8] ;  /* 0x001da80001097983 */ /* 0x002ea80000300800 */
[----:B------:R0:W-:Y:S04]  /*52bf0*/  STS.U8 [R15+UR4+0x14300], R21 ;  /* 0x014300150f007988 */ /* 0x0001e80008000004 */
[----:B------:R1:W-:Y:S04]  /*52c00*/  STS.U8 [R15+UR4+0x1c300], R20 ;  /* 0x01c300140f007988 */ /* 0x0003e80008000004 */
[----:B------:R-:W-:Y:S04]  /*52c10*/  STS.U8 [R15+UR4+0x18300], R0 ;  /* 0x018300000f007988 */ /* 0x000fe80008000004 */
[----:B------:R-:W-:Y:S04]  /*52c20*/  STS.U8 [R15+UR4+0x18700], R16 ;  /* 0x018700100f007988 */ /* 0x000fe80008000004 */
[----:B0-----:R-:W3:Y:S04]  /*52c30*/  LDL R21, [R1+0x73c] ;  /* 0x00073c0001157983 */ /* 0x001ee80000100800 */
[----:B-1----:R-:W3:Y:S04]  /*52c40*/  LDL R20, [R1+0x740] ;  /* 0x0007400001147983 */ /* 0x002ee80000100800 */
[----:B--2---:R0:W-:Y:S04]  /*52c50*/  STS.U8 [R15+UR4+0x1c700], R9 ;  /* 0x01c700090f007988 */ /* 0x0041e80008000004 */
[----:B------:R1:W-:Y:S04]  /*52c60*/  STS.U8 [R15+UR4+0x10b00], R7 ;  /* 0x010b00070f007988 */ /* 0x0003e80008000004 */
[----:B------:R2:W-:Y:S04]  /*52c70*/  STS.U8 [R15+UR4+0x14b00], R6 ;  /* 0x014b00060f007988 */ /* 0x0005e80008000004 */
[----:B0-----:R-:W3:Y:S04]  /*52c80*/  LDL.LU R9, [R1+0x1da4] ;  /* 0x001da40001097983 */ /* 0x001ee80000300800 */
[----:B-1----:R-:W3:Y:S04]  /*52c90*/  LDL.LU R7, [R1+0x1da0] ;  /* 0x001da00001077983 */ /* 0x002ee80000300800 */
[----:B------:R-:W3:Y:S04]  /*52ca0*/  LDL R16, [R1+0x77c] ;  /* 0x00077c0001107983 */ /* 0x000ee80000100800 */
[----:B------:R-:W3:Y:S04]  /*52cb0*/  LDL R0, [R1+0x780] ;  /* 0x0007800001007983 */ /* 0x000ee80000100800 */
[----:B--2---:R-:W2:Y:S04]  /*52cc0*/  LDL.LU R6, [R1+0x1d9c] ;  /* 0x001d9c0001067983 */ /* 0x004ea80000300800 */
[----:B------:R0:W-:Y:S04]  /*52cd0*/  STS.U8 [R15+UR4+0x18b00], R5 ;  /* 0x018b00050f007988 */ /* 0x0001e80008000004 */
[----:B------:R1:W-:Y:S04]  /*52ce0*/  STS.U8 [R15+UR4+0x1cb00], R4 ;  /* 0x01cb00040f007988 */ /* 0x0003e80008000004 */
[----:B------:R-:W-:Y:S04]  /*52cf0*/  STS.U8 [R15+UR4+0x10700], R46 ;  /* 0x0107002e0f007988 */ /* 0x000fe80008000004 */
[----:B------:R-:W-:Y:S04]  /*52d00*/  STS.U8 [R15+UR4+0x14700], R47 ;  /* 0x0147002f0f007988 */ /* 0x000fe80008000004 */
[----:B------:R0:W-:Y:S04]  /*52d10*/  STS.U8 [R15+UR4+0x10f00], R3 ;  /* 0x010f00030f007988 */ /* 0x0001e80008000004 */
[----:B------:R0:W-:Y:S04]  /*52d20*/  STS.U8 [R15+UR4+0x14f00], R2 ;  /* 0x014f00020f007988 */ /* 0x0001e80008000004 */
[----:B----4-:R4:W-:Y:S04]  /*52d30*/  STS.U8 [R15+UR4+0x18f00], R17 ;  /* 0x018f00110f007988 */ /* 0x0109e80008000004 */
[----:B---3--:R3:W-:Y:S04]  /*52d40*/  STS.U8 [R15+UR4+0x1cf00], R18 ;  /* 0x01cf00120f007988 */ /* 0x0087e80008000004 */
[----:B0-----:R-:W2:Y:S04]  /*52d50*/  LDL.LU R5, [R1+0x1d98] ;  /* 0x001d980001057983 */ /* 0x001ea80000300800 */
[----:B-1----:R-:W2:Y:S04]  /*52d60*/  LDL.LU R4, [R1+0x1d94] ;  /* 0x001d940001047983 */ /* 0x002ea80000300800 */
[----:B------:R0:W-:Y:S04]  /*52d70*/  STS.U8 [R15+UR4+0x11300], R19 ;  /* 0x011300130f007988 */ /* 0x0001e80008000004 */
[----:B------:R-:W2:Y:S04]  /*52d80*/  LDL.LU R3, [R1+0x1d90] ;  /* 0x001d900001037983 */ /* 0x000ea80000300800 */
[----:B------:R-:W2:Y:S04]  /*52d90*/  LDL.LU R2, [R1+0x1d8c] ;  /* 0x001d8c0001027983 */ /* 0x000ea80000300800 */
[----:B------:R-:W2:Y:S04]  /*52da0*/  LDL R47, [R1+0x7bc] ;  /* 0x0007bc00012f7983 */ /* 0x000ea80000100800 */
[----:B------:R-:W2:Y:S04]  /*52db0*/  LDL R46, [R1+0x7c0] ;  /* 0x0007c000012e7983 */ /* 0x000ea80000100800 */
[----:B----4-:R-:W4:Y:S04]  /*52dc0*/  LDL.LU R17, [R1+0x1d88] ;  /* 0x001d880001117983 */ /* 0x010f280000300800 */
[----:B---3--:R-:W3:Y:S04]  /*52dd0*/  LDL.LU R18, [R1+0x1d84] ;  /* 0x001d840001127983 */ /* 0x008ee80000300800 */
[----:B0-----:R-:W3:Y:S01]  /*52de0*/  LDL.LU R19, [R1+0x1d80] ;  /* 0x001d800001137983 */ /* 0x001ee20000300800 */
[----:B------:R-:W-:-:S02]  /*52df0*/  PRMT R9, RZ, 0x7610, R9 ;  /* 0x00007610ff097816 */ /* 0x000fc40000000009 */
[----:B--2---:R-:W-:-:S04]  /*52e00*/  PRMT R6, RZ, 0x7610, R6 ;  /* 0x00007610ff067816 */ /* 0x004fc80000000006 */
[----:B------:R0:W2:Y:S02]  /*52e10*/  @!P1 LDG.E.U8 R9, desc[UR14][R20.64] ;  /* 0x0000000e14099981 */ /* 0x0000a4000c1e1100 */
[----:B0-----:R-:W-:Y:S02]  /*52e20*/  @!P1 IMAD.MOV.U32 R20, RZ, RZ, R0 ;  /* 0x000000ffff149224 */ /* 0x001fe400078e0000 */
[----:B------:R-:W-:-:S05]  /*52e30*/  @!P1 IMAD.MOV.U32 R21, RZ, RZ, R16 ;  /* 0x000000ffff159224 */ /* 0x000fca00078e0010 */
[----:B------:R0:W3:Y:S01]  /*52e40*/  @!P1 LDG.E.U8 R6, desc[UR14][R20.64] ;  /* 0x0000000e14069981 */ /* 0x0000e2000c1e1100 */
[----:B------:R-:W-:Y:S01]  /*52e50*/  PRMT R7, RZ, 0x7610, R7 ;  /* 0x00007610ff077816 */ /* 0x000fe20000000007 */
[----:B0-----:R-:W-:Y:S02]  /*52e60*/  @!P1 IMAD.MOV.U32 R20, RZ, RZ, R46 ;  /* 0x000000ffff149224 */ /* 0x001fe400078e002e */
[----:B------:R-:W-:-:S05]  /*52e70*/  @!P1 IMAD.MOV.U32 R21, RZ, RZ, R47 ;  /* 0x000000ffff159224 */ /* 0x000fca00078e002f */
[----:B------:R-:W4:Y:S04]  /*52e80*/  @!P1 LDG.E.U8 R7, desc[UR14][R20.64] ;  /* 0x0000000e14079981 */ /* 0x000f28000c1e1100 */
[----:B--2---:R0:W-:Y:S04]  /*52e90*/  STL [R1+0x1d14], R9 ;  /* 0x001d140901007387 */ /* 0x0041e80000100800 */
[----:B------:R-:W2:Y:S04]  /*52ea0*/  LDL R16, [R1+0x95c] ;  /* 0x00095c0001107983 */ /* 0x000ea80000100800 */
[----:B------:R-:W2:Y:S04]  /*52eb0*/  LDL R0, [R1+0x960] ;  /* 0x0009600001007983 */ /* 0x000ea80000100800 */
[----:B0-----:R-:W2:Y:S04]  /*52ec0*/  LDL R9, [R1+0x930] ;  /* 0x0009300001097983 */ /* 0x001ea80000100800 */
[----:B---3--:R0:W-:Y:S04]  /*52ed0*/  STL [R1+0x1d18], R6 ;  /* 0x001d180601007387 */ /* 0x0081e80000100800 */
[----:B------:R-:W3:Y:S04]  /*52ee0*/  LDL R20, [R1+0x814] ;  /* 0x0008140001147983 */ /* 0x000ee80000100800 */
[----:B------:R-:W3:Y:S04]  /*52ef0*/  LDL R21, [R1+0x818] ;  /* 0x0008180001157983 */ /* 0x000ee80000100800 */
[----:B------:R-:W2:Y:S04]  /*52f00*/  LDL R47, [R1+0x98c] ;  /* 0x00098c00012f7983 */ /* 0x000ea80000100800 */
[----:B------:R-:W2:Y:S01]  /*52f10*/  LDL R46, [R1+0x990] ;  /* 0x00099000012e7983 */ /* 0x000ea20000100800 */
[----:B0-----:R-:W-:-:S03]  /*52f20*/  PRMT R6, RZ, 0x7610, R6 ;  /* 0x00007610ff067816 */ /* 0x001fc60000000006 */
[----:B----4-:R0:W-:Y:S01]  /*52f30*/  STL [R1+0x1d1c], R7 ;  /* 0x001d1c0701007387 */ /* 0x0101e20000100800 */
[----:B------:R-:W-:-:S03]  /*52f40*/  PRMT R8, RZ, 0x7610, R8 ;  /* 0x00007610ff087816 */ /* 0x000fc60000000008 */
[----:B0-----:R-:W4:Y:S01]  /*52f50*/  LDL R7, [R1+0x9bc] ;  /* 0x0009bc0001077983 */ /* 0x001f220000100800 */
[----:B---3--:R-:W-:-:S04]  /*52f60*/  @!P1 LOP3.LUT R21, R21, R20, RZ, 0x3c, !PT ;  /* 0x0000001415159212 */ /* 0x008fc800078e3cff */
[----:B------:R-:W-:-:S04]  /*52f70*/  @!P1 LOP3.LUT R20, R21, R20, RZ, 0x3c, !PT ;  /* 0x0000001415149212 */ /* 0x000fc800078e3cff */
[----:B------:R-:W-:-:S05]  /*52f80*/  @!P1 LOP3.LUT R21, R21, R20, RZ, 0x3c, !PT ;  /* 0x0000001415159212 */ /* 0x000fca00078e3cff */
[----:B------:R2:W3:Y:S04]  /*52f90*/  @!P1 LDG.E.U8 R6, desc[UR14][R20.64] ;  /* 0x0000000e14069981 */ /* 0x0004e8000c1e1100 */
[----:B------:R-:W3:Y:S01]  /*52fa0*/  LDL R21, [R1+0x92c] ;  /* 0x00092c0001157983 */ /* 0x000ee20000100800 */
[----:B--2---:R-:W-:-:S05]  /*52fb0*/  @!P1 IMAD.MOV.U32 R20, RZ, RZ, R9 ;  /* 0x000000ffff149224 */ /* 0x004fca00078e0009 */
[----:B---3--:R0:W2:Y:S04]  /*52fc0*/  @!P1 LDG.E.U8 R8, desc[UR14][R20.64] ;  /* 0x0000000e14089981 */ /* 0x0080a8000c1e1100 */
[----:B------:R1:W-:Y:S04]  /*52fd0*/  STL [R1+0x1c], R6 ;  /* 0x00001c0601007387 */ /* 0x0003e80000100800 */
[----:B------:R-:W3:Y:S04]  /*52fe0*/  LDL R9, [R1+0x9ec] ;  /* 0x0009ec0001097983 */ /* 0x000ee80000100800 */
[----:B-1----:R-:W3:Y:S01]  /*52ff0*/  LDL R6, [R1+0x9c0] ;  /* 0x0009c00001067983 */ /* 0x002ee20000100800 */
[----:B------:R-:W-:Y:S01]  /*53000*/  PRMT R10, RZ, 0x7610, R10 ;  /* 0x00007610ff0a7816 */ /* 0x000fe2000000000a */
[----:B0-----:R-:W-:-:S02]  /*53010*/  @!P1 IMAD.MOV.U32 R20, RZ, RZ, R0 ;  /* 0x000000ffff149224 */ /* 0x001fc400078e0000 */
[----:B------:R-:W-:Y:S01]  /*53020*/  @!P1 IMAD.MOV.U32 R21, RZ, RZ, R16 ;  /* 0x000000ffff159224 */ /* 0x000fe200078e0010 */
[----:B------:R-:W-:-:S04]  /*53030*/  PRMT R92, RZ, 0x7610, R92 ;  /* 0x00007610ff5c7816 */ /* 0x000fc8000000005c */
[----:B------:R0:W4:Y:S04]  /*53040*/  @!P1 LDG.E.U8 R10, desc[UR14][R20.64] ;  /* 0x0000000e140a9981 */ /* 0x000128000c1e1100 */
[----:B--2---:R1:W-:Y:S01]  /*53050*/  STL [R1+0x10], R8 ;  /* 0x0000100801007387 */ /* 0x0043e20000100800 */
[----:B0-----:R-:W-:Y:S02]  /*53060*/  @!P1 IMAD.MOV.U32 R20, RZ, RZ, R46 ;  /* 0x000000ffff149224 */ /* 0x001fe400078e002e */
[----:B------:R-:W-:Y:S01]  /*53070*/  @!P1 IMAD.MOV.U32 R21, RZ, RZ, R47 ;  /* 0x000000ffff159224 */ /* 0x000fe200078e002f */
[----:B------:R-:W-:Y:S02]  /*53080*/  PRMT R86, RZ, 0x7610, R86 ;  /* 0x00007610ff567816 */ /* 0x000fe40000000056 */
[----:B------:R-:W-:Y:S01]  /*53090*/  PRMT R64, RZ, 0x7610, R64 ;  /* 0x00007610ff407816 */ /* 0x000fe20000000040 */
[----:B------:R-:W2:Y:S04]  /*530a0*/  LDL R16, [R1+0xa1c] ;  /* 0x000a1c0001107983 */ /* 0x000ea80000100800 */
[----:B------:R3:W2:Y:S04]  /*530b0*/  @!P1 LDG.E.U8 R92, desc[UR14][R20.64] ;  /* 0x0000000e145c9981 */ /* 0x0006a8000c1e1100 */
[----:B------:R-:W2:Y:S04]  /*530c0*/  LDL R0, [R1+0xa20] ;  /* 0x000a200001007983 */ /* 0x000ea80000100800 */
[----:B-1----:R-:W2:Y:S01]  /*530d0*/  LDL R8, [R1+0x9f0] ;  /* 0x0009f00001087983 */ /* 0x002ea20000100800 */
[----:B---3--:R-:W-:-:S02]  /*530e0*/  @!P1 IMAD.MOV.U32 R20, RZ, RZ, R6 ;  /* 0x000000ffff149224 */ /* 0x008fc400078e0006 */
[----:B----4-:R-:W-:-:S05]  /*530f0*/  @!P1 IMAD.MOV.U32 R21, RZ, RZ, R7 ;  /* 0x000000ffff159224 */ /* 0x010fca00078e0007 */
[----:B------:R0:W3:Y:S02]  /*53100*/  @!P1 LDG.E.U8 R86, desc[UR14][R20.64] ;  /* 0x0000000e14569981 */ /* 0x0000e4000c1e1100 */
[----:B0-----:R-:W-:Y:S02]  /*53110*/  @!P1 IMAD.MOV.U32 R21, RZ, RZ, R9 ;  /* 0x000000ffff159224 */ /* 0x001fe400078e0009 */
[----:B--2---:R-:W-:-:S05]  /*53120*/  @!P1 IMAD.MOV.U32 R20, RZ, RZ, R8 ;  /* 0x000000ffff149224 */ /* 0x004fca00078e0008 */
[----:B------:R0:W2:Y:S04]  /*53130*/  @!P1 LDG.E.U8 R64, desc[UR14][R20.64] ;  /* 0x0000000e14409981 */ /* 0x0000a8000c1e1100 */
[----:B------:R1:W-:Y:S04]  /*53140*/  STL [R1+0x1d20], R10 ;  /* 0x001d200a01007387 */ /* 0x0003e80000100800 */
[----:B------:R-:W-:Y:S04]  /*53150*/  STL [R1+0x1d24], R92 ;  /* 0x001d245c01007387 */ /* 0x000fe80000100800 */
[----:B------:R-:W4:Y:S04]  /*53160*/  LDL R7, [R1+0xa4c] ;  /* 0x000a4c0001077983 */ /* 0x000f280000100800 */
[----:B------:R-:W4:Y:S04]  /*53170*/  LDL R6, [R1+0xa50] ;  /* 0x000a500001067983 */ /* 0x000f280000100800 */
[----:B---3--:R-:W-:Y:S04]  /*53180*/  STL [R1+0x1d28], R86 ;  /* 0x001d285601007387 */ /* 0x008fe80000100800 */
[----:B------:R-:W3:Y:S04]  /*53190*/  LDL R9, [R1+0xa74] ;  /* 0x000a740001097983 */ /* 0x000ee80000100800 */
[----:B------:R-:W3:Y:S01]  /*531a0*/  LDL R8, [R1+0xa78] ;  /* 0x000a780001087983 */ /* 0x000ee20000100800 */
[----:B0-----:R-:W-:Y:S01]  /*531b0*/  @!P1 IMAD.MOV.U32 R21, RZ, RZ, R16 ;  /* 0x000000ffff159224 */ /* 0x001fe200078e0010 */
[----:B------:R-:W-:Y:S01]  /*531c0*/  PRMT R56, RZ, 0x7610, R56 ;  /* 0x00007610ff387816 */ /* 0x000fe20000000038 */
[----:B------:R-:W-:-:S05]  /*531d0*/  @!P1 IMAD.MOV.U32 R20, RZ, RZ, R0 ;  /* 0x000000ffff149224 */ /* 0x000fca00078e0000 */
[----:B------:R4:W3:Y:S04]  /*531e0*/  @!P1 LDG.E.U8 R56, desc[UR14][R20.64] ;  /* 0x0000000e14389981 */ /* 0x0008e8000c1e1100 */
[----:B--2---:R-:W-:Y:S04]  /*531f0*/  STL [R1+0x1d2c], R64 ;  /* 0x001d2c4001007387 */ /* 0x004fe80000100800 */
[----:B------:R-:W2:Y:S04]  /*53200*/  LDL R46, [R1+0xa9c] ;  /* 0x000a9c00012e7983 */ /* 0x000ea80000100800 */
[----:B------:R-:W2:Y:S01]  /*53210*/  LDL R16, [R1+0xaa0] ;  /* 0x000aa00001107983 */ /* 0x000ea20000100800 */
[----:B------:R-:W-:Y:S01]  /*53220*/  PRMT R45, RZ, 0x7610, R45 ;  /* 0x00007610ff2d7816 */ /* 0x000fe2000000002d */
[----:B----4-:R-:W-:-:S02]  /*53230*/  @!P1 IMAD.MOV.U32 R20, RZ, RZ, R6 ;  /* 0x000000ffff149224 */ /* 0x010fc400078e0006 */
[----:B------:R-:W-:Y:S01]  /*53240*/  @!P1 IMAD.MOV.U32 R21, RZ, RZ, R7 ;  /* 0x000000ffff159224 */ /* 0x000fe200078e0007 */
[----:B------:R-:W-:Y:S02]  /*53250*/  PRMT R44, RZ, 0x7610, R44 ;  /* 0x00007610ff2c7816 */ /* 0x000fe4000000002c */
[----:B------:R-:W-:Y:S01]  /*53260*/  PRMT R43, RZ, 0x7610, R43 ;  /* 0x00007610ff2b7816 */ /* 0x000fe2000000002b */
[----:B-1----:R-:W4:Y:S04]  /*53270*/  LDL R10, [R1+0xac4] ;  /* 0x000ac400010a7983 */ /* 0x002f280000100800 */
[----:B------:R3:W4:Y:S04]  /*53280*/  @!P1 LDG.E.U8 R45, desc[UR14][R20.64] ;  /* 0x0000000e142d9981 */ /* 0x000728000c1e1100 */
[----:B------:R-:W4:Y:S01]  /*53290*/  LDL R0, [R1+0xac8] ;  /* 0x000ac80001007983 */ /* 0x000f220000100800 */
[----:B---3--:R-:W-:-:S02]  /*532a0*/  @!P1 IMAD.MOV.U32 R20, RZ, RZ, R8 ;  /* 0x000000ffff149224 */ /* 0x008fc400078e0008 */
[----:B------:R-:W-:-:S05]  /*532b0*/  @!P1 IMAD.MOV.U32 R21, RZ, RZ, R9 ;  /* 0x000000ffff159224 */ /* 0x000fca00078e0009 */
[----:B------:R2:W3:Y:S02]  /*532c0*/  @!P1 LDG.E.U8 R44, desc[UR14][R20.64] ;  /* 0x0000000e142c9981 */ /* 0x0004e4000c1e1100 */
[----:B--2---:R-:W-:Y:S02]  /*532d0*/  @!P1 IMAD.MOV.U32 R21, RZ, RZ, R46 ;  /* 0x000000ffff159224 */ /* 0x004fe400078e002e */
[----:B------:R-:W-:-:S05]  /*532e0*/  @!P1 IMAD.MOV.U32 R20, RZ, RZ, R16 ;  /* 0x000000ffff149224 */ /* 0x000fca00078e0010 */
[----:B------:R0:W2:Y:S04]  /*532f0*/  @!P1 LDG.E.U8 R43, desc[UR14][R20.64] ;  /* 0x0000000e142b9981 */ /* 0x0000a8000c1e1100 */
[----:B------:R-:W-:Y:S04]  /*53300*/  STL [R1+0x1d30], R56 ;  /* 0x001d303801007387 */ /* 0x000fe80000100800 */
[----:B------:R-:W2:Y:S04]  /*53310*/  LDL R7, [R1+0xaec] ;  /* 0x000aec0001077983 */ /* 0x000ea80000100800 */
[----:B------:R-:W2:Y:S04]  /*53320*/  LDL R6, [R1+0xaf0] ;  /* 0x000af00001067983 */ /* 0x000ea80000100800 */
[----:B----4-:R-:W-:Y:S04]  /*53330*/  STL [R1+0x1d34], R45 ;  /* 0x001d342d01007387 */ /* 0x010fe80000100800 */
[----:B------:R-:W4:Y:S04]  /*53340*/  LDL R9, [R1+0xb14] ;  /* 0x000b140001097983 */ /* 0x000f280000100800 */
[----:B------:R-:W4:Y:S01]  /*53350*/  LDL R8, [R1+0xb18] ;  /* 0x000b180001087983 */ /* 0x000f220000100800 */
[----:B------:R-:W-:Y:S01]  /*53360*/  PRMT R42, RZ, 0x7610, R42 ;  /* 0x00007610ff2a7816 */ /* 0x000fe2000000002a */
[----:B0-----:R-:W-:-:S02]  /*53370*/  @!P1 IMAD.MOV.U32 R20, RZ, RZ, R0 ;  /* 0x000000ffff149224 */ /* 0x001fc400078e0000 */
[----:B------:R-:W-:-:S05]  /*53380*/  @!P1 IMAD.MOV.U32 R21, RZ, RZ, R10 ;  /* 0x000000ffff159224 */ /* 0x000fca00078e000a */
[----:B------:R0:W4:Y:S04]  /*53390*/  @!P1 LDG.E.U8 R42, desc[UR14][R20.64] ;  /* 0x0000000e142a9981 */ /* 0x000128000c1e1100 */
[----:B---3--:R-:W-:Y:S01]  /*533a0*/  STL [R1+0x1d38], R44 ;  /* 0x001d382c01007387 */ /* 0x008fe20000100800 */
[----:B------:R-:W-:-:S03]  /*533b0*/  PRMT R41, RZ, 0x7610, R41 ;  /* 0x00007610ff297816 */ /* 0x000fc60000000029 */
[----:B--2---:R-:W-:Y:S04]  /*533c0*/  STL [R1+0x1d3c], R43 ;  /* 0x001d3c2b01007387 */ /* 0x004fe80000100800 */
[----:B------:R-:W2:Y:S04]  /*533d0*/  LDL R10, [R1+0x744] ;  /* 0x00074400010a7983 */ /* 0x000ea80000100800 */
[----:B------:R-:W3:Y:S01]  /*533e0*/  LDL R0, [R1+0x748] ;  /* 0x0007480001007983 */ /* 0x000ee20000100800 */
[----:B0-----:R-:W-:Y:S02]  /*533f0*/  @!P1 IMAD.MOV.U32 R20, RZ, RZ, R6 ;  /* 0x000000ffff149224 */ /* 0x001fe400078e0006 */
[----:B------:R-:W-:-:S05]  /*53400*/  @!P1 IMAD.MOV.U32 R21, RZ, RZ, R7 ;  /* 0x000000ffff159224 */ /* 0x000fca00078e0007 */
[----:B------:R4:W3:Y:S01]  /*53410*/  @!P1 LDG.E.U8 R41, desc[UR14][R20.64] ;  /* 0x0000000e14299981 */ /* 0x0008e2000c1e1100 */
[----:B------:R-:W-:Y:S02]  /*53420*/  PRMT R40, RZ, 0x7610, R40 ;  /* 0x00007610ff287816 */ /* 0x000fe40000000028 */
[----:B------:R-:W-:Y:S01]  /*53430*/  PRMT R4, RZ, 0x7610, R4 ;  /* 0x00007610ff047816 */ /* 0x000fe20000000004 */
[----:B----4-:R-:W-:Y:S02]  /*53440*/  @!P1 IMAD.MOV.U32 R20, RZ, RZ, R8 ;  /* 0x000000ffff149224 */ /* 0x010fe400078e0008 */
[----:B------:R-:W-:-:S05]  /*53450*/  @!P1 IMAD.MOV.U32 R21, RZ, RZ, R9 ;  /* 0x000000ffff159224 */ /* 0x000fca00078e0009 */
[----:B------:R2:W4:Y:S04]  /*53460*/  @!P1 LDG.E.U8 R40, desc[UR14][R20.64] ;  /* 0x0000000e14289981 */ /* 0x000528000c1e1100 */
[----:B------:R-:W-:Y:S04]  /*53470*/  STL [R1+0x1d40], R42 ;  /* 0x001d402a01007387 */ /* 0x000fe80000100800 */
[----:B------:R-:W4:Y:S04]  /*53480*/  LDL R7, [R1+0x784] ;  /* 0x0007840001077983 */ /* 0x000f280000100800 */
[----:B------:R-:W4:Y:S01]  /*53490*/  LDL R6, [R1+0x788] ;  /* 0x0007880001067983 */ /* 0x000f220000100800 */
[----:B--2---:R-:W-:-:S02]  /*534a0*/  @!P1 IMAD.MOV.U32 R21, RZ, RZ, R10 ;  /* 0x000000ffff159224 */ /* 0x004fc400078e000a */
[----:B---3--:R-:W-:-:S05]  /*534b0*/  @!P1 IMAD.MOV.U32 R20, RZ, RZ, R0 ;  /* 0x000000ffff149224 */ /* 0x008fca00078e0000 */
[----:B------:R0:W2:Y:S04]  /*534c0*/  @!P1 LDG.E.U8 R4, desc[UR14][R20.64] ;  /* 0x0000000e14049981 */ /* 0x0000a8000c1e1100 */
[----:B------:R1:W-:Y:S04]  /*534d0*/  STL [R1+0x1d44], R41 ;  /* 0x001d442901007387 */ /* 0x0003e80000100800 */
[----:B------:R-:W3:Y:S04]  /*534e0*/  LDL R16, [R1+0x7c8] ;  /* 0x0007c80001107983 */ /* 0x000ee80000100800 */
[----:B------:R-:W3:Y:S04]  /*534f0*/  LDL R9, [R1+0x81c] ;  /* 0x00081c0001097983 */ /* 0x000ee80000100800 */
[----:B------:R-:W3:Y:S04]  /*53500*/  LDL R8, [R1+0x820] ;  /* 0x0008200001087983 */ /* 0x000ee80000100800 */
[----:B-1----:R-:W3:Y:S04]  /*53510*/  LDL R41, [R1+0x7c4] ;  /* 0x0007c40001297983 */ /* 0x002ee80000100800 */
[----:B----4-:R-:W-:Y:S04]  /*53520*/  STL [R1+0x1d48], R40 ;  /* 0x001d482801007387 */ /* 0x010fe80000100800 */
[----:B------:R-:W4:Y:S04]  /*53530*/  LDL R10, [R1+0x934] ;  /* 0x00093400010a7983 */ /* 0x000f280000100800 */
[----:B------:R-:W4:Y:S01]  /*53540*/  LDL R0, [R1+0x938] ;  /* 0x0009380001007983 */ /* 0x000f220000100800 */
[----:B0-----:R-:W-:-:S02]  /*53550*/  @!P1 IMAD.MOV.U32 R20, RZ, RZ, R6 ;  /* 0x000000ffff149224 */ /* 0x001fc400078e0006 */
[----:B------:R-:W-:Y:S01]  /*53560*/  @!P1 IMAD.MOV.U32 R21, RZ, RZ, R7 ;  /* 0x000000ffff159224 */ /* 0x000fe200078e0007 */
[----:B------:R-:W-:Y:S02]  /*53570*/  PRMT R5, RZ, 0x7610, R5 ;  /* 0x00007610ff057816 */ /* 0x000fe40000000005 */
[----:B------:R-:W-:-:S04]  /*53580*/  PRMT R2, RZ, 0x7610, R2 ;  /* 0x00007610ff027816 */ /* 0x000fc80000000002 */
[----:B------:R3:W4:Y:S04]  /*53590*/  @!P1 LDG.E.U8 R5, desc[UR14][R20.64] ;  /* 0x0000000e14059981 */ /* 0x000728000c1e1100 */
[----:B--2---:R0:W-:Y:S04]  /*535a0*/  STL [R1+0x1d4c], R4 ;  /* 0x001d4c0401007387 */ /* 0x0041e80000100800 */
[----:B------:R-:W2:Y:S04]  /*535b0*/  LDL R7, [R1+0x964] ;  /* 0x0009640001077983 */ /* 0x000ea80000100800 */
[----:B------:R-:W2:Y:S01]  /*535c0*/  LDL R6, [R1+0x968] ;  /* 0x0009680001067983 */ /* 0x000ea20000100800 */
[----:B---3--:R-:W-:Y:S01]  /*535d0*/  @!P1 IMAD.MOV.U32 R20, RZ, RZ, R16 ;  /* 0x000000ffff149224 */ /* 0x008fe200078e0010 */
[----:B------:R-:W-:Y:S01]  /*535e0*/  PRMT R3, RZ, 0x7610, R3 ;  /* 0x00007610ff037816 */ /* 0x000fe20000000003 */
[----:B------:R-:W-:-:S05]  /*535f0*/  @!P1 IMAD.MOV.U32 R21, RZ, RZ, R41 ;  /* 0x000000ffff159224 */ /* 0x000fca00078e0029 */
[----:B------:R1:W3:Y:S02]  /*53600*/  @!P1 LDG.E.U8 R2, desc[UR14][R20.64] ;  /* 0x0000000e14029981 */ /* 0x0002e4000c1e1100 */
[----:B-1----:R-:W-:Y:S02]  /*53610*/  @!P1 IMAD.MOV.U32 R20, RZ, RZ, R8 ;  /* 0x000000ffff149224 */ /* 0x002fe400078e0008 */
[----:B------:R-:W-:-:S05]  /*53620*/  @!P1 IMAD.MOV.U32 R21, RZ, RZ, R9 ;  /* 0x000000ffff159224 */ /* 0x000fca00078e0009 */
[----:B------:R4:W3:Y:S01]  /*53630*/  @!P1 LDG.E.U8 R3, desc[UR14][R20.64] ;  /* 0x0000000e14039981 */ /* 0x0008e2000c1e1100 */
[----:B------:R-:W-:Y:S02]  /*53640*/  PRMT R19, RZ, 0x7610, R19 ;  /* 0x00007610ff137816 */ /* 0x000fe40000000013 */
[----:B------:R-:W-:Y:S01]  /*53650*/  PRMT R11, RZ, 0x7610, R11 ;  /* 0x00007610ff0b7816 */ /* 0x000fe2000000000b */
[----:B----4-:R-:W-:Y:S02]  /*53660*/  @!P1 IMAD.MOV.U32 R20, RZ, RZ, R0 ;  /* 0x000000ffff149224 */ /* 0x010fe400078e0000 */
[----:B------:R-:W-:-:S05]  /*53670*/  @!P1 IMAD.MOV.U32 R21, RZ, RZ, R10 ;  /* 0x000000ffff159224 */ /* 0x000fca00078e000a */
[----:B------:R2:W4:Y:S02]  /*53680*/  @!P1 LDG.E.U8 R19, desc[UR14][R20.64] ;  /* 0x0000000e14139981 */ /* 0x000524000c1e1100 */
[----:B--2---:R-:W-:Y:S02]  /*53690*/  @!P1 IMAD.MOV.U32 R21, RZ, RZ, R7 ;  /* 0x000000ffff159224 */ /* 0x004fe400078e0007 */
[----:B------:R-:W-:-:S05]  /*536a0*/  @!P1 IMAD.MOV.U32 R20, RZ, RZ, R6 ;  /* 0x000000ffff149224 */ /* 0x000fca00078e0006 */
[----:B------:R-:W2:Y:S04]  /*536b0*/  @!P1 LDG.E.U8 R11, desc[UR14][R20.64] ;  /* 0x0000000e140b9981 */ /* 0x000ea8000c1e1100 */
[----:B------:R1:W-:Y:S04]  /*536c0*/  STL [R1+0x1d50], R5 ;  /* 0x001d500501007387 */ /* 0x0003e80000100800 */
[----:B0-----:R-:W2:Y:S04]  /*536d0*/  LDL R4, [R1+0x998] ;  /* 0x0009980001047983 */ /* 0x001ea80000100800 */
[----:B-1----:R-:W2:Y:S04]  /*536e0*/  LDL R5, [R1+0x994] ;  /* 0x0009940001057983 */ /* 0x002ea80000100800 */
[----:B---3--:R0:W-:Y:S04]  /*536f0*/  STL [R1+0x1d54], R2 ;  /* 0x001d540201007387 */ /* 0x0081e80000100800 */
[----:B------:R-:W3:Y:S04]  /*53700*/  LDL R9, [R1+0x9c4] ;  /* 0x0009c40001097983 */ /* 0x000ee80000100800 */
[----:B------:R-:W3:Y:S04]  /*53710*/  LDL R8, [R1+0x9c8] ;  /* 0x0009c80001087983 */ /* 0x000ee80000100800 */
[----:B------:R1:W-:Y:S04]  /*53720*/  STL [R1+0x1d58], R3 ;  /* 0x001d580301007387 */ /* 0x0003e80000100800 */
[----:B------:R-:W3:Y:S04]  /*53730*/  LDL R10, [R1+0x9f4] ;  /* 0x0009f400010a7983 */ /* 0x000ee80000100800 */
[----:B------:R-:W3:Y:S04]  /*53740*/  LDL R0, [R1+0x9f8] ;  /* 0x0009f80001007983 */ /* 0x000ee80000100800 */
[----:B----4-:R-:W-:Y:S04]  /*53750*/  STL [R1+0x1d5c], R19 ;  /* 0x001d5c1301007387 */ /* 0x010fe80000100800 */
[----:B------:R-:W4:Y:S04]  /*53760*/  LDL R7, [R1+0xa24] ;  /* 0x000a240001077983 */ /* 0x000f280000100800 */
[----:B0-----:R-:W4:Y:S04]  /*53770*/  LDL R2, [R1+0xa28] ;  /* 0x000a280001027983 */ /* 0x001f280000100800 */
[----:B-1----:R-:W4:Y:S04]  /*53780*/  LDL R3, [R1+0xa58] ;  /* 0x000a580001037983 */ /* 0x002f280000100800 */
[----:B--2---:R0:W-:Y:S04]  /*53790*/  STL [R1+0x1d60], R11 ;  /* 0x001d600b01007387 */ /* 0x0041e80000100800 */
[----:B------:R-:W2:Y:S01]  /*537a0*/  LDL R6, [R1+0xa54] ;  /* 0x000a540001067983 */ /* 0x000ea20000100800 */
[----:B------:R-:W-:Y:S01]  /*537b0*/  PRMT R91, RZ, 0x7610, R91 ;  /* 0x00007610ff5b7816 */ /* 0x000fe2000000005b */
[----:B------:R-:W-:-:S02]  /*537c0*/  @!P1 IMAD.MOV.U32 R20, RZ, RZ, R4 ;  /* 0x000000ffff149224 */ /* 0x000fc400078e0004 */
[----:B------:R-:W2:Y:S01]  /*537d0*/  LDL R4, [R1+0xa80] ;  /* 0x000a800001047983 */ /* 0x000ea20000100800 */
[----:B------:R-:W-:Y:S01]  /*537e0*/  PRMT R70, RZ, 0x7610, R70 ;  /* 0x00007610ff467816 */ /* 0x000fe20000000046 */
[----:B------:R-:W-:Y:S02]  /*537f0*/  @!P1 IMAD.MOV.U32 R21, RZ, RZ, R5 ;  /* 0x000000ffff159224 */ /* 0x000fe400078e0005 */
[----:B------:R-:W2:Y:S04]  /*53800*/  LDL R5, [R1+0xa7c] ;  /* 0x000a7c0001057983 */ /* 0x000ea80000100800 */
[----:B------:R3:W2:Y:S01]  /*53810*/  @!P1 LDG.E.U8 R91, desc[UR14][R20.64] ;  /* 0x0000000e145b9981 */ /* 0x0006a2000c1e1100 */
[----:B------:R-:W-:Y:S01]  /*53820*/  PRMT R62, RZ, 0x7610, R62 ;  /* 0x00007610ff3e7816 */ /* 0x000fe2000000003e */
[----:B---3--:R-:W-:-:S02]  /*53830*/  @!P1 IMAD.MOV.U32 R20, RZ, RZ, R8 ;  /* 0x000000ffff149224 */ /* 0x008fc400078e0008 */
        /* <DEDUP_REMOVED lines=10> */
[----:B-1----:R-:W-:Y:S02]  /*538e0*/  @!P1 IMAD.MOV.U32 R20, RZ, RZ, R3 ;  /* 0x000000ffff149224 */ /* 0x002fe400078e0003 */
[----:B--2---:R-:W-:-:S05]  /*538f0*/  @!P1 IMAD.MOV.U32 R21, RZ, RZ, R6 ;  /* 0x000000ffff159224 */ /* 0x004fca00078e0006 */
[----:B------:R1:W2:Y:S01]  /*53900*/  @!P1 LDG.E.U8 R39, desc[UR14][R20.64] ;  /* 0x0000000e14279981 */ /* 0x0002a2000c1e1100 */
[----:B------:R-:W-:Y:S01]  /*53910*/  PRMT R38, RZ, 0x7610, R38 ;  /* 0x00007610ff267816 */ /* 0x000fe20000000026 */
[----:B-1----:R-:W-:Y:S02]  /*53920*/  @!P1 IMAD.MOV.U32 R20, RZ, RZ, R4 ;  /* 0x000000ffff149224 */ /* 0x002fe400078e0004 */
[----:B------:R-:W-:Y:S01]  /*53930*/  @!P1 IMAD.MOV.U32 R21, RZ, RZ, R5 ;  /* 0x000000ffff159224 */ /* 0x000fe200078e0005 */
[----:B------:R-:W-:Y:S04]  /*53940*/  STL [R1+0x1d64], R91 ;  /* 0x001d645b01007387 */ /* 0x000fe80000100800 */
[----:B------:R-:W2:Y:S04]  /*53950*/  LDL R9, [R1+0xaa4] ;  /* 0x000aa40001097983 */ /* 0x000ea80000100800 */
[----:B------:R-:W2:Y:S04]  /*53960*/  LDL R8, [R1+0xaa8] ;  /* 0x000aa80001087983 */ /* 0x000ea80000100800 */
[----:B------:R1:W2:Y:S04]  /*53970*/  @!P1 LDG.E.U8 R38, desc[UR14][R20.64] ;  /* 0x0000000e14269981 */ /* 0x0002a8000c1e1100 */
[----:B---3--:R-:W-:Y:S04]  /*53980*/  STL [R1+0x1d68], R70 ;  /* 0x001d684601007387 */ /* 0x008fe80000100800 */
[----:B------:R-:W3:Y:S04]  /*53990*/  LDL R10, [R1+0xacc] ;  /* 0x000acc00010a7983 */ /* 0x000ee80000100800 */
[----:B------:R-:W3:Y:S04]  /*539a0*/  LDL R0, [R1+0xad0] ;  /* 0x000ad00001007983 */ /* 0x000ee80000100800 */
[----:B------:R-:W-:Y:S04]  /*539b0*/  STL [R1+0x1d6c], R62 ;  /* 0x001d6c3e01007387 */ /* 0x000fe80000100800 */
[----:B0-----:R-:W3:Y:S04]  /*539c0*/  LDL R11, [R1+0xaf4] ;  /* 0x000af400010b7983 */ /* 0x001ee80000100800 */
[----:B------:R-:W3:Y:S04]  /*539d0*/  LDL R2, [R1+0xaf8] ;  /* 0x000af80001027983 */ /* 0x000ee80000100800 */
[----:B----4-:R-:W-:Y:S04]  /*539e0*/  STL [R1+0x1d70], R54 ;  /* 0x001d703601007387 */ /* 0x010fe80000100800 */
[----:B------:R-:W4:Y:S04]  /*539f0*/  LDL R6, [R1+0xb1c] ;  /* 0x000b1c0001067983 */ /* 0x000f280000100800 */
[----:B------:R-:W4:Y:S04]  /*53a00*/  LDL R3, [R1+0xb20] ;  /* 0x000b200001037983 */ /* 0x000f280000100800 */
[----:B--2---:R-:W-:Y:S04]  /*53a10*/  STL [R1+0x1d74], R39 ;  /* 0x001d742701007387 */ /* 0x004fe80000100800 */
[----:B------:R-:W2:Y:S04]  /*53a20*/  LDL R4, [R1+0x750] ;  /* 0x0007500001047983 */ /* 0x000ea80000100800 */
[----:B------:R-:W2:Y:S01]  /*53a30*/  LDL R7, [R1+0x74c] ;  /* 0x00074c0001077983 */ /* 0x000ea20000100800 */
[----:B------:R-:W-:-:S03]  /*53a40*/  PRMT R37, RZ, 0x7610, R37 ;  /* 0x00007610ff257816 */ /* 0x000fc60000000025 */
[----:B------:R-:W2:Y:S01]  /*53a50*/  LDL R5, [R1+0x790] ;  /* 0x0007900001057983 */ /* 0x000ea20000100800 */
[----:B------:R-:W-:Y:S01]  /*53a60*/  PRMT R36, RZ, 0x7610, R36 ;  /* 0x00007610ff247816 */ /* 0x000fe20000000024 */
[----:B-1----:R-:W-:Y:S02]  /*53a70*/  @!P1 IMAD.MOV.U32 R21, RZ, RZ, R9 ;  /* 0x000000ffff159224 */ /* 0x002fe400078e0009 */
[----:B------:R-:W-:Y:S01]  /*53a80*/  @!P1 IMAD.MOV.U32 R20, RZ, RZ, R8 ;  /* 0x000000ffff149224 */ /* 0x000fe200078e0008 */
[----:B------:R0:W-:Y:S04]  /*53a90*/  STL [R1+0x1d78], R38 ;  /* 0x001d782601007387 */ /* 0x0001e80000100800 */
[----:B------:R-:W2:Y:S04]  /*53aa0*/  LDL R9, [R1+0x78c] ;  /* 0x00078c0001097983 */ /* 0x000ea80000100800 */
[----:B------:R3:W2:Y:S04]  /*53ab0*/  @!P1 LDG.E.U8 R37, desc[UR14][R20.64] ;  /* 0x0000000e14259981 */ /* 0x0006a8000c1e1100 */
[----:B------:R-:W2:Y:S01]  /*53ac0*/  LDL R8, [R1+0x7d0] ;  /* 0x0007d00001087983 */ /* 0x000ea20000100800 */
[----:B------:R-:W-:-:S03]  /*53ad0*/  PRMT R35, RZ, 0x7610, R35 ;  /* 0x00007610ff237816 */ /* 0x000fc60000000023 */
[----:B------:R-:W2:Y:S01]  /*53ae0*/  LDL R16, [R1+0x93c] ;  /* 0x00093c0001107983 */ /* 0x000ea20000100800 */
[----:B------:R-:W-:Y:S02]  /*53af0*/  PRMT R34, RZ, 0x7610, R34 ;  /* 0x00007610ff227816 */ /* 0x000fe40000000022 */
[----:B------:R-:W-:Y:S02]  /*53b00*/  PRMT R18, RZ, 0x7610, R18 ;  /* 0x00007610ff127816 */ /* 0x000fe40000000012 */
[----:B------:R-:W-:Y:S02]  /*53b10*/  PRMT R17, RZ, 0x7610, R17 ;  /* 0x00007610ff117816 */ /* 0x000fe40000000011 */
[----:B------:R-:W-:Y:S02]  /*53b20*/  PRMT R14, RZ, 0x7610, R14 ;  /* 0x00007610ff0e7816 */ /* 0x000fe4000000000e */
[----:B------:R-:W-:Y:S02]  /*53b30*/  PRMT R13, RZ, 0x7610, R13 ;  /* 0x00007610ff0d7816 */ /* 0x000fe4000000000d */
[----:B------:R-:W-:Y:S01]  /*53b40*/  PRMT R12, RZ, 0x7610, R12 ;  /* 0x00007610ff0c7816 */ /* 0x000fe2000000000c */
[----:B---3--:R-:W-:-:S02]  /*53b50*/  @!P1 IMAD.MOV.U32 R20, RZ, RZ, R0 ;  /* 0x000000ffff149224 */ /* 0x008fc400078e0000 */
[----:B------:R-:W-:Y:S01]  /*53b60*/  @!P1 IMAD.MOV.U32 R21, RZ, RZ, R10 ;  /* 0x000000ffff159224 */ /* 0x000fe200078e000a */
[----:B------:R-:W3:Y:S04]  /*53b70*/  LDL R0, [R1+0x828] ;  /* 0x0008280001007983 */ /* 0x000ee80000100800 */
[----:B------:R-:W3:Y:S04]  /*53b80*/  LDL R10, [R1+0x7cc] ;  /* 0x0007cc00010a7983 */ /* 0x000ee80000100800 */
[----:B------:R1:W3:Y:S01]  /*53b90*/  @!P1 LDG.E.U8 R36, desc[UR14][R20.64] ;  /* 0x0000000e14249981 */ /* 0x0002e2000c1e1100 */
        /* <DEDUP_REMOVED lines=8> */
[----:B------:R-:W-:Y:S01]  /*53c20*/  PRMT R29, RZ, 0x7610, R29 ;  /* 0x00007610ff1d7816 */ /* 0x000fe2000000001d */
[----:B-1----:R-:W-:Y:S01]  /*53c30*/  @!P1 IMAD.MOV.U32 R21, RZ, RZ, R11 ;  /* 0x000000ffff159224 */ /* 0x002fe200078e000b */
[----:B------:R-:W-:Y:S01]  /*53c40*/  PRMT R28, RZ, 0x7610, R28 ;  /* 0x00007610ff1c7816 */ /* 0x000fe2000000001c */
[----:B------:R-:W3:Y:S01]  /*53c50*/  LDL R11, [R1+0x824] ;  /* 0x00082400010b7983 */ /* 0x000ee20000100800 */
[----:B------:R-:W-:-:S03]  /*53c60*/  @!P1 IMAD.MOV.U32 R20, RZ, RZ, R2 ;  /* 0x000000ffff149224 */ /* 0x000fc600078e0002 */
[----:B------:R-:W3:Y:S01]  /*53c70*/  LDL R2, [R1+0x940] ;  /* 0x0009400001027983 */ /* 0x000ee20000100800 */
[----:B------:R-:W-:Y:S02]  /*53c80*/  PRMT R27, RZ, 0x7610, R27 ;  /* 0x00007610ff1b7816 */ /* 0x000fe4000000001b */
[----:B------:R-:W-:Y:S02]  /*53c90*/  PRMT R84, RZ, 0x7610, R84 ;  /* 0x00007610ff547816 */ /* 0x000fe40000000054 */
[----:B------:R-:W-:Y:S01]  /*53ca0*/  PRMT R82, RZ, 0x7610, R82 ;  /* 0x00007610ff527816 */ /* 0x000fe20000000052 */
[----:B------:R4:W3:Y:S01]  /*53cb0*/  @!P1 LDG.E.U8 R35, desc[UR14][R20.64] ;  /* 0x0000000e14239981 */ /* 0x0008e2000c1e1100 */
        /* <DEDUP_REMOVED lines=8> */
[----:B------:R-:W-:Y:S01]  /*53d40*/  PRMT R25, RZ, 0x7610, R25 ;  /* 0x00007610ff197816 */ /* 0x000fe20000000019 */
[----:B----4-:R-:W-:-:S02]  /*53d50*/  @!P1 IMAD.MOV.U32 R20, RZ, RZ, R3 ;  /* 0x000000ffff149224 */ /* 0x010fc400078e0003 */
[----:B------:R-:W-:Y:S01]  /*53d60*/  @!P1 IMAD.MOV.U32 R21, RZ, RZ, R6 ;  /* 0x000000ffff159224 */ /* 0x000fe200078e0006 */
[----:B------:R-:W4:Y:S04]  /*53d70*/  LDL R3, [R1+0x970] ;  /* 0x0009700001037983 */ /* 0x000f280000100800 */
[----:B------:R-:W4:Y:S04]  /*53d80*/  LDL R6, [R1+0x96c] ;  /* 0x00096c0001067983 */ /* 0x000f280000100800 */
[----:B------:R2:W4:Y:S01]  /*53d90*/  @!P1 LDG.E.U8 R34, desc[UR14][R20.64] ;  /* 0x0000000e14229981 */ /* 0x000522000c1e1100 */
        /* <DEDUP_REMOVED lines=10> */
[----:B------:R-:W-:Y:S01]  /*53e40*/  PRMT R57, RZ, 0x7610, R57 ;  /* 0x00007610ff397816 */ /* 0x000fe20000000039 */
[----:B------:R-:W4:Y:S04]  /*53e50*/  LDL R19, [R1+0xae8] ;  /* 0x000ae80001137983 */ /* 0x000f280000100800 */
[----:B0-----:R-:W4:Y:S01]  /*53e60*/  LDL R38, [R1+0xae4] ;  /* 0x000ae40001267983 */ /* 0x001f220000100800 */
        /* <DEDUP_REMOVED lines=11> */
[----:B------:R-:W4:Y:S01]  /*53f20*/  LDL R39, [R1+0x954] ;  /* 0x0009540001277983 */ /* 0x000f220000100800 */
[----:B--2---:R-:W-:-:S03]  /*53f30*/  @!P1 IMAD.MOV.U32 R20, RZ, RZ, R4 ;  /* 0x000000ffff149224 */ /* 0x004fc600078e0004 */
[----:B------:R-:W2:Y:S01]  /*53f40*/  LDL R4, [R1+0x9a0] ;  /* 0x0009a00001047983 */ /* 0x000ea20000100800 */
[----:B------:R-:W-:-:S03]  /*53f50*/  @!P1 IMAD.MOV.U32 R21, RZ, RZ, R7 ;  /* 0x000000ffff159224 */ /* 0x000fc600078e0007 */
[----:B------:R-:W2:Y:S04]  /*53f60*/  LDL R7, [R1+0x99c] ;  /* 0x00099c0001077983 */ /* 0x000ea80000100800 */
[----:B------:R0:W2:Y:S02]  /*53f70*/  @!P1 LDG.E.U8 R18, desc[UR14][R20.64] ;  /* 0x0000000e14129981 */ /* 0x0000a4000c1e1100 */
[----:B0-----:R-:W-:Y:S02]  /*53f80*/  @!P1 IMAD.MOV.U32 R20, RZ, RZ, R5 ;  /* 0x000000ffff149224 */ /* 0x001fe400078e0005 */
[----:B------:R-:W-:Y:S01]  /*53f90*/  @!P1 IMAD.MOV.U32 R21, RZ, RZ, R9 ;  /* 0x000000ffff159224 */ /* 0x000fe200078e0009 */
[----:B------:R-:W2:Y:S04]  /*53fa0*/  LDL R5, [R1+0x9d0] ;  /* 0x0009d00001057983 */ /* 0x000ea80000100800 */
[----:B------:R-:W2:Y:S04]  /*53fb0*/  LDL R9, [R1+0x9cc] ;  /* 0x0009cc0001097983 */ /* 0x000ea80000100800 */
[----:B------:R0:W2:Y:S02]  /*53fc0*/  @!P1 LDG.E.U8 R17, desc[UR14][R20.64] ;  /* 0x0000000e14119981 */ /* 0x0000a4000c1e1100 */
[----:B0-----:R-:W-:-:S02]  /*53fd0*/  @!P1 IMAD.MOV.U32 R20, RZ, RZ, R8 ;  /* 0x000000ffff149224 */ /* 0x001fc400078e0008 */
[----:B---3--:R-:W-:Y:S01]  /*53fe0*/  @!P1 IMAD.MOV.U32 R21, RZ, RZ, R10 ;  /* 0x000000ffff159224 */ /* 0x008fe200078e000a */
[----:B------:R-:W3:Y:S04]  /*53ff0*/  LDL R8, [R1+0xa00] ;  /* 0x000a000001087983 */ /* 0x000ee80000100800 */
[----:B------:R-:W3:Y:S04]  /*54000*/  LDL R10, [R1+0x9fc] ;  /* 0x0009fc00010a7983 */ /* 0x000ee80000100800 */
[----:B------:R0:W3:Y:S02]  /*54010*/  @!P1 LDG.E.U8 R14, desc[UR14][R20.64] ;  /* 0x0000000e140e9981 */ /* 0x0000e4000c1e1100 */
[----:B0-----:R-:W-:-:S02]  /*54020*/  @!P1 IMAD.MOV.U32 R20, RZ, RZ, R0 ;  /* 0x000000ffff149224 */ /* 0x001fc400078e0000 */
[----:B------:R-:W-:Y:S01]  /*54030*/  @!P1 IMAD.MOV.U32 R21, RZ, RZ, R11 ;  /* 0x000000ffff159224 */ /* 0x000fe200078e000b */
        /* <DEDUP_REMOVED lines=8> */
[----:B----4-:R-:W-:-:S02]  /*540c0*/  @!P1 IMAD.MOV.U32 R20, RZ, RZ, R3 ;  /* 0x000000ffff149224 */ /* 0x010fc400078e0003 */
[----:B------:R-:W-:Y:S01]  /*540d0*/  @!P1 IMAD.MOV.U32 R21, RZ, RZ, R6 ;  /* 0x000000ffff159224 */ /* 0x000fe200078e0006 */
[----:B------:R-:W4:Y:S04]  /*540e0*/  LDL R3, [R1+0xa88] ;  /* 0x000a880001037983 */ /* 0x000f280000100800 */
[----:B------:R-:W4:Y:S04]  /*540f0*/  LDL R6, [R1+0xa5c] ;  /* 0x000a5c0001067983 */ /* 0x000f280000100800 */
[----:B------:R2:W4:Y:S02]  /*54100*/  @!P1 LDG.E.U8 R93, desc[UR14][R20.64] ;  /* 0x0000000e145d9981 */ /* 0x000524000c1e1100 */
[----:B--2---:R-:W-:-:S02]  /*54110*/  @!P1 IMAD.MOV.U32 R20, RZ, RZ, R4 ;  /* 0x000000ffff149224 */ /* 0x004fc400078e0004 */
        /* <DEDUP_REMOVED lines=9> */
[----:B---3--:R-:W-:-:S02]  /*541b0*/  @!P1 IMAD.MOV.U32 R20, RZ, RZ, R8 ;  /* 0x000000ffff149224 */ /* 0x008fc400078e0008 */
[----:B------:R-:W3:Y:S01]  /*541c0*/  LDL R8, [R1+0xad4] ;  /* 0x000ad40001087983 */ /* 0x000ee20000100800 */
[----:B------:R-:W-:-:S03]  /*541d0*/  @!P1 IMAD.MOV.U32 R21, RZ, RZ, R10 ;  /* 0x000000ffff159224 */ /* 0x000fc600078e000a */
[----:B------:R-:W3:Y:S04]  /*541e0*/  LDL R10, [R1+0xb00] ;  /* 0x000b0000010a7983 */ /* 0x000ee80000100800 */
[----:B------:R0:W3:Y:S02]  /*541f0*/  @!P1 LDG.E.U8 R60, desc[UR14][R20.64] ;  /* 0x0000000e143c9981 */ /* 0x0000e4000c1e1100 */
[----:B0-----:R-:W-:Y:S02]  /*54200*/  @!P1 IMAD.MOV.U32 R20, RZ, RZ, R0 ;  /* 0x000000ffff149224 */ /* 0x001fe400078e0000 */
[----:B------:R-:W-:Y:S01]  /*54210*/  @!P1 IMAD.MOV.U32 R21, RZ, RZ, R11 ;  /* 0x000000ffff159224 */ /* 0x000fe200078e000b */
[----:B------:R-:W3:Y:S04]  /*54220*/  LDL R0, [R1+0xb28] ;  /* 0x000b280001007983 */ /* 0x000ee80000100800 */
[----:B------:R-:W3:Y:S04]  /*54230*/  LDL R11, [R1+0xb24] ;  /* 0x000b2400010b7983 */ /* 0x000ee80000100800 */
[----:B------:R0:W3:Y:S02]  /*54240*/  @!P1 LDG.E.U8 R33, desc[UR14][R20.64] ;  /* 0x0000000e14219981 */ /* 0x0000e4000c1e1100 */
[----:B0-----:R-:W-:-:S02]  /*54250*/  @!P1 IMAD.MOV.U32 R20, RZ, RZ, R2 ;  /* 0x000000ffff149224 */ /* 0x001fc400078e0002 */
[----:B------:R-:W3:Y:S01]  /*54260*/  LDL R2, [R1+0x758] ;  /* 0x0007580001027983 */ /* 0x000ee20000100800 */
[----:B----4-:R-:W-:-:S03]  /*54270*/  @!P1 IMAD.MOV.U32 R21, RZ, RZ, R6 ;  /* 0x000000ffff159224 */ /* 0x010fc600078e0006 */
[----:B------:R-:W4:Y:S04]  /*54280*/  LDL R6, [R1+0x754] ;  /* 0x0007540001067983 */ /* 0x000f280000100800 */
[----:B------:R0:W4:Y:S02]  /*54290*/  @!P1 LDG.E.U8 R32, desc[UR14][R20.64] ;  /* 0x0000000e14209981 */ /* 0x000124000c1e1100 */
[----:B0-----:R-:W-:Y:S02]  /*542a0*/  @!P1 IMAD.MOV.U32 R20, RZ, RZ, R3 ;  /* 0x000000ffff149224 */ /* 0x001fe400078e0003 */
[----:B------:R-:W4:Y:S01]  /*542b0*/  LDL R3, [R1+0x798] ;  /* 0x0007980001037983 */ /* 0x000f220000100800 */
[----:B--2---:R-:W-:-:S03]  /*542c0*/  @!P1 IMAD.MOV.U32 R21, RZ, RZ, R4 ;  /* 0x000000ffff159224 */ /* 0x004fc600078e0004 */
[----:B------:R-:W2:Y:S04]  /*542d0*/  LDL R4, [R1+0x794] ;  /* 0x0007940001047983 */ /* 0x000ea80000100800 */
[----:B------:R0:W2:Y:S02]  /*542e0*/  @!P1 LDG.E.U8 R31, desc[UR14][R20.64] ;  /* 0x0000000e141f9981 */ /* 0x0000a4000c1e1100 */
[----:B0-----:R-:W-:Y:S02]  /*542f0*/  @!P1 IMAD.MOV.U32 R20, RZ, RZ, R7 ;  /* 0x000000ffff149224 */ /* 0x001fe400078e0007 */
[----:B------:R-:W2:Y:S01]  /*54300*/  LDL R7, [R1+0x7d8] ;  /* 0x0007d80001077983 */ /* 0x000ea20000100800 */
[----:B------:R-:W-:-:S03]  /*54310*/  @!P1 IMAD.MOV.U32 R21, RZ, RZ, R9 ;  /* 0x000000ffff159224 */ /* 0x000fc600078e0009 */
[----:B------:R-:W2:Y:S04]  /*54320*/  LDL R9, [R1+0x7d4] ;  /* 0x0007d40001097983 */ /* 0x000ea80000100800 */
[----:B------:R0:W2:Y:S02]  /*54330*/  @!P1 LDG.E.U8 R30, desc[UR14][R20.64] ;  /* 0x0000000e141e9981 */ /* 0x0000a4000c1e1100 */
[----:B0-----:R-:W-:Y:S02]  /*54340*/  @!P1 IMAD.MOV.U32 R20, RZ, RZ, R5 ;  /* 0x000000ffff149224 */ /* 0x001fe400078e0005 */
        /* <DEDUP_REMOVED lines=15> */
[----:B----4-:R-:W-:Y:S01]  /*54440*/  @!P1 IMAD.MOV.U32 R21, RZ, RZ, R6 ;  /* 0x000000ffff159224 */ /* 0x010fe200078e0006 */
[----:B------:R-:W4:Y:S04]  /*54450*/  LDL R2, [R1+0x9a8] ;  /* 0x0009a80001027983 */ /* 0x000f280000100800 */
[----:B------:R-:W4:Y:S04]  /*54460*/  LDL R6, [R1+0x974] ;  /* 0x0009740001067983 */ /* 0x000f280000100800 */
[----:B------:R0:W4:Y:S02]  /*54470*/  @!P1 LDG.E.U8 R84, desc[UR14][R20.64] ;  /* 0x0000000e14549981 */ /* 0x000124000c1e1100 */
[----:B0-----:R-:W-:-:S02]  /*54480*/  @!P1 IMAD.MOV.U32 R20, RZ, RZ, R3 ;  /* 0x000000ffff149224 */ /* 0x001fc400078e0003 */
        /* <DEDUP_REMOVED lines=9> */
[----:B---3--:R-:W-:Y:S02]  /*54520*/  @!P1 IMAD.MOV.U32 R20, RZ, RZ, R5 ;  /* 0x000000ffff149224 */ /* 0x008fe400078e0005 */
[----:B------:R-:W-:Y:S01]  /*54530*/  @!P1 IMAD.MOV.U32 R21, RZ, RZ, R8 ;  /* 0x000000ffff159224 */ /* 0x000fe200078e0008 */
[----:B------:R-:W3:Y:S04]  /*54540*/  LDL R5, [R1+0xa38] ;  /* 0x000a380001057983 */ /* 0x000ee80000100800 */
[----:B------:R-:W3:Y:S04]  /*54550*/  LDL R8, [R1+0xa34] ;  /* 0x000a340001087983 */ /* 0x000ee80000100800 */
[----:B------:R0:W3:Y:S02]  /*54560*/  @!P1 LDG.E.U8 R78, desc[UR14][R20.64] ;  /* 0x0000000e144e9981 */ /* 0x0000e4000c1e1100 */
[----:B0-----:R-:W-:-:S02]  /*54570*/  @!P1 IMAD.MOV.U32 R20, RZ, RZ, R10 ;  /* 0x000000ffff149224 */ /* 0x001fc400078e000a */
[----:B------:R-:W3:Y:S01]  /*54580*/  LDL R10, [R1+0xa68] ;  /* 0x000a6800010a7983 */ /* 0x000ee20000100800 */
[----:B------:R-:W-:-:S03]  /*54590*/  @!P1 IMAD.MOV.U32 R21, RZ, RZ, R11 ;  /* 0x000000ffff159224 */ /* 0x000fc600078e000b */
[----:B------:R-:W3:Y:S04]  /*545a0*/  LDL R11, [R1+0xa64] ;  /* 0x000a6400010b7983 */ /* 0x000ee80000100800 */
[----:B------:R0:W3:Y:S02]  /*545b0*/  @!P1 LDG.E.U8 R76, desc[UR14][R20.64] ;  /* 0x0000000e144c9981 */ /* 0x0000e4000c1e1100 */
[----:B0-----:R-:W-:Y:S02]  /*545c0*/  @!P1 IMAD.MOV.U32 R20, RZ, RZ, R0 ;  /* 0x000000ffff149224 */ /* 0x001fe400078e0000 */
        /* <DEDUP_REMOVED lines=34> */
[----:B0-----:R-:W-:-:S02]  /*547f0*/  @!P1 IMAD.MOV.U32 R20, RZ, RZ, R2 ;  /* 0x000000ffff149224 */ /* 0x001fc400078e0002 */
[----:B------:R-:W4:Y:S01]  /*54800*/  LDL R2, [R1+0x7a0] ;  /* 0x0007a00001027983 */ /* 0x000f220000100800 */
[----:B--2---:R-:W-:-:S03]  /*54810*/  @!P1 IMAD.MOV.U32 R21, RZ, RZ, R4 ;  /* 0x000000ffff159224 */ /* 0x004fc600078e0004 */
[----:B------:R-:W2:Y:S04]  /*54820*/  LDL R4, [R1+0x79c] ;  /* 0x00079c0001047983 */ /* 0x000ea80000100800 */
[----:B------:R0:W2:Y:S01]  /*54830*/  @!P1 LDG.E.U8 R23, desc[UR14][R20.64] ;  /* 0x0000000e14179981 */ /* 0x0000a2000c1e1100 */
[----:B------:R-:W-:-:S03]  /*54840*/  @!P1 IMAD.MOV.U32 R46, RZ, RZ, R3 ;  /* 0x000000ffff2e9224 */ /* 0x000fc600078e0003 */
[----:B------:R-:W2:Y:S01]  /*54850*/  LDL R3, [R1+0x7e0] ;  /* 0x0007e00001037983 */ /* 0x000ea20000100800 */
[----:B------:R-:W-:-:S03]  /*54860*/  @!P1 IMAD.MOV.U32 R47, RZ, RZ, R9 ;  /* 0x000000ffff2f9224 */ /* 0x000fc600078e0009 */
[----:B------:R-:W2:Y:S01]  /*54870*/  LDL R9, [R1+0x7dc] ;  /* 0x0007dc0001097983 */ /* 0x000ea20000100800 */
[----:B0-----:R-:W-:-:S03]  /*54880*/  PRMT R21, RZ, 0x7610, R21 ;  /* 0x00007610ff157816 */ /* 0x001fc60000000015 */
[----:B------:R0:W2:Y:S01]  /*54890*/  @!P1 LDG.E.U8 R22, desc[UR14][R46.64] ;  /* 0x0000000e2e169981 */ /* 0x0000a2000c1e1100 */
[----:B------:R-:W-:Y:S01]  /*548a0*/  PRMT R20, RZ, 0x7610, R20 ;  /* 0x00007610ff147816 */ /* 0x000fe20000000014 */
[----:B0-----:R-:W-:Y:S02]  /*548b0*/  @!P1 IMAD.MOV.U32 R46, RZ, RZ, R7 ;  /* 0x000000ffff2e9224 */ /* 0x001fe400078e0007 */
[----:B------:R-:W2:Y:S01]  /*548c0*/  LDL R7, [R1+0x838] ;  /* 0x0008380001077983 */ /* 0x000ea20000100800 */
[----:B---3--:R-:W-:-:S03]  /*548d0*/  @!P1 IMAD.MOV.U32 R47, RZ, RZ, R8 ;  /* 0x000000ffff2f9224 */ /* 0x008fc600078e0008 */
[----:B------:R-:W3:Y:S04]  /*548e0*/  LDL R8, [R1+0x834] ;  /* 0x0008340001087983 */ /* 0x000ee80000100800 */
[----:B------:R0:W3:Y:S02]  /*548f0*/  @!P1 LDG.E.U8 R21, desc[UR14][R46.64] ;  /* 0x0000000e2e159981 */ /* 0x0000e4000c1e1100 */
[----:B0-----:R-:W-:Y:S02]  /*54900*/  @!P1 IMAD.MOV.U32 R46, RZ, RZ, R5 ;  /* 0x000000ffff2e9224 */ /* 0x001fe400078e0005 */
        /* <DEDUP_REMOVED lines=75> */
[----:B------:R-:W-:Y:S01]  /*54dc0*/  @!P1 IMAD.MOV.U32 R47, RZ, RZ, R16 ;  /* 0x000000ffff2f9224 */ /* 0x000fe200078e0010 */
[----:B------:R-:W2:Y:S04]  /*54dd0*/  LDL R11, [R1+0x9b8] ;  /* 0x0009b800010b7983 */ /* 0x000ea80000100800 */
[----:B------:R0:W2:Y:S02]  /*54de0*/  @!P1 LDG.E.U8 R71, desc[UR14][R46.64] ;  /* 0x0000000e2e479981 */ /* 0x0000a4000c1e1100 */
[----:B0-----:R-:W-:Y:S02]  /*54df0*/  @!P1 IMAD.MOV.U32 R46, RZ, RZ, R9 ;  /* 0x000000ffff2e9224 */ /* 0x001fe400078e0009 */
[----:B------:R-:W-:Y:S01]  /*54e00*/  @!P1 IMAD.MOV.U32 R47, RZ, RZ, R10 ;  /* 0x000000ffff2f9224 */ /* 0x000fe200078e000a */
[----:B------:R-:W2:Y:S04]  /*54e10*/  LDL R9, [R1+0x988] ;  /* 0x0009880001097983 */ /* 0x000ea80000100800 */
[----:B------:R3:W2:Y:S02]  /*54e20*/  @!P1 LDG.E.U8 R73, desc[UR14][R46.64] ;  /* 0x0000000e2e499981 */ /* 0x0006a4000c1e1100 */
[----:B---3--:R-:W-:-:S02]  /*54e30*/  @!P1 IMAD.MOV.U32 R46, RZ, RZ, R7 ;  /* 0x000000ffff2e9224 */ /* 0x008fc400078e0007 */
[----:B------:R-:W-:-:S05]  /*54e40*/  @!P1 IMAD.MOV.U32 R47, RZ, RZ, R8 ;  /* 0x000000ffff2f9224 */ /* 0x000fca00078e0008 */
[----:B------:R4:W3:Y:S02]  /*54e50*/  @!P1 LDG.E.U8 R75, desc[UR14][R46.64] ;  /* 0x0000000e2e4b9981 */ /* 0x0008e4000c1e1100 */
[----:B----4-:R-:W-:Y:S02]  /*54e60*/  @!P1 IMAD.MOV.U32 R46, RZ, RZ, R5 ;  /* 0x000000ffff2e9224 */ /* 0x010fe400078e0005 */
[----:B------:R-:W-:Y:S01]  /*54e70*/  @!P1 IMAD.MOV.U32 R47, RZ, RZ, R6 ;  /* 0x000000ffff2f9224 */ /* 0x000fe200078e0006 */
[----:B------:R-:W4:Y:S04]  /*54e80*/  LDL R5, [R1+0x9e4] ;  /* 0x0009e40001057983 */ /* 0x000f280000100800 */
[----:B------:R0:W3:Y:S02]  /*54e90*/  @!P1 LDG.E.U8 R77, desc[UR14][R46.64] ;  /* 0x0000000e2e4d9981 */ /* 0x0000e4000c1e1100 */
[----:B0-----:R-:W-:-:S02]  /*54ea0*/  @!P1 IMAD.MOV.U32 R46, RZ, RZ, R0 ;  /* 0x000000ffff2e9224 */ /* 0x001fc400078e0000 */
[----:B------:R-:W3:Y:S01]  /*54eb0*/  LDL R0, [R1+0x958] ;  /* 0x0009580001007983 */ /* 0x000ee20000100800 */
[----:B--2---:R-:W-:-:S03]  /*54ec0*/  @!P1 IMAD.MOV.U32 R47, RZ, RZ, R4 ;  /* 0x000000ffff2f9224 */ /* 0x004fc600078e0004 */
[----:B------:R-:W2:Y:S04]  /*54ed0*/  LDL R4, [R1+0x9e8] ;  /* 0x0009e80001047983 */ /* 0x000ea80000100800 */
[----:B------:R0:W2:Y:S02]  /*54ee0*/  @!P1 LDG.E.U8 R79, desc[UR14][R46.64] ;  /* 0x0000000e2e4f9981 */ /* 0x0000a4000c1e1100 */
[----:B0-----:R-:W-:Y:S02]  /*54ef0*/  @!P1 IMAD.MOV.U32 R46, RZ, RZ, R2 ;  /* 0x000000ffff2e9224 */ /* 0x001fe400078e0002 */
[----:B------:R-:W2:Y:S01]  /*54f00*/  LDL R2, [R1+0xa18] ;  /* 0x000a180001027983 */ /* 0x000ea20000100800 */
[----:B------:R-:W-:-:S03]  /*54f10*/  @!P1 IMAD.MOV.U32 R47, RZ, RZ, R3 ;  /* 0x000000ffff2f9224 */ /* 0x000fc600078e0003 */
[----:B------:R-:W2:Y:S04]  /*54f20*/  LDL R3, [R1+0xa14] ;  /* 0x000a140001037983 */ /* 0x000ea80000100800 */
        /* <DEDUP_REMOVED lines=15> */
[----:B------:R-:W-:-:S06]  /*55020*/  PRMT R81, RZ, 0x7610, R81 ;  /* 0x00007610ff517816 */ /* 0x000fcc0000000051 */
[----:B------:R0:W4:Y:S01]  /*55030*/  @!P1 LDG.E.U8 R81, desc[UR14][R46.64] ;  /* 0x0000000e2e519981 */ /* 0x000122000c1e1100 */
[----:B------:R-:W-:Y:S01]  /*55040*/  PRMT R83, RZ, 0x7610, R83 ;  /* 0x00007610ff537816 */ /* 0x000fe20000000053 */
[----:B0-----:R-:W-:Y:S02]  /*55050*/  @!P1 IMAD.MOV.U32 R47, RZ, RZ, R39 ;  /* 0x000000ffff2f9224 */ /* 0x001fe400078e0027 */
[----:B---3--:R-:W-:Y:S02]  /*55060*/  @!P1 IMAD.MOV.U32 R46, RZ, RZ, R0 ;  /* 0x000000ffff2e9224 */ /* 0x008fe400078e0000 */
[----:B------:R-:W3:Y:S04]  /*55070*/  LDL.LU R0, [R1+0x46c] ;  /* 0x00046c0001007983 */ /* 0x000ee80000300800 */
[----:B------:R0:W3:Y:S02]  /*55080*/  @!P1 LDG.E.U8 R83, desc[UR14][R46.64] ;  /* 0x0000000e2e539981 */ /* 0x0000e4000c1e1100 */
[----:B0-----:R-:W-:-:S02]  /*55090*/  @!P1 IMAD.MOV.U32 R46, RZ, RZ, R9 ;  /* 0x000000ffff2e9224 */ /* 0x001fc400078e0009 */
[----:B------:R-:W3:Y:S04]  /*550a0*/  LDL.LU R9, [R1+0x464] ;  /* 0x0004640001097983 */ /* 0x000ee80000300800 */
[----:B--2---:R0:W-:Y:S04]  /*550b0*/  STS.U8 [R15+UR4+0x1df00], R16 ;  /* 0x01df00100f007988 */ /* 0x0041e80008000004 */
[----:B0-----:R-:W2:Y:S04]  /*550c0*/  LDL.LU R16, [R1+0x45c] ;  /* 0x00045c0001107983 */ /* 0x001ea80000300800 */
[----:B------:R0:W-:Y:S04]  /*550d0*/  STS.U8 [R15+UR4+0x19f00], R8 ;  /* 0x019f00080f007988 */ /* 0x0001e80008000004 */
[----:B0-----:R-:W2:Y:S01]  /*550e0*/  LDL.LU R8, [R1+0x454] ;  /* 0x0004540001087983 */ /* 0x001ea20000300800 */
[----:B------:R-:W-:Y:S01]  /*550f0*/  PRMT R85, RZ, 0x7610, R85 ;  /* 0x00007610ff557816 */ /* 0x000fe20000000055 */
[----:B------:R-:W-:Y:S01]  /*55100*/  @!P1 IMAD.MOV.U32 R47, RZ, RZ, R38 ;  /* 0x000000ffff2f9224 */ /* 0x000fe200078e0026 */
[----:B------:R-:W-:Y:S01]  /*55110*/  PRMT R87, RZ, 0x7610, R87 ;  /* 0x00007610ff577816 */ /* 0x000fe20000000057 */
[----:B------:R-:W2:Y:S04]  /*55120*/  LDL.LU R38, [R1+0x3e8] ;  /* 0x0003e80001267983 */ /* 0x000ea80000300800 */
[----:B------:R0:W2:Y:S01]  /*55130*/  @!P1 LDG.E.U8 R85, desc[UR14][R46.64] ;  /* 0x0000000e2e559981 */ /* 0x0000a2000c1e1100 */
[----:B------:R-:W-:-:S03]  /*55140*/  PRMT R88, RZ, 0x7610, R88 ;  /* 0x00007610ff587816 */ /* 0x000fc60000000058 */
[----:B------:R-:W2:Y:S04]  /*55150*/  LDL.LU R39, [R1+0x3e0] ;  /* 0x0003e00001277983 */ /* 0x000ea80000300800 */
[----:B------:R-:W2:Y:S01]  /*55160*/  LDL.LU R54, [R1+0x3d8] ;  /* 0x0003d80001367983 */ /* 0x000ea20000300800 */
[----:B0-----:R-:W-:Y:S02]  /*55170*/  @!P1 IMAD.MOV.U32 R46, RZ, RZ, R11 ;  /* 0x000000ffff2e9224 */ /* 0x001fe400078e000b */
[----:B------:R-:W-:-:S05]  /*55180*/  @!P1 IMAD.MOV.U32 R47, RZ, RZ, R19 ;  /* 0x000000ffff2f9224 */ /* 0x000fca00078e0013 */
[----:B------:R0:W2:Y:S02]  /*55190*/  @!P1 LDG.E.U8 R87, desc[UR14][R46.64] ;  /* 0x0000000e2e579981 */ /* 0x0000a4000c1e1100 */
[----:B0-----:R-:W-:Y:S02]  /*551a0*/  @!P1 IMAD.MOV.U32 R46, RZ, RZ, R4 ;  /* 0x000000ffff2e9224 */ /* 0x001fe400078e0004 */
[----:B----4-:R-:W-:-:S05]  /*551b0*/  @!P1 IMAD.MOV.U32 R47, RZ, RZ, R5 ;  /* 0x000000ffff2f9224 */ /* 0x010fca00078e0005 */
[----:B------:R0:W4:Y:S04]  /*551c0*/  @!P1 LDG.E.U8 R88, desc[UR14][R46.64] ;  /* 0x0000000e2e589981 */ /* 0x000128000c1e1100 */
[----:B------:R-:W-:Y:S04]  /*551d0*/  STS.U8 [R15+UR4+0x15300], R40 ;  /* 0x015300280f007988 */ /* 0x000fe80008000004 */
[----:B------:R-:W-:Y:S04]  /*551e0*/  STS.U8 [R15+UR4+0x19300], R41 ;  /* 0x019300290f007988 */ /* 0x000fe80008000004 */
[----:B------:R-:W-:Y:S01]  /*551f0*/  STS.U8 [R15+UR4+0x1d300], R42 ;  /* 0x01d3002a0f007988 */ /* 0x000fe20008000004 */
[----:B0-----:R-:W-:-:S02]  /*55200*/  @!P1 IMAD.MOV.U32 R47, RZ, RZ, R3 ;  /* 0x000000ffff2f9224 */ /* 0x001fc400078e0003 */
[----:B------:R-:W-:Y:S01]  /*55210*/  @!P1 IMAD.MOV.U32 R46, RZ, RZ, R2 ;  /* 0x000000ffff2e9224 */ /* 0x000fe200078e0002 */
        /* <DEDUP_REMOVED lines=36> */
[----:B--2---:R0:W-:Y:S04]  /*55460*/  STS.U8 [R15+UR4+0x1a300], R16 ;  /* 0x01a300100f007988 */ /* 0x0041e80008000004 */
[----:B0-----:R-:W2:Y:S04]  /*55470*/  LDL.LU R16, [R1+0x1d7c] ;  /* 0x001d7c0001107983 */ /* 0x001ea80000300800 */
[----:B------:R0:W-:Y:S04]  /*55480*/  STS.U8 [R15+UR4+0x1e300], R8 ;  /* 0x01e300080f007988 */ /* 0x0001e80008000004 */
[----:B0-----:R-:W2:Y:S04]  /*55490*/  LDL.LU R8, [R1+0x1ad8] ;  /* 0x001ad80001087983 */ /* 0x001ea80000300800 */
[----:B------:R-:W-:Y:S04]  /*554a0*/  STS.U8 [R15+UR4+0x12700], R38 ;  /* 0x012700260f007988 */ /* 0x000fe80008000004 */
[----:B------:R-:W-:Y:S04]  /*554b0*/  STS.U8 [R15+UR4+0x16700], R39 ;  /* 0x016700270f007988 */ /* 0x000fe80008000004 */
[----:B------:R-:W-:Y:S04]  /*554c0*/  STS.U8 [R15+UR4+0x1a700], R54 ;  /* 0x01a700360f007988 */ /* 0x000fe80008000004 */
[----:B---3--:R0:W-:Y:S04]  /*554d0*/  STS.U8 [R15+UR4+0x1e700], R0 ;  /* 0x01e700000f007988 */ /* 0x0081e80008000004 */
[----:B0-----:R-:W3:Y:S04]  /*554e0*/  LDL.LU R0, [R1+0x1ad4] ;  /* 0x001ad40001007983 */ /* 0x001ee80000300800 */
        /* <DEDUP_REMOVED lines=23> */
[----:B0-----:R-:W4:Y:S04]  /*55660*/  LDL.LU R9, [R1+0x1ad0] ;  /* 0x001ad00001097983 */ /* 0x001f280000300800 */
[----:B--2---:R0:W-:Y:S02]  /*55670*/  STS.U8 [R15+UR4+0x1ff00], R16 ;  /* 0x01ff00100f007988 */ /* 0x0041e40008000004 */
[----:B0-----:R-:W0:Y:S02]  /*55680*/  S2R R16, SR_TID.X ;  /* 0x0000000000107919 */ /* 0x001e240000002100 */
[----:B------:R-:W2:Y:S04]  /*55690*/  LDL.LU R15, [R1+0x1ac4] ;  /* 0x001ac400010f7983 */ /* 0x000ea80000300800 */
[----:B------:R-:W2:Y:S04]  /*556a0*/  LDL.LU R38, [R1+0x6e4] ;  /* 0x0006e40001267983 */ /* 0x000ea80000300800 */
[----:B------:R-:W2:Y:S01]  /*556b0*/  LDL.LU R39, [R1+0x6e0] ;  /* 0x0006e00001277983 */ /* 0x000ea20000300800 */
[----:B0-----:R-:W-:-:S04]  /*556c0*/  LOP3.LUT R16, R16, 0x7f, RZ, 0xc0, !PT ;  /* 0x0000007f10107812 */ /* 0x001fc800078ec0ff */
[----:B------:R-:W-:-:S05]  /*556d0*/  LOP3.LUT R16, R16, 0x70, RZ, 0x3c, !PT ;  /* 0x0000007010107812 */ /* 0x000fca00078e3cff */
[----:B------:R0:W-:Y:S04]  /*556e0*/  STS.U8 [R16+UR4+0x10380], R8 ;  /* 0x0103800810007988 */ /* 0x0001e80008000004 */
        /* <DEDUP_REMOVED lines=26> */
[----:B----4-:R0:W-:Y:S04]  /*55890*/  STS.U8 [R16+UR4+0x18380], R9 ;  /* 0x0183800910007988 */ /* 0x0101e80008000004 */
[----:B0-----:R-:W4:Y:S04]  /*558a0*/  LDL.LU R9, [R1+0x4c4] ;  /* 0x0004c40001097983 */ /* 0x001f280000300800 */
[----:B--2---:R0:W-:Y:S04]  /*558b0*/  STS.U8 [R16+UR4+0x18780], R8 ;  /* 0x0187800810007988 */ /* 0x0041e80008000004 */
[----:B0-----:R-:W2:Y:S04]  /*558c0*/  LDL.LU R8, [R1+0x44c] ;  /* 0x00044c0001087983 */ /* 0x001ea80000300800 */
        /* <DEDUP_REMOVED lines=36> */
[----:B----4-:R-:W4:Y:S04]  /*55b10*/  LDL.LU R43, [R1+0x23c] ;  /* 0x00023c00012b7983 */ /* 0x010f280000300800 */
        /* <DEDUP_REMOVED lines=19> */
[----:B--2---:R0:W-:Y:S04]  /*55c50*/  STS.U8 [R16+UR4+0x12380], R8 ;  /* 0x0123800810007988 */ /* 0x0041e80008000004 */
[----:B0-----:R-:W2:Y:S04]  /*55c60*/  LDL.LU R8, [R1+0x98] ;  /* 0x0000980001087983 */ /* 0x001ea80000300800 */
[----:B---3--:R0:W-:Y:S04]  /*55c70*/  STS.U8 [R16+UR4+0x16380], R0 ;  /* 0x0163800010007988 */ /* 0x0081e80008000004 */
[----:B------:R1:W-:Y:S04]  /*55c80*/  STS.U8 [R16+UR4+0x1a380], R38 ;  /* 0x01a3802610007988 */ /* 0x0003e80008000004 */
[----:B------:R3:W-:Y:S04]  /*55c90*/  STS.U8 [R16+UR4+0x1e380], R39 ;  /* 0x01e3802710007988 */ /* 0x0007e80008000004 */
[----:B------:R0:W-:Y:S04]  /*55ca0*/  STS.U8 [R16+UR4+0x12780], R54 ;  /* 0x0127803610007988 */ /* 0x0001e80008000004 */
[----:B------:R1:W-:Y:S04]  /*55cb0*/  STS.U8 [R16+UR4+0x16780], R15 ;  /* 0x0167800f10007988 */ /* 0x0003e80008000004 */
[----:B------:R3:W-:Y:S04]  /*55cc0*/  STS.U8 [R16+UR4+0x1a780], R62 ;  /* 0x01a7803e10007988 */ /* 0x0007e80008000004 */
[----:B0-----:R-:W2:Y:S04]  /*55cd0*/  LDL.LU R0, [R1+0x84] ;  /* 0x0000840001007983 */ /* 0x001ea80000300800 */
[----:B-1----:R-:W2:Y:S04]  /*55ce0*/  LDL.LU R38, [R1+0x1d78] ;  /* 0x001d780001267983 */ /* 0x002ea80000300800 */
[----:B---3--:R-:W3:Y:S04]  /*55cf0*/  LDL.LU R39, [R1+0x1d74] ;  /* 0x001d740001277983 */ /* 0x008ee80000300800 */
        /* <DEDUP_REMOVED lines=20> */
[----:B----4-:R4:W-:Y:S04]  /*55e40*/  STS.U8 [R16+UR4+0x1b380], R43 ;  /* 0x01b3802b10007988 */ /* 0x0109e80008000004 */
[----:B0-----:R-:W3:Y:S04]  /*55e50*/  LDL.LU R5, [R1+0x1d50] ;  /* 0x001d500001057983 */ /* 0x001ee80000300800 */
[----:B-1----:R-:W3:Y:S04]  /*55e60*/  LDL.LU R4, [R1+0x1d4c] ;  /* 0x001d4c0001047983 */ /* 0x002ee80000300800 */
[----:B------:R-:W3:Y:S04]  /*55e70*/  LDL.LU R40, [R1+0x1d48] ;  /* 0x001d480001287983 */ /* 0x000ee80000300800 */
[----:B------:R-:W3:Y:S04]  /*55e80*/  LDL.LU R41, [R1+0x1d44] ;  /* 0x001d440001297983 */ /* 0x000ee80000300800 */
[----:B------:R-:W3:Y:S04]  /*55e90*/  LDL.LU R42, [R1+0x1d40] ;  /* 0x001d4000012a7983 */ /* 0x000ee80000300800 */
[----:B----4-:R-:W4:Y:S04]  /*55ea0*/  LDL.LU R43, [R1+0x1d3c] ;  /* 0x001d3c00012b7983 */ /* 0x010f280000300800 */
        /* <DEDUP_REMOVED lines=20> */
[----:B--2---:R0:W-:Y:S04]  /*55ff0*/  STS.U8 [R16+UR4+0x17f80], R8 ;  /* 0x017f800810007988 */ /* 0x0041e80008000004 */
[----:B0-----:R-:W2:Y:S04]  /*56000*/  LDL.LU R8, [R1+0x1d10] ;  /* 0x001d100001087983 */ /* 0x001ea80000300800 */
[----:B------:R0:W-:Y:S02]  /*56010*/  STS.U8 [R16+UR4+0x1ff80], R0 ;  /* 0x01ff800010007988 */ /* 0x0001e40008000004 */
[----:B0-----:R-:W0:Y:S02]  /*56020*/  S2R R0, SR_TID.X ;  /* 0x0000000000007919 */ /* 0x001e240000002100 */
[----:B--2---:R1:W-:Y:S04]  /*56030*/  STS.U8 [R16+UR4+0x1bf80], R8 ;  /* 0x01bf800810007988 */ /* 0x0043e80008000004 */
[----:B-1----:R-:W5:Y:S04]  /*56040*/  LDL.LU R8, [R1+0x1d0c] ;  /* 0x001d0c0001087983 */ /* 0x002f680000300800 */
[----:B------:R-:W2:Y:S01]  /*56050*/  LDL.LU R16, [R1+0x1c] ;  /* 0x00001c0001107983 */ /* 0x000ea20000300800 */
[----:B0-----:R-:W-:-:S05]  /*56060*/  LOP3.LUT R0, R0, 0x7f, RZ, 0xc0, !PT ;  /* 0x0000007f00007812 */ /* 0x001fca00078ec0ff */
[----:B---3--:R0:W-:Y:S04]  /*56070*/  STS.U8 [R0+UR4+0x25400], R10 ;  /* 0x0254000a00007988 */ /* 0x0081e80008000004 */
[----:B------:R1:W-:Y:S04]  /*56080*/  STS.U8 [R0+UR4+0x24000], R9 ;  /* 0x0240000900007988 */ /* 0x0003e80008000004 */
[----:B------:R3:W-:Y:S04]  /*56090*/  STS.U8 [R0+UR4+0x24400], R6 ;  /* 0x0244000600007988 */ /* 0x0007e80008000004 */
[----:B------:R0:W-:Y:S04]  /*560a0*/  STS.U8 [R0+UR4+0x24800], R7 ;  /* 0x0248000700007988 */ /* 0x0001e80008000004 */
[----:B------:R-:W-:Y:S04]  /*560b0*/  STS.U8 [R0+UR4+0x25000], R15 ;  /* 0x0250000f00007988 */ /* 0x000fe80008000004 */
[----:B------:R-:W-:Y:S04]  /*560c0*/  STS.U8 [R0+UR4+0x25800], R92 ;  /* 0x0258005c00007988 */ /* 0x000fe80008000004 */
[----:B------:R-:W-:Y:S01]  /*560d0*/  STS.U8 [R0+UR4+0x25c00], R86 ;  /* 0x025c005600007988 */ /* 0x000fe20008000004 */
[----:B0-----:R-:W-:-:S03]  /*560e0*/  LOP3.LUT R10, R0, 0x10, RZ, 0x3c, !PT ;  /* 0x00000010000a7812 */ /* 0x001fc600078e3cff */
[----:B-1----:R-:W5:Y:S04]  /*560f0*/  LDL.LU R9, [R1+0x1d08] ;  /* 0x001d080001097983 */ /* 0x002f680000300800 */
        /* <DEDUP_REMOVED lines=8> */
[----:B---3--:R-:W5:Y:S04]  /*56180*/  LDL.LU R6, [R1+0x1d04] ;  /* 0x001d040001067983 */ /* 0x008f680000300800 */
[----:B------:R-:W5:Y:S01]  /*56190*/  LDL.LU R7, [R1+0x1d00] ;  /* 0x001d000001077983 */ /* 0x000f620000300800 */
[----:B------:R-:W-:-:S06]  /*561a0*/  PRMT R89, RZ, 0x7610, R89 ;  /* 0x00007610ff597816 */ /* 0x000fcc0000000059 */
[----:B------:R-:W3:Y:S04]  /*561b0*/  @!P1 LDG.E.U8 R89, desc[UR14][R46.64] ;  /* 0x0000000e2e599981 */ /* 0x000ee8000c1e1100 */
[----:B--2---:R-:W-:Y:S04]  /*561c0*/  STS.U8 [R0+UR4+0x24c00], R16 ;  /* 0x024c001000007988 */ /* 0x004fe80008000004 */
[----:B------:R0:W-:Y:S04]  /*561d0*/  STS.U8 [R10+UR4+0x25480], R11 ;  /* 0x0254800b0a007988 */ /* 0x0001e80008000004 */
[----:B------:R1:W-:Y:S04]  /*561e0*/  STS.U8 [R10+UR4+0x24080], R4 ;  /* 0x024080040a007988 */ /* 0x0003e80008000004 */
[----:B------:R2:W-:Y:S04]  /*561f0*/  STS.U8 [R10+UR4+0x24480], R5 ;  /* 0x024480050a007988 */ /* 0x0005e80008000004 */
[----:B------:R4:W-:Y:S04]  /*56200*/  STS.U8 [R10+UR4+0x24880], R2 ;  /* 0x024880020a007988 */ /* 0x0009e80008000004 */
[----:B------:R1:W-:Y:S04]  /*56210*/  STS.U8 [R10+UR4+0x24c80], R3 ;  /* 0x024c80030a007988 */ /* 0x0003e80008000004 */
[----:B------:R2:W-:Y:S04]  /*56220*/  STS.U8 [R10+UR4+0x25080], R19 ;  /* 0x025080130a007988 */ /* 0x0005e80008000004 */
[----:B------:R-:W-:Y:S01]  /*56230*/  STS.U8 [R10+UR4+0x25880], R91 ;  /* 0x0258805b0a007988 */ /* 0x000fe20008000004 */
[----:B0-----:R-:W-:-:S03]  /*56240*/  LOP3.LUT R11, R0, 0x20, RZ, 0x3c, !PT ;  /* 0x00000020000b7812 */ /* 0x001fc600078e3cff */
[----:B-1----:R-:W5:Y:S04]  /*56250*/  LDL.LU R4, [R1+0x1cfc] ;  /* 0x001cfc0001047983 */ /* 0x002f680000300800 */
[----:B--2---:R-:W5:Y:S04]  /*56260*/  LDL.LU R5, [R1+0x1cf8] ;  /* 0x001cf80001057983 */ /* 0x004f680000300800 */
[----:B----4-:R-:W5:Y:S04]  /*56270*/  LDL.LU R2, [R1+0x1cf4] ;  /* 0x001cf40001027983 */ /* 0x010f680000300800 */
[----:B------:R-:W5:Y:S04]  /*56280*/  LDL.LU R3, [R1+0x1cf0] ;  /* 0x001cf00001037983 */ /* 0x000f680000300800 */
        /* <DEDUP_REMOVED lines=9> */
[----:B------:R-:W5:Y:S04]  /*56320*/  LDL.LU R19, [R1+0x1cec] ;  /* 0x001cec0001137983 */ /* 0x000f680000300800 */
[----:B------:R0:W-:Y:S04]  /*56330*/  STS.U8 [R11+UR4+0x24100], R18 ;  /* 0x024100120b007988 */ /* 0x0001e80008000004 */
[----:B------:R1:W-:Y:S04]  /*56340*/  STS.U8 [R11+UR4+0x24500], R17 ;  /* 0x024500110b007988 */ /* 0x0003e80008000004 */
[----:B------:R2:W-:Y:S04]  /*56350*/  STS.U8 [R11+UR4+0x25500], R93 ;  /* 0x0255005d0b007988 */ /* 0x0005e80008000004 */
[----:B------:R4:W-:Y:S04]  /*56360*/  STS.U8 [R11+UR4+0x25900], R90 ;  /* 0x0259005a0b007988 */ /* 0x0009e80008000004 */
[----:B0-----:R-:W5:Y:S04]  /*56370*/  LDL.LU R18, [R1+0x1ce8] ;  /* 0x001ce80001127983 */ /* 0x001f680000300800 */
[----:B-1----:R-:W5:Y:S04]  /*56380*/  LDL.LU R17, [R1+0x1ce4] ;  /* 0x001ce40001117983 */ /* 0x002f680000300800 */
[----:B--2---:R-:W2:Y:S04]  /*56390*/  LDL R93, [R1+0x770] ;  /* 0x00077000015d7983 */ /* 0x004ea80000100800 */
[----:B----4-:R-:W4:Y:S04]  /*563a0*/  LDL R90, [R1+0x76c] ;  /* 0x00076c00015a7983 */ /* 0x010f280000100800 */
[----:B------:R-:W4:Y:S04]  /*563b0*/  LDL R39, [R1+0x774] ;  /* 0x0007740001277983 */ /* 0x000f280000100800 */
        /* <DEDUP_REMOVED lines=11> */
[----:B------:R0:W-:Y:S04]  /*56470*/  STS.U8 [R11+UR4+0x25100], R12 ;  /* 0x0251000c0b007988 */ /* 0x0001e80008000004 */
[----:B------:R-:W-:Y:S04]  /*56480*/  STS.U8 [R11+UR4+0x24900], R14 ;  /* 0x0249000e0b007988 */ /* 0x000fe80008000004 */
[----:B------:R1:W-:Y:S04]  /*56490*/  STS.U8 [R11+UR4+0x24d00], R13 ;  /* 0x024d000d0b007988 */ /* 0x0003e80008000004 */
[----:B------:R-:W-:Y:S04]  /*564a0*/  STS.U8 [R11+UR4+0x25d00], R68 ;  /* 0x025d00440b007988 */ /* 0x000fe80008000004 */
[----:B------:R-:W-:Y:S04]  /*564b0*/  STS.U8 [R11+UR4+0x26100], R60 ;  /* 0x0261003c0b007988 */ /* 0x000fe80008000004 */
[----:B------:R-:W-:Y:S04]  /*564c0*/  STS.U8 [R11+UR4+0x26500], R33 ;  /* 0x026500210b007988 */ /* 0x000fe80008000004 */
[----:B------:R-:W-:Y:S01]  /*564d0*/  STS.U8 [R11+UR4+0x26900], R32 ;  /* 0x026900200b007988 */ /* 0x000fe20008000004 */
[----:B0-----:R-:W-:-:S03]  /*564e0*/  LOP3.LUT R12, R0, 0x30, RZ, 0x3c, !PT ;  /* 0x00000030000c7812 */ /* 0x001fc600078e3cff */
[----:B------:R0:W-:Y:S04]  /*564f0*/  STS.U8 [R11+UR4+0x26d00], R31 ;  /* 0x026d001f0b007988 */ /* 0x0001e80008000004 */
[----:B------:R0:W-:Y:S04]  /*56500*/  STS.U8 [R11+UR4+0x27100], R30 ;  /* 0x0271001e0b007988 */ /* 0x0001e80008000004 */
[----:B------:R-:W-:Y:S04]  /*56510*/  STS.U8 [R11+UR4+0x27500], R29 ;  /* 0x0275001d0b007988 */ /* 0x000fe80008000004 */
[----:B------:R-:W-:Y:S04]  /*56520*/  STS.U8 [R11+UR4+0x27900], R28 ;  /* 0x0279001c0b007988 */ /* 0x000fe80008000004 */
[----:B------:R-:W-:Y:S01]  /*56530*/  STS.U8 [R11+UR4+0x27d00], R27 ;  /* 0x027d001b0b007988 */ /* 0x000fe20008000004 */
[----:B-1----:R-:W-:-:S03]  /*56540*/  LOP3.LUT R13, R0, 0x40, RZ, 0x3c, !PT ;  /* 0x00000040000d7812 */ /* 0x002fc600078e3cff */
[----:B------:R1:W-:Y:S01]  /*56550*/  STS.U8 [R12+UR4+0x27d80], R20 ;  /* 0x027d80140c007988 */ /* 0x0003e20008000004 */
[----:B------:R-:W-:-:S03]  /*56560*/  LOP3.LUT R14, R0, 0x50, RZ, 0x3c, !PT ;  /* 0x00000050000e7812 */ /* 0x000fc600078e3cff */
[----:B------:R-:W-:Y:S04]  /*56570*/  STS.U8 [R12+UR4+0x27180], R23 ;  /* 0x027180170c007988 */ /* 0x000fe80008000004 */
[----:B------:R-:W-:Y:S04]  /*56580*/  STS.U8 [R12+UR4+0x27580], R22 ;  /* 0x027580160c007988 */ /* 0x000fe80008000004 */
[----:B------:R-:W-:Y:S04]  /*56590*/  STS.U8 [R12+UR4+0x26980], R25 ;  /* 0x026980190c007988 */ /* 0x000fe80008000004 */
[----:B------:R-:W-:Y:S04]  /*565a0*/  STS.U8 [R12+UR4+0x26d80], R24 ;  /* 0x026d80180c007988 */ /* 0x000fe80008000004 */
[----:B------:R-:W-:Y:S04]  /*565b0*/  STS.U8 [R12+UR4+0x26580], R26 ;  /* 0x0265801a0c007988 */ /* 0x000fe80008000004 */
[----:B0-----:R-:W4:Y:S04]  /*565c0*/  LDL R31, [R1+0x844] ;  /* 0x00084400011f7983 */ /* 0x001f280000100800 */
[----:B------:R-:W4:Y:S04]  /*565d0*/  LDL R30, [R1+0x848] ;  /* 0x00084800011e7983 */ /* 0x000f280000100800 */
[----:B------:R-:W4:Y:S01]  /*565e0*/  LDL R33, [R1+0x854] ;  /* 0x0008540001217983 */ /* 0x000f220000100800 */
[----:B-1----:R-:W-:-:S03]  /*565f0*/  PRMT R20, RZ, 0x7610, R20 ;  /* 0x00007610ff147816 */ /* 0x002fc60000000014 */
        /* <DEDUP_REMOVED lines=10> */
[----:B------:R-:W4:Y:S04]  /*566a0*/  LDL R32, [R1+0x858] ;  /* 0x0008580001207983 */ /* 0x000f280000100800 */
        /* <DEDUP_REMOVED lines=11> */
[----:B------:R-:W-:Y:S04]  /*56760*/  STS.U8 [R13+UR4+0x26e00], R65 ;  /* 0x026e00410d007988 */ /* 0x000fe80008000004 */
[----:B------:R0:W-:Y:S04]  /*56770*/  STS.U8 [R13+UR4+0x27200], R67 ;  /* 0x027200430d007988 */ /* 0x0001e80008000004 */
[----:B------:R-:W-:Y:S04]  /*56780*/  STS.U8 [R13+UR4+0x27600], R69 ;  /* 0x027600450d007988 */ /* 0x000fe80008000004 */
[----:B------:R0:W-:Y:S04]  /*56790*/  STS.U8 [R13+UR4+0x27a00], R71 ;  /* 0x027a00470d007988 */ /* 0x0001e80008000004 */
[----:B------:R0:W-:Y:S04]  /*567a0*/  STS.U8 [R13+UR4+0x27e00], R73 ;  /* 0x027e00490d007988 */ /* 0x0001e80008000004 */
[----:B------:R-:W-:Y:S04]  /*567b0*/  STS.U8 [R14+UR4+0x24280], R75 ;  /* 0x0242804b0e007988 */ /* 0x000fe80008000004 */
[----:B------:R0:W-:Y:S04]  /*567c0*/  STS.U8 [R14+UR4+0x24680], R77 ;  /* 0x0246804d0e007988 */ /* 0x0001e80008000004 */
[----:B------:R0:W-:Y:S04]  /*567d0*/  STS.U8 [R14+UR4+0x24a80], R79 ;  /* 0x024a804f0e007988 */ /* 0x0001e80008000004 */
[----:B------:R0:W-:Y:S04]  /*567e0*/  STS.U8 [R14+UR4+0x24e80], R81 ;  /* 0x024e80510e007988 */ /* 0x0001e80008000004 */
[----:B------:R0:W-:Y:S04]  /*567f0*/  STS.U8 [R14+UR4+0x25280], R83 ;  /* 0x025280530e007988 */ /* 0x0001e80008000004 */
[----:B------:R0:W-:Y:S04]  /*56800*/  STS.U8 [R14+UR4+0x25680], R85 ;  /* 0x025680550e007988 */ /* 0x0001e80008000004 */
[----:B------:R0:W-:Y:S04]  /*56810*/  STS.U8 [R14+UR4+0x25a80], R87 ;  /* 0x025a80570e007988 */ /* 0x0001e80008000004 */
[----:B------:R1:W-:Y:S04]  /*56820*/  STS.U8 [R14+UR4+0x25e80], R88 ;  /* 0x025e80580e007988 */ /* 0x0003e80008000004 */
[----:B---3--:R3:W-:Y:S04]  /*56830*/  STS.U8 [R14+UR4+0x26280], R89 ;  /* 0x026280590e007988 */ /* 0x0087e80008000004 */
[----:B0-----:R-:W3:Y:S04]  /*56840*/  LDL R61, [R1+0x860] ;  /* 0x00086000013d7983 */ /* 0x001ee80000100800 */
[----:B-1----:R-:W3:Y:S04]  /*56850*/  LDL R63, [R1+0x86c] ;  /* 0x00086c00013f7983 */ /* 0x002ee80000100800 */
[----:B------:R-:W3:Y:S01]  /*56860*/  LDL R68, [R1+0x8a0] ;  /* 0x0008a00001447983 */ /* 0x000ee20000100800 */
[----:B--2---:R-:W-:-:S02]  /*56870*/  @!P1 IMAD.MOV.U32 R22, RZ, RZ, R93 ;  /* 0x000000ffff169224 */ /* 0x004fc400078e005d */
[----:B----4-:R-:W-:Y:S02]  /*56880*/  @!P1 IMAD.MOV.U32 R23, RZ, RZ, R90 ;  /* 0x000000ffff179224 */ /* 0x010fe400078e005a */
[----:B------:R-:W-:Y:S02]  /*56890*/  @!P1 IMAD.MOV.U32 R25, RZ, RZ, R39 ;  /* 0x000000ffff199224 */ /* 0x000fe400078e0027 */
[----:B------:R-:W-:Y:S01]  /*568a0*/  @!P1 IMAD.MOV.U32 R24, RZ, RZ, R38 ;  /* 0x000000ffff189224 */ /* 0x000fe200078e0026 */
[----:B------:R-:W2:Y:S04]  /*568b0*/  LDL R39, [R1+0x84c] ;  /* 0x00084c0001277983 */ /* 0x000ea80000100800 */
[----:B------:R-:W4:Y:S01]  /*568c0*/  LDL R38, [R1+0x850] ;  /* 0x0008500001267983 */ /* 0x000f220000100800 */
[----:B------:R-:W-:-:S03]  /*568d0*/  @!P1 IMAD.MOV.U32 R26, RZ, RZ, R64 ;  /* 0x000000ffff1a9224 */ /* 0x000fc600078e0040 */
[----:B------:R-:W4:Y:S04]  /*568e0*/  LDL R64, [R1+0x85c] ;  /* 0x00085c0001407983 */ /* 0x000f280000100800 */
[----:B------:R0:W4:Y:S01]  /*568f0*/  @!P1 LDG.E.U8 R20, desc[UR14][R22.64] ;  /* 0x0000000e16149981 */ /* 0x000122000c1e1100 */
[----:B------:R-:W-:Y:S02]  /*56900*/  @!P1 IMAD.MOV.U32 R27, RZ, RZ, R86 ;  /* 0x000000ffff1b9224 */ /* 0x000fe400078e0056 */
[----:B------:R-:W-:Y:S01]  /*56910*/  @!P1 IMAD.MOV.U32 R28, RZ, RZ, R62 ;  /* 0x000000ffff1c9224 */ /* 0x000fe200078e003e */
[----:B------:R-:W-:Y:S01]  /*56920*/  PRMT R21, RZ, 0x7610, R21 ;  /* 0x00007610ff157816 */ /* 0x000fe20000000015 */
[----:B------:R-:W4:Y:S01]  /*56930*/  LDL R62, [R1+0x870] ;  /* 0x00087000013e7983 */ /* 0x000f220000100800 */
[----:B------:R-:W-:-:S03]  /*56940*/  @!P1 IMAD.MOV.U32 R29, RZ, RZ, R70 ;  /* 0x000000ffff1d9224 */ /* 0x000fc600078e0046 */
[----:B------:R-:W4:Y:S04]  /*56950*/  LDL R66, [R1+0x880] ;  /* 0x0008800001427983 */ /* 0x000f280000100800 */
[----:B------:R-:W4:Y:S04]  /*56960*/  @!P1 LDG.E.U8 R21, desc[UR14][R24.64] ;  /* 0x0000000e18159981 */ /* 0x000f28000c1e1100 */
[----:B------:R-:W4:Y:S04]  /*56970*/  LDL R67, [R1+0x87c] ;  /* 0x00087c0001437983 */ /* 0x000f280000100800 */
[----:B------:R-:W4:Y:S01]  /*56980*/  LDL R65, [R1+0x88c] ;  /* 0x00088c0001417983 */ /* 0x000f220000100800 */
[----:B0-----:R-:W-:-:S02]  /*56990*/  PRMT R23, RZ, 0x7610, R23 ;  /* 0x00007610ff177816 */ /* 0x001fc40000000017 */
[----:B------:R-:W-:Y:S01]  /*569a0*/  PRMT R22, RZ, 0x7610, R22 ;  /* 0x00007610ff167816 */ /* 0x000fe20000000016 */
[----:B------:R-:W4:Y:S04]  /*569b0*/  LDL R71, [R1+0x894] ;  /* 0x0008940001477983 */ /* 0x000f280000100800 */
[----:B------:R-:W4:Y:S04]  /*569c0*/  LDL R70, [R1+0x89c] ;  /* 0x00089c0001467983 */ /* 0x000f280000100800 */
[----:B------:R-:W4:Y:S04]  /*569d0*/  LDL R73, [R1+0x8a4] ;  /* 0x0008a40001497983 */ /* 0x000f280000100800 */
[----:B------:R0:W4:Y:S04]  /*569e0*/  @!P1 LDG.E.U8 R23, desc[UR14][R26.64] ;  /* 0x0000000e1a179981 */ /* 0x000128000c1e1100 */
[----:B------:R-:W4:Y:S04]  /*569f0*/  LDL R69, [R1+0x8a8] ;  /* 0x0008a80001457983 */ /* 0x000f280000100800 */
[----:B------:R-:W4:Y:S01]  /*56a00*/  LDL R72, [R1+0x8c4] ;  /* 0x0008c40001487983 */ /* 0x000f220000100800 */
[----:B------:R-:W-:-:S02]  /*56a10*/  PRMT R40, RZ, 0x7610, R40 ;  /* 0x00007610ff287816 */ /* 0x000fc40000000028 */
[----:B------:R-:W-:Y:S02]  /*56a20*/  PRMT R41, RZ, 0x7610, R41 ;  /* 0x00007610ff297816 */ /* 0x000fe40000000029 */
[----:B------:R-:W-:Y:S02]  /*56a30*/  PRMT R42, RZ, 0x7610, R42 ;  /* 0x00007610ff2a7816 */ /* 0x000fe4000000002a */
[----:B------:R-:W-:Y:S02]  /*56a40*/  PRMT R43, RZ, 0x7610, R43 ;  /* 0x00007610ff2b7816 */ /* 0x000fe4000000002b */
[----:B------:R-:W-:Y:S02]  /*56a50*/  PRMT R44, RZ, 0x7610, R44 ;  /* 0x00007610ff2c7816 */ /* 0x000fe4000000002c */
[----:B------:R-:W-:Y:S02]  /*56a60*/  PRMT R45, RZ, 0x7610, R45 ;  /* 0x00007610ff2d7816 */ /* 0x000fe4000000002d */
[----:B------:R-:W-:Y:S01]  /*56a70*/  PRMT R46, RZ, 0x7610, R46 ;  /* 0x00007610ff2e7816 */ /* 0x000fe2000000002e */
[----:B0-----:R-:W-:-:S02]  /*56a80*/  @!P1 IMAD.MOV.U32 R26, RZ, RZ, R34 ;  /* 0x000000ffff1a9224 */ /* 0x001fc400078e0022 */
[----:B------:R-:W-:Y:S01]  /*56a90*/  @!P1 IMAD.MOV.U32 R27, RZ, RZ, R35 ;  /* 0x000000ffff1b9224 */ /* 0x000fe200078e0023 */
[----:B------:R-:W4:Y:S04]  /*56aa0*/  LDL R34, [R1+0x868] ;  /* 0x0008680001227983 */ /* 0x000f280000100800 */
[----:B------:R-:W4:Y:S01]  /*56ab0*/  LDL R35, [R1+0x864] ;  /* 0x0008640001237983 */ /* 0x000f220000100800 */
[----:B------:R-:W-:Y:S02]  /*56ac0*/  @!P1 IMAD.MOV.U32 R24, RZ, RZ, R91 ;  /* 0x000000ffff189224 */ /* 0x000fe400078e005b */
[----:B------:R-:W-:Y:S01]  /*56ad0*/  @!P1 IMAD.MOV.U32 R25, RZ, RZ, R92 ;  /* 0x000000ffff199224 */ /* 0x000fe200078e005c */
[----:B------:R-:W4:Y:S04]  /*56ae0*/  LDL R77, [R1+0x8fc] ;  /* 0x0008fc00014d7983 */ /* 0x000f280000100800 */
[----:B------:R-:W4:Y:S04]  /*56af0*/  LDL R76, [R1+0x804] ;  /* 0x00080400014c7983 */ /* 0x000f280000100800 */
[----:B------:R0:W4:Y:S04]  /*56b00*/  @!P1 LDG.E.U8 R22, desc[UR14][R24.64] ;  /* 0x0000000e18169981 */ /* 0x000128000c1e1100 */
[----:B------:R-:W4:Y:S04]  /*56b10*/  LDL R75, [R1+0x910] ;  /* 0x00091000014b7983 */ /* 0x000f280000100800 */
[----:B------:R-:W4:Y:S01]  /*56b20*/  LDL R74, [R1+0x800] ;  /* 0x00080000014a7983 */ /* 0x000f220000100800 */
[----:B0-----:R-:W-:-:S02]  /*56b30*/  PRMT R24, RZ, 0x7610, R24 ;  /* 0x00007610ff187816 */ /* 0x001fc40000000018 */
[----:B------:R-:W-:-:S04]  /*56b40*/  PRMT R25, RZ, 0x7610, R25 ;  /* 0x00007610ff197816 */ /* 0x000fc80000000019 */
[----:B------:R0:W4:Y:S04]  /*56b50*/  @!P1 LDG.E.U8 R24, desc[UR14][R26.64] ;  /* 0x0000000e1a189981 */ /* 0x000128000c1e1100 */
[----:B------:R1:W4:Y:S01]  /*56b60*/  @!P1 LDG.E.U8 R25, desc[UR14][R28.64] ;  /* 0x0000000e1c199981 */ /* 0x000322000c1e1100 */
[----:B0-----:R-:W-:Y:S01]  /*56b70*/  PRMT R26, RZ, 0x7610, R26 ;  /* 0x00007610ff1a7816 */ /* 0x001fe2000000001a */
[----:B-1----:R-:W-:Y:S02]  /*56b80*/  @!P1 IMAD.MOV.U32 R28, RZ, RZ, R36 ;  /* 0x000000ffff1c9224 */ /* 0x002fe400078e0024 */
[----:B------:R-:W-:Y:S01]  /*56b90*/  @!P1 IMAD.MOV.U32 R29, RZ, RZ, R37 ;  /* 0x000000ffff1d9224 */ /* 0x000fe200078e0025 */
[----:B------:R-:W-:Y:S01]  /*56ba0*/  PRMT R27, RZ, 0x7610, R27 ;  /* 0x00007610ff1b7816 */ /* 0x000fe2000000001b */
[----:B------:R-:W4:Y:S04]  /*56bb0*/  LDL R37, [R1+0x874] ;  /* 0x0008740001257983 */ /* 0x000f280000100800 */
[----:B------:R0:W4:Y:S04]  /*56bc0*/  @!P1 LDG.E.U8 R26, desc[UR14][R28.64] ;  /* 0x0000000e1c1a9981 */ /* 0x000128000c1e1100 */
[----:B------:R-:W4:Y:S04]  /*56bd0*/  LDL R36, [R1+0x878] ;  /* 0x0008780001247983 */ /* 0x000f280000100800 */
[----:B------:R-:W4:Y:S01]  /*56be0*/  @!P1 LDG.E.U8 R27, desc[UR14][R30.64] ;  /* 0x0000000e1e1b9981 */ /* 0x000f22000c1e1100 */
[----:B0-----:R-:W-:-:S02]  /*56bf0*/  PRMT R29, RZ, 0x7610, R29 ;  /* 0x00007610ff1d7816 */ /* 0x001fc4000000001d */
[----:B------:R-:W-:-:S04]  /*56c00*/  PRMT R28, RZ, 0x7610, R28 ;  /* 0x00007610ff1c7816 */ /* 0x000fc8000000001c */
[----:B------:R3:W4:Y:S02]  /*56c10*/  @!P1 LDG.E.U8 R29, desc[UR14][R32.64] ;  /* 0x0000000e201d9981 */ /* 0x000724000c1e1100 */
[----:B---3--:R-:W-:Y:S02]  /*56c20*/  @!P1 IMAD.MOV.U32 R32, RZ, RZ, R61 ;  /* 0x000000ffff209224 */ /* 0x008fe400078e003d */
[----:B------:R-:W3:Y:S01]  /*56c30*/  LDL R61, [R1+0x898] ;  /* 0x00089800013d7983 */ /* 0x000ee20000100800 */
[----:B--2---:R-:W-:Y:S02]  /*56c40*/  @!P1 IMAD.MOV.U32 R31, RZ, RZ, R39 ;  /* 0x000000ffff1f9224 */ /* 0x004fe400078e0027 */
[----:B----4-:R-:W-:Y:S01]  /*56c50*/  @!P1 IMAD.MOV.U32 R30, RZ, RZ, R38 ;  /* 0x000000ffff1e9224 */ /* 0x010fe200078e0026 */
[----:B------:R-:W2:Y:S04]  /*56c60*/  LDL R39, [R1+0x884] ;  /* 0x0008840001277983 */ /* 0x000ea80000100800 */
[----:B------:R-:W2:Y:S01]  /*56c70*/  LDL R38, [R1+0x888] ;  /* 0x0008880001267983 */ /* 0x000ea20000100800 */
[----:B------:R-:W-:-:S03]  /*56c80*/  @!P1 IMAD.MOV.U32 R33, RZ, RZ, R64 ;  /* 0x000000ffff219224 */ /* 0x000fc600078e0040 */
[----:B------:R-:W4:Y:S04]  /*56c90*/  LDL R64, [R1+0x890] ;  /* 0x0008900001407983 */ /* 0x000f280000100800 */
[----:B------:R0:W3:Y:S02]  /*56ca0*/  @!P1 LDG.E.U8 R28, desc[UR14][R30.64] ;  /* 0x0000000e1e1c9981 */ /* 0x0000e4000c1e1100 */
[----:B0-----:R-:W-:-:S06]  /*56cb0*/  PRMT R31, RZ, 0x7610, R31 ;  /* 0x00007610ff1f7816 */ /* 0x001fcc000000001f */
[----:B------:R0:W3:Y:S02]  /*56cc0*/  @!P1 LDG.E.U8 R31, desc[UR14][R34.64] ;  /* 0x0000000e221f9981 */ /* 0x0000e4000c1e1100 */
[----:B0-----:R-:W-:Y:S02]  /*56cd0*/  @!P1 IMAD.MOV.U32 R35, RZ, RZ, R63 ;  /* 0x000000ffff239224 */ /* 0x001fe400078e003f */
[----:B------:R-:W3:Y:S01]  /*56ce0*/  LDL R63, [R1+0xa44] ;  /* 0x000a4400013f7983 */ /* 0x000ee20000100800 */
[----:B------:R-:W-:-:S03]  /*56cf0*/  @!P1 IMAD.MOV.U32 R34, RZ, RZ, R62 ;  /* 0x000000ffff229224 */ /* 0x000fc600078e003e */
[----:B------:R-:W3:Y:S01]  /*56d00*/  LDL R62, [R1+0xa48] ;  /* 0x000a4800013e7983 */ /* 0x000ee20000100800 */
[----:B------:R-:W-:-:S06]  /*56d10*/  PRMT R30, RZ, 0x7610, R30 ;  /* 0x00007610ff1e7816 */ /* 0x000fcc000000001e */
[----:B------:R0:W3:Y:S02]  /*56d20*/  @!P1 LDG.E.U8 R30, desc[UR14][R32.64] ;  /* 0x0000000e201e9981 */ /* 0x0000e4000c1e1100 */
[----:B0-----:R-:W-:Y:S02]  /*56d30*/  PRMT R32, RZ, 0x7610, R32 ;  /* 0x00007610ff207816 */ /* 0x001fe40000000020 */
[----:B------:R-:W-:-:S04]  /*56d40*/  PRMT R33, RZ, 0x7610, R33 ;  /* 0x00007610ff217816 */ /* 0x000fc80000000021 */
[----:B------:R0:W3:Y:S04]  /*56d50*/  @!P1 LDG.E.U8 R32, desc[UR14][R34.64] ;  /* 0x0000000e22209981 */ /* 0x0000e8000c1e1100 */
[----:B------:R1:W3:Y:S01]  /*56d60*/  @!P1 LDG.E.U8 R33, desc[UR14][R36.64] ;  /* 0x0000000e24219981 */ /* 0x0002e2000c1e1100 */
[----:B0-----:R-:W-:Y:S02]  /*56d70*/  PRMT R34, RZ, 0x7610, R34 ;  /* 0x00007610ff227816 */ /* 0x001fe40000000022 */
[----:B------:R-:W-:Y:S01]  /*56d80*/  PRMT R35, RZ, 0x7610, R35 ;  /* 0x00007610ff237816 */ /* 0x000fe20000000023 */
[----:B-1----:R-:W-:Y:S02]  /*56d90*/  @!P1 IMAD.MOV.U32 R36, RZ, RZ, R66 ;  /* 0x000000ffff249224 */ /* 0x002fe400078e0042 */
[----:B------:R-:W-:Y:S01]  /*56da0*/  @!P1 IMAD.MOV.U32 R37, RZ, RZ, R67 ;  /* 0x000000ffff259224 */ /* 0x000fe200078e0043 */
[----:B------:R-:W3:Y:S04]  /*56db0*/  LDL R66, [R1+0x8b0] ;  /* 0x0008b00001427983 */ /* 0x000ee80000100800 */
[----:B------:R-:W3:Y:S04]  /*56dc0*/  LDL R67, [R1+0x8ac] ;  /* 0x0008ac0001437983 */ /* 0x000ee80000100800 */
[----:B------:R0:W3:Y:S02]  /*56dd0*/  @!P1 LDG.E.U8 R34, desc[UR14][R36.64] ;  /* 0x0000000e24229981 */ /* 0x0000e4000c1e1100 */
[----:B0-----:R-:W-:-:S02]  /*56de0*/  PRMT R36, RZ, 0x7610, R36 ;  /* 0x00007610ff247816 */ /* 0x001fc40000000024 */
[----:B------:R-:W-:Y:S01]  /*56df0*/  PRMT R37, RZ, 0x7610, R37 ;  /* 0x00007610ff257816 */ /* 0x000fe20000000025 */
[----:B--2---:R4:W2:Y:S02]  /*56e00*/  @!P1 LDG.E.U8 R35, desc[UR14][R38.64] ;  /* 0x0000000e26239981 */ /* 0x0048a4000c1e1100 */
[----:B----4-:R-:W-:Y:S02]  /*56e10*/  @!P1 IMAD.MOV.U32 R38, RZ, RZ, R64 ;  /* 0x000000ffff269224 */ /* 0x010fe400078e0040 */
[----:B------:R-:W-:Y:S01]  /*56e20*/  @!P1 IMAD.MOV.U32 R39, RZ, RZ, R65 ;  /* 0x000000ffff279224 */ /* 0x000fe200078e0041 */
[----:B------:R-:W4:Y:S04]  /*56e30*/  LDL R64, [R1+0x8b8] ;  /* 0x0008b80001407983 */ /* 0x000f280000100800 */
        /* <DEDUP_REMOVED lines=28> */
[----:B--2---:R-:W-:Y:S01]  /*57000*/  @!P1 IMAD.MOV.U32 R39, RZ, RZ, R65 ;  /* 0x000000ffff279224 */ /* 0x004fe200078e0041 */
[----:B------:R-:W2:Y:S04]  /*57010*/  LDL R64, [R1+0x8d0] ;  /* 0x0008d00001407983 */ /* 0x000ea80000100800 */
[----:B------:R-:W4:Y:S04]  /*57020*/  LDL R65, [R1+0x8cc] ;  /* 0x0008cc0001417983 */ /* 0x000f280000100800 */
[----:B------:R0:W4:Y:S02]  /*57030*/  @!P1 LDG.E.U8 R44, desc[UR14][R38.64] ;  /* 0x0000000e262c9981 */ /* 0x000124000c1e1100 */
[----:B0-----:R-:W-:-:S02]  /*57040*/  @!P1 IMAD.MOV.U32 R39, RZ, RZ, R72 ;  /* 0x000000ffff279224 */ /* 0x001fc400078e0048 */
[----:B---3--:R-:W-:Y:S01]  /*57050*/  @!P1 IMAD.MOV.U32 R38, RZ, RZ, R71 ;  /* 0x000000ffff269224 */ /* 0x008fe200078e0047 */
[----:B------:R-:W-:Y:S01]  /*57060*/  PRMT R47, RZ, 0x7610, R47 ;  /* 0x00007610ff2f7816 */ /* 0x000fe2000000002f */
[----:B------:R-:W3:Y:S04]  /*57070*/  LDL R72, [R1+0x8bc] ;  /* 0x0008bc0001487983 */ /* 0x000ee80000100800 */
[----:B------:R0:W3:Y:S04]  /*57080*/  @!P1 LDG.E.U8 R45, desc[UR14][R38.64] ;  /* 0x0000000e262d9981 */ /* 0x0000e8000c1e1100 */
[----:B------:R-:W3:Y:S01]  /*57090*/  LDL R71, [R1+0x8c0] ;  /* 0x0008c00001477983 */ /* 0x000ee20000100800 */
[----:B0-----:R-:W-:-:S03]  /*570a0*/  @!P1 IMAD.MOV.U32 R38, RZ, RZ, R61 ;  /* 0x000000ffff269224 */ /* 0x001fc600078e003d */
[----:B------:R-:W3:Y:S01]  /*570b0*/  LDL R61, [R1+0x8e8] ;  /* 0x0008e800013d7983 */ /* 0x000ee20000100800 */
[----:B------:R-:W-:-:S03]  /*570c0*/  @!P1 IMAD.MOV.U32 R39, RZ, RZ, R63 ;  /* 0x000000ffff279224 */ /* 0x000fc600078e003f */
[----:B------:R-:W3:Y:S04]  /*570d0*/  LDL R63, [R1+0x8e4] ;  /* 0x0008e400013f7983 */ /* 0x000ee80000100800 */
[----:B------:R0:W3:Y:S02]  /*570e0*/  @!P1 LDG.E.U8 R46, desc[UR14][R38.64] ;  /* 0x0000000e262e9981 */ /* 0x0000e4000c1e1100 */
[----:B0-----:R-:W-:Y:S02]  /*570f0*/  @!P1 IMAD.MOV.U32 R38, RZ, RZ, R62 ;  /* 0x000000ffff269224 */ /* 0x001fe400078e003e */
[----:B------:R-:W3:Y:S01]  /*57100*/  LDL R62, [R1+0x900] ;  /* 0x00090000013e7983 */ /* 0x000ee20000100800 */
[----:B------:R-:W-:Y:S01]  /*57110*/  @!P1 IMAD.MOV.U32 R39, RZ, RZ, R70 ;  /* 0x000000ffff279224 */ /* 0x000fe200078e0046 */
[----:B------:R-:W-:-:S02]  /*57120*/  PRMT R48, RZ, 0x7610, R48 ;  /* 0x00007610ff307816 */ /* 0x000fc40000000030 */
[----:B------:R-:W3:Y:S04]  /*57130*/  LDL R70, [R1+0x8d4] ;  /* 0x0008d40001467983 */ /* 0x000ee80000100800 */
[----:B------:R0:W3:Y:S01]  /*57140*/  @!P1 LDG.E.U8 R47, desc[UR14][R38.64] ;  /* 0x0000000e262f9981 */ /* 0x0000e2000c1e1100 */
[----:B------:R-:W-:Y:S01]  /*57150*/  PRMT R49, RZ, 0x7610, R49 ;  /* 0x00007610ff317816 */ /* 0x000fe20000000031 */
[----:B0-----:R-:W-:Y:S02]  /*57160*/  @!P1 IMAD.MOV.U32 R38, RZ, RZ, R68 ;  /* 0x000000ffff269224 */ /* 0x001fe400078e0044 */
[----:B------:R-:W-:Y:S01]  /*57170*/  @!P1 IMAD.MOV.U32 R39, RZ, RZ, R69 ;  /* 0x000000ffff279224 */ /* 0x000fe200078e0045 */
[----:B------:R-:W3:Y:S04]  /*57180*/  LDL R68, [R1+0x8ec] ;  /* 0x0008ec0001447983 */ /* 0x000ee80000100800 */
[----:B------:R-:W3:Y:S04]  /*57190*/  LDL R69, [R1+0x8d8] ;  /* 0x0008d80001457983 */ /* 0x000ee80000100800 */
[----:B------:R0:W3:Y:S01]  /*571a0*/  @!P1 LDG.E.U8 R48, desc[UR14][R38.64] ;  /* 0x0000000e26309981 */ /* 0x0000e2000c1e1100 */
[----:B------:R-:W-:Y:S01]  /*571b0*/  PRMT R50, RZ, 0x7610, R50 ;  /* 0x00007610ff327816 */ /* 0x000fe20000000032 */
[----:B0-----:R-:W-:-:S02]  /*571c0*/  @!P1 IMAD.MOV.U32 R38, RZ, RZ, R66 ;  /* 0x000000ffff269224 */ /* 0x001fc400078e0042 */
[----:B------:R-:W-:Y:S01]  /*571d0*/  @!P1 IMAD.MOV.U32 R39, RZ, RZ, R67 ;  /* 0x000000ffff279224 */ /* 0x000fe200078e0043 */
[----:B------:R-:W3:Y:S04]  /*571e0*/  LDL R66, [R1+0x904] ;  /* 0x0009040001427983 */ /* 0x000ee80000100800 */
[----:B------:R-:W3:Y:S04]  /*571f0*/  LDL R67, [R1+0x8f0] ;  /* 0x0008f00001437983 */ /* 0x000ee80000100800 */
[----:B------:R2:W3:Y:S01]  /*57200*/  @!P1 LDG.E.U8 R49, desc[UR14][R38.64] ;  /* 0x0000000e26319981 */ /* 0x0004e2000c1e1100 */
[----:B------:R-:W-:Y:S01]  /*57210*/  PRMT R51, RZ, 0x7610, R51 ;  /* 0x00007610ff337816 */ /* 0x000fe20000000033 */
[----:B--2---:R-:W-:-:S02]  /*57220*/  @!P1 IMAD.MOV.U32 R38, RZ, RZ, R64 ;  /* 0x000000ffff269224 */ /* 0x004fc400078e0040 */
[----:B----4-:R-:W-:Y:S01]  /*57230*/  @!P1 IMAD.MOV.U32 R39, RZ, RZ, R65 ;  /* 0x000000ffff279224 */ /* 0x010fe200078e0041 */
[----:B------:R-:W2:Y:S04]  /*57240*/  LDL R64, [R1+0x808] ;  /* 0x0008080001407983 */ /* 0x000ea80000100800 */
[----:B------:R-:W4:Y:S04]  /*57250*/  LDL R65, [R1+0x908] ;  /* 0x0009080001417983 */ /* 0x000f280000100800 */
        /* <DEDUP_REMOVED lines=8> */
[----:B------:R-:W-:Y:S01]  /*572e0*/  PRMT R52, RZ, 0x7610, R52 ;  /* 0x00007610ff347816 */ /* 0x000fe20000000034 */
[----:B------:R-:W-:Y:S01]  /*572f0*/  @!P1 IMAD.MOV.U32 R39, RZ, RZ, R77 ;  /* 0x000000ffff279224 */ /* 0x000fe200078e004d */
[----:B------:R-:W-:-:S04]  /*57300*/  PRMT R53, RZ, 0x7610, R53 ;  /* 0x00007610ff357816 */ /* 0x000fc80000000035 */
[----:B------:R0:W3:Y:S01]  /*57310*/  @!P1 LDG.E.U8 R52, desc[UR14][R38.64] ;  /* 0x0000000e26349981 */ /* 0x0000e2000c1e1100 */
[----:B------:R-:W-:Y:S01]  /*57320*/  PRMT R54, RZ, 0x7610, R54 ;  /* 0x00007610ff367816 */ /* 0x000fe20000000036 */
[----:B0-----:R-:W-:Y:S02]  /*57330*/  @!P1 IMAD.MOV.U32 R38, RZ, RZ, R75 ;  /* 0x000000ffff269224 */ /* 0x001fe400078e004b */
[----:B------:R-:W-:-:S05]  /*57340*/  @!P1 IMAD.MOV.U32 R39, RZ, RZ, R76 ;  /* 0x000000ffff279224 */ /* 0x000fca00078e004c */
        /* <DEDUP_REMOVED lines=18> */
[----:B0-----:R-:W-:Y:S01]  /*57470*/  @!P1 IMAD.MOV.U32 R39, RZ, RZ, R66 ;  /* 0x000000ffff279224 */ /* 0x001fe200078e0042 */
[----:B------:R-:W-:Y:S01]  /*57480*/  PRMT R60, RZ, 0x7610, R60 ;  /* 0x00007610ff3c7816 */ /* 0x000fe2000000003c */
[----:B----4-:R-:W-:-:S05]  /*57490*/  @!P1 IMAD.MOV.U32 R38, RZ, RZ, R65 ;  /* 0x000000ffff269224 */ /* 0x010fca00078e0041 */
[----:B------:R2:W4:Y:S02]  /*574a0*/  @!P1 LDG.E.U8 R58, desc[UR14][R38.64] ;  /* 0x0000000e263a9981 */ /* 0x000524000c1e1100 */
[----:B--2---:R-:W-:Y:S02]  /*574b0*/  @!P1 IMAD.MOV.U32 R39, RZ, RZ, R64 ;  /* 0x000000ffff279224 */ /* 0x004fe400078e0040 */
[----:B---3--:R-:W-:-:S05]  /*574c0*/  @!P1 IMAD.MOV.U32 R38, RZ, RZ, R63 ;  /* 0x000000ffff269224 */ /* 0x008fca00078e003f */
[----:B------:R0:W2:Y:S02]  /*574d0*/  @!P1 LDG.E.U8 R59, desc[UR14][R38.64] ;  /* 0x0000000e263b9981 */ /* 0x0000a4000c1e1100 */
[----:B0-----:R-:W-:Y:S02]  /*574e0*/  @!P1 IMAD.MOV.U32 R38, RZ, RZ, R61 ;  /* 0x000000ffff269224 */ /* 0x001fe400078e003d */
[----:B------:R-:W-:-:S05]  /*574f0*/  @!P1 IMAD.MOV.U32 R39, RZ, RZ, R62 ;  /* 0x000000ffff279224 */ /* 0x000fca00078e003e */
[----:B------:R-:W3:Y:S01]  /*57500*/  @!P1 LDG.E.U8 R60, desc[UR14][R38.64] ;  /* 0x0000000e263c9981 */ /* 0x000ee2000c1e1100 */
[C---:B------:R-:W-:Y:S02]  /*57510*/  LOP3.LUT R15, R0.reuse, 0x60, RZ, 0x3c, !PT ;  /* 0x00000060000f7812 */ /* 0x040fe400078e3cff */
        /* <DEDUP_REMOVED lines=36> */
[----:B------:R0:W-:Y:S01]  /*57760*/  STS.U8 [R16+UR4+0x27380], R57 ;  /* 0x0273803910007988 */ /* 0x0001e20008000004 */
[----:B------:R-:W-:Y:S01]  /*57770*/  ULEA UR6, UR9, UR4, 0x3 ;  /* 0x0000000409067291 */ /* 0x000fe2000f8e18ff */
[----:B------:R-:W-:-:S03]  /*57780*/  UMOV UR8, UR11 ;  /* 0x0000000b00087c82 */ /* 0x000fc60008000000 */
[----:B------:R-:W-:Y:S01]  /*57790*/  UIADD3 UR6, UPT, UPT, UR6, 0x28000, URZ ;  /* 0x0002800006067890 */ /* 0x000fe2000fffe0ff */
[----:B----4-:R0:W-:Y:S04]  /*577a0*/  STS.U8 [R16+UR4+0x27780], R58 ;  /* 0x0277803a10007988 */ /* 0x0101e80008000004 */
[----:B--2---:R0:W-:Y:S04]  /*577b0*/  STS.U8 [R16+UR4+0x27b80], R59 ;  /* 0x027b803b10007988 */ /* 0x0041e80008000004 */
[----:B---3--:R0:W-:Y:S01]  /*577c0*/  STS.U8 [R16+UR4+0x27f80], R60 ;  /* 0x027f803c10007988 */ /* 0x0081e20008000004 */
[----:B------:R1:W-:Y:S06]  /*577d0*/  MEMBAR.ALL.CTA ;  /* 0x0000000000007992 */ /* 0x0003ec0000008000 */
[----:B-1----:R-:W1:Y:S02]  /*577e0*/  FENCE.VIEW.ASYNC.S ;  /* 0x00000000000073c6 */ /* 0x002e640000000000 */
[----:B-1----:R-:W-:Y:S06]  /*577f0*/  BAR.SYNC.DEFER_BLOCKING 0x0 ;  /* 0x0000000000007b1d */ /* 0x002fec0000010000 */
[----:B------:R-:W-:Y:S05]  /*57800*/  @P0 BRA `(.L_x_9) ;  /* 0x0000000000dc0947 */ /* 0x000fea0003800000 */
[----:B------:R-:W-:Y:S02]  /*57810*/  UIADD3 UR11, UPT, UPT, UR5, 0x80, URZ ;  /* 0x00000080050b7890 */ /* 0x000fe4000fffe0ff */
[----:B------:R-:W-:Y:S02]  /*57820*/  UIADD3 UR70, UPT, UPT, UR5, 0x80, URZ ;  /* 0x0000008005467890 */ /* 0x000fe4000fffe0ff */
[----:B------:R-:W-:Y:S01]  /*57830*/  UIADD3 UR71, UPT, UPT, UR5, 0x80, URZ ;  /* 0x0000008005477890 */ /* 0x000fe2000fffe0ff */
[----:B------:R-:W-:Y:S01]  /*57840*/  UMOV UR62, 0x0 ;  /* 0x00000000003e7882 */ /* 0x000fe20000000000 */
[----:B------:R-:W-:Y:S01]  /*57850*/  UMOV UR63, 0x8208010 ;  /* 0x08208010003f7882 */ /* 0x000fe20000000000 */
[----:B------:R-:W-:Y:S01]  /*57860*/  UMOV UR64, UR10 ;  /* 0x0000000a00407c82 */ /* 0x000fe20008000000 */
[----:B------:R-:W-:Y:S01]  /*57870*/  UMOV UR65, 0x40004040 ;  /* 0x4000404000417882 */ /* 0x000fe20000000000 */
[----:B------:R-:W-:Y:S01]  /*57880*/  UMOV UR76, 0x0 ;  /* 0x00000000004c7882 */ /* 0x000fe20000000000 */
[----:B------:R-:W-:Y:S01]  /*57890*/  UMOV UR77, 0x8208010 ;  /* 0x08208010004d7882 */ /* 0x000fe20000000000 */
[----:B------:R-:W-:-:S02]  /*578a0*/  UIADD3 UR72, UPT, UPT, UR5, 0x80, URZ ;  /* 0x0000008005487890 */ /* 0x000fc4000fffe0ff */
[----:B------:R-:W-:Y:S01]  /*578b0*/  UTCQMMA gdesc[UR64], gdesc[UR12], tmem[UR5], tmem[UR62], idesc[UR63], UPT ;  /* 0x00ff3e0c400075ea */ /* 0x000fe2000b800305 */
[----:B------:R-:W-:Y:S01]  /*578c0*/  UMOV UR66, 0x0 ;  /* 0x0000000000427882 */ /* 0x000fe20000000000 */
[----:B------:R-:W-:Y:S01]  /*578d0*/  UMOV UR67, 0x8208010 ;  /* 0x0820801000437882 */ /* 0x000fe20000000000 */
[----:B------:R-:W-:Y:S02]  /*578e0*/  UIADD3 UR73, UPT, UPT, UR5, 0x100, URZ ;  /* 0x0000010005497890 */ /* 0x000fe4000fffe0ff */
[----:B------:R1:W-:Y:S01]  /*578f0*/  UTCQMMA gdesc[UR16], gdesc[UR18], tmem[UR5], tmem[UR76], idesc[UR77], UPT ;  /* 0x00ff4c12100075ea */ /* 0x0003e2000b800305 */
[----:B------:R-:W-:Y:S01]  /*57900*/  UMOV UR68, 0x0 ;  /* 0x0000000000447882 */ /* 0x000fe20000000000 */
[----:B------:R-:W-:Y:S01]  /*57910*/  UMOV UR69, 0x8208010 ;  /* 0x0820801000457882 */ /* 0x000fe20000000000 */
[----:B------:R-:W-:Y:S02]  /*57920*/  UIADD3 UR74, UPT, UPT, UR5, 0x100, URZ ;  /* 0x00000100054a7890 */ /* 0x000fe4000fffe0ff */
[----:B------:R-:W-:Y:S01]  /*57930*/  UTCQMMA gdesc[UR20], gdesc[UR22], tmem[UR5], tmem[UR66], idesc[UR67], UPT ;  /* 0x00ff4216140075ea */ /* 0x000fe2000b800305 */
[----:B------:R-:W-:Y:S01]  /*57940*/  UMOV UR52, 0x0 ;  /* 0x0000000000347882 */ /* 0x000fe20000000000 */
[----:B------:R-:W-:Y:S01]  /*57950*/  UMOV UR53, 0x8208010 ;  /* 0x0820801000357882 */ /* 0x000fe20000000000 */
[----:B------:R-:W-:-:S02]  /*57960*/  UIADD3 UR75, UPT, UPT, UR5, 0x100, URZ ;  /* 0x00000100054b7890 */ /* 0x000fc4000fffe0ff */
[----:B------:R-:W-:Y:S01]  /*57970*/  UTCQMMA gdesc[UR24], gdesc[UR26], tmem[UR5], tmem[UR68], idesc[UR69], UPT ;  /* 0x00ff441a180075ea */ /* 0x000fe2000b800305 */
[----:B------:R-:W-:Y:S01]  /*57980*/  UMOV UR54, 0x0 ;  /* 0x0000000000367882 */ /* 0x000fe20000000000 */
[----:B------:R-:W-:Y:S01]  /*57990*/  UMOV UR55, 0x8208010 ;  /* 0x0820801000377882 */ /* 0x000fe20000000000 */
[----:B-1----:R-:W-:Y:S01]  /*579a0*/  UIADD3 UR76, UPT, UPT, UR5, 0x100, URZ ;  /* 0x00000100054c7890 */ /* 0x002fe2000fffe0ff */
[----:B------:R1:W-:Y:S01]  /*579b0*/  UTCQMMA gdesc[UR28], gdesc[UR12], tmem[UR11], tmem[UR52], idesc[UR53], UPT ;  /* 0x00ff340c1c0075ea */ /* 0x0003e2000b80030b */
[----:B------:R-:W-:Y:S01]  /*579c0*/  UMOV UR56, 0x0 ;  /* 0x0000000000387882 */ /* 0x000fe20000000000 */
[----:B------:R-:W-:Y:S01]  /*579d0*/  UMOV UR57, 0x8208010 ;  /* 0x0820801000397882 */ /* 0x000fe20000000000 */
[----:B------:R-:W-:Y:S01]  /*579e0*/  UIADD3 UR77, UPT, UPT, UR5, 0x180, URZ ;  /* 0x00000180054d7890 */ /* 0x000fe2000fffe0ff */
[----:B------:R2:W-:Y:S01]  /*579f0*/  UTCQMMA gdesc[UR30], gdesc[UR18], tmem[UR70], tmem[UR54], idesc[UR55], UPT ;  /* 0x00ff36121e0075ea */ /* 0x0005e2000b800346 */
[----:B------:R-:W-:Y:S01]  /*57a00*/  UMOV UR58, 0x0 ;  /* 0x00000000003a7882 */ /* 0x000fe20000000000 */
[----:B------:R-:W-:Y:S01]  /*57a10*/  UMOV UR59, 0x8208010 ;  /* 0x08208010003b7882 */ /* 0x000fe20000000000 */
[----:B------:R3:W-:Y:S01]  /*57a20*/  UTCQMMA gdesc[UR32], gdesc[UR22], tmem[UR71], tmem[UR56], idesc[UR57], UPT ;  /* 0x00ff3816200075ea */ /* 0x0007e2000b800347 */
[----:B------:R-:W-:Y:S01]  /*57a30*/  UMOV UR60, 0x0 ;  /* 0x00000000003c7882 */ /* 0x000fe20000000000 */
[----:B------:R-:W-:Y:S01]  /*57a40*/  UMOV UR61, 0x8208010 ;  /* 0x08208010003d7882 */ /* 0x000fe20000000000 */
[----:B-1----:R-:W-:Y:S01]  /*57a50*/  UIADD3 UR11, UPT, UPT, UR5, 0x180, URZ ;  /* 0x00000180050b7890 */ /* 0x002fe2000fffe0ff */
[----:B------:R1:W-:Y:S01]  /*57a60*/  UTCQMMA gdesc[UR34], gdesc[UR26], tmem[UR72], tmem[UR58], idesc[UR59], UPT ;  /* 0x00ff3a1a220075ea */ /* 0x0003e2000b800348 */
[----:B------:R-:W-:Y:S01]  /*57a70*/  UMOV UR64, 0x0 ;  /* 0x0000000000407882 */ /* 0x000fe20000000000 */
[----:B------:R-:W-:Y:S01]  /*57a80*/  UMOV UR65, 0x8208010 ;  /* 0x0820801000417882 */ /* 0x000fe20000000000 */
[----:B--2---:R-:W-:Y:S01]  /*57a90*/  UIADD3 UR70, UPT, UPT, UR5, 0x180, URZ ;  /* 0x0000018005467890 */ /* 0x004fe2000fffe0ff */
[----:B------:R2:W-:Y:S01]  /*57aa0*/  UTCQMMA gdesc[UR36], gdesc[UR12], tmem[UR73], tmem[UR60], idesc[UR61], UPT ;  /* 0x00ff3c0c240075ea */ /* 0x0005e2000b800349 */
[----:B------:R2:W-:Y:S01]  /*57ab0*/  UTCQMMA gdesc[UR38], gdesc[UR18], tmem[UR74], tmem[UR62], idesc[UR63], UPT ;  /* 0x00ff3e12260075ea */ /* 0x0005e2000b80034a */
[----:B---3--:R-:W-:Y:S01]  /*57ac0*/  UIADD3 UR71, UPT, UPT, UR5, 0x180, URZ ;  /* 0x0000018005477890 */ /* 0x008fe2000fffe0ff */
[----:B------:R2:W-:Y:S01]  /*57ad0*/  UTCQMMA gdesc[UR40], gdesc[UR22], tmem[UR75], tmem[UR64], idesc[UR65], UPT ;  /* 0x00ff4016280075ea */ /* 0x0005e2000b80034b */
[----:B------:R2:W-:Y:S01]  /*57ae0*/  UTCQMMA gdesc[UR42], gdesc[UR26], tmem[UR76], tmem[UR66], idesc[UR67], UPT ;  /* 0x00ff421a2a0075ea */ /* 0x0005e2000b80034c */
[----:B------:R2:W-:Y:S01]  /*57af0*/  UTCQMMA gdesc[UR44], gdesc[UR12], tmem[UR77], tmem[UR68], idesc[UR69], UPT ;  /* 0x00ff440c2c0075ea */ /* 0x0005e2000b80034d */
[----:B-1----:R-:W-:Y:S01]  /*57b00*/  UMOV UR58, UR6 ;  /* 0x00000006003a7c82 */ /* 0x002fe20008000000 */
[----:B------:R-:W-:Y:S01]  /*57b10*/  UMOV UR59, URZ ;  /* 0x000000ff003b7c82 */ /* 0x000fe20008000000 */
[----:B------:R2:W-:Y:S01]  /*57b20*/  UTCQMMA gdesc[UR46], gdesc[UR18], tmem[UR11], tmem[UR52], idesc[UR53], UPT ;  /* 0x00ff34122e0075ea */ /* 0x0005e2000b80030b */
[----:B------:R-:W-:Y:S01]  /*57b30*/  UMOV UR58, UR58 ;  /* 0x0000003a003a7c82 */ /* 0x000fe20008000000 */
[----:B------:R2:W-:Y:S01]  /*57b40*/  UTCQMMA gdesc[UR48], gdesc[UR22], tmem[UR70], tmem[UR54], idesc[UR55], UPT ;  /* 0x00ff3616300075ea */ /* 0x0005e2000b800346 */
[----:B------:R2:W-:Y:S01]  /*57b50*/  UTCQMMA gdesc[UR50], gdesc[UR26], tmem[UR71], tmem[UR56], idesc[UR57], UPT ;  /* 0x00ff381a320075ea */ /* 0x0005e2000b800347 */
[----:B------:R2:W-:Y:S01]  /*57b60*/  UTCBAR [UR58], URZ ;  /* 0x000000ff3a0073e9 */ /* 0x0005e200080000ff */
[----:B------:R-:W-:Y:S01]  /*57b70*/  NOP ;  /* 0x0000000000007918 */ /* 0x000fe20000000000 */
.L_x_9:
[----:B0-----:R-:W3:Y:S04]  /*57b80*/  LDL R21, [R1+0x1ae4] ;  /* 0x001ae40001157983 */ /* 0x001ee80000100800 */
[----:B------:R-:W3:Y:S01]  /*57b90*/  LDL.LU R20, [R1+0x1adc] ;  /* 0x001adc0001147983 */ /* 0x000ee20000300800 */
[----:B------:R-:W-:-:S04]  /*57ba0*/  UIADD3 UR9, UPT, UPT, UR9, 0x1, URZ ;  /* 0x0000000109097890 */ /* 0x000fc8000fffe0ff */
[----:B------:R-:W-:-:S04]  /*57bb0*/  UISETP.GT.AND UP1, UPT, UR9, 0x1, UPT ;  /* 0x000000010900788c */ /* 0x000fc8000bf24270 */
[----:B--2---:R-:W-:Y:S02]  /*57bc0*/  USEL UR11, URZ, 0x1, !UP1 ;  /* 0x00000001ff0b7887 */ /* 0x004fe4000c800000 */
[----:B------:R-:W-:Y:S02]  /*57bd0*/  USEL UR9, UR9, URZ, !UP1 ;  /* 0x000000ff09097287 */ /* 0x000fe4000c800000 */
[----:B------:R-:W-:Y:S01]  /*57be0*/  ULOP3.LUT UR11, UR8, UR11, URZ, 0x3c, !UPT ;  /* 0x0000000b080b7292 */ /* 0x000fe2000f8e3cff */
[----:B---3--:R-:W-:Y:S02]  /*57bf0*/  ISETP.NE.U32.AND P1, PT, R20, R21, PT ;  /* 0x000000151400720c */ /* 0x008fe40003f25070 */
[----:B------:R-:W2:Y:S01]  /*57c00*/  LDL.LU R20, [R1+0x1ae0] ;  /* 0x001ae00001147983 */ /* 0x000ea20000300800 */
[----:B------:R-:W-:-:S03]  /*57c10*/  IMAD.U32 R21, RZ, RZ, UR8 ;  /* 0x00000008ff157e24 */ /* 0x000fc6000f8e00ff */
[----:B--2---:R1:W-:Y:S07]  /*57c20*/  STL [R1+0x1adc], R20 ;  /* 0x001adc1401007387 */ /* 0x0043ee0000100800 */
[----:B------:R-:W-:Y:S05]  /*57c30*/  @P1 BRA `(.L_x_10) ;  /* 0xfffffd6800441947 */ /* 0x000fea000383ffff */
.L_x_7:
[----:B0-----:R-:W2:Y:S01]  /*57c40*/  LDL.LU R26, [R1+0x1af4] ;  /* 0x001af400011a7983 */ /* 0x001ea20000300800 */
[----:B------:R-:W0:Y:S01]  /*57c50*/  LDC R27, c[0x0][0x3a0] ;  /* 0x0000e800ff1b7b82 */ /* 0x000e220000000800 */
[----:B------:R-:W3:Y:S02]  /*57c60*/  LDCU UR20, c[0x0][0x3b8] ;  /* 0x00007700ff1477ac */ /* 0x000ee40008000800 */
[----:B------:R-:W4:Y:S01]  /*57c70*/  LDL R25, [R1+0x700] ;  /* 0x0007000001197983 */ /* 0x000f220000100800 */
[----:B------:R-:W2:Y:S03]  /*57c80*/  LDCU.64 UR24, c[0x0][0x398] ;  /* 0x00007300ff1877ac */ /* 0x000ea60008000a00 */
[----:B------:R-:W3:Y:S01]  /*57c90*/  LDL.LU R24, [R1+0x1af0] ;  /* 0x001af00001187983 */ /* 0x000ee20000300800 */
[----:B------:R-:W4:Y:S01]  /*57ca0*/  LDC R69, c[0x0][0x3b4] ;  /* 0x0000ed00ff457b82 */ /* 0x000f220000000800 */
[----:B------:R-:W3:Y:S02]  /*57cb0*/  LDCU.64 UR10, c[0x0][0x398] ;  /* 0x00007300ff0a77ac */ /* 0x000ee40008000a00 */
[----:B------:R-:W3:Y:S01]  /*57cc0*/  LDL.LU R23, [R1+0x1aec] ;  /* 0x001aec0001177983 */ /* 0x000ee20000300800 */
[----:B------:R-:W1:Y:S03]  /*57cd0*/  LDCU.64 UR12, c[0x0][0x398] ;  /* 0x00007300ff0c77ac */ /* 0x000e660008000a00 */
[----:B------:R-:W3:Y:S01]  /*57ce0*/  LDL.LU R22, [R1+0x1ae8] ;  /* 0x001ae80001167983 */ /* 0x000ee20000300800 */
[----:B------:R-:W0:Y:S03]  /*57cf0*/  LDCU.64 UR22, c[0x0][0x398] ;  /* 0x00007300ff1677ac */ /* 0x000e260008000a00 */
[----:B-1----:R-:W3:Y:S01]  /*57d00*/  LDL R20, [R1+0x60] ;  /* 0x0000600001147983 */ /* 0x002ee20000100800 */
[----:B------:R-:W1:Y:S01]  /*57d10*/  LDCU.128 UR16, c[0x0][0x390] ;  /* 0x00007200ff1077ac */ /* 0x000e620008000c00 */
[----:B0-----:R-:W-:Y:S01]  /*57d20*/  VIADD R27, R27, 0x7f ;  /* 0x0000007f1b1b7836 */ /* 0x001fe20000000000 */
[----:B------:R-:W0:Y:S04]  /*57d30*/  LDCU UR9, c[0x0][0x39c] ;  /* 0x00007380ff0977ac */ /* 0x000e280008000800 */
[----:B------:R-:W-:Y:S01]  /*57d40*/  ISETP.GE.AND P6, PT, R27, 0x80, PT ;  /* 0x000000801b00780c */ /* 0x000fe20003fc6270 */
[----:B------:R-:W0:Y:S01]  /*57d50*/  LDCU.64 UR26, c[0x0][0x398] ;  /* 0x00007300ff1a77ac */ /* 0x000e220008000a00 */
[----:B--2---:R-:W-:Y:S01]  /*57d60*/  ISETP.GE.AND P0, PT, R26, UR25, PT ;  /* 0x000000191a007c0c */ /* 0x004fe2000bf06270 */
[----:B----4-:R-:W-:-:S04]  /*57d70*/  IMAD R0, R25, R69, RZ ;  /* 0x0000004519007224 */ /* 0x010fc800078e02ff */
[C---:B------:R-:W-:Y:S01]  /*57d80*/  IMAD R71, R69.reuse, 0x80, R0 ;  /* 0x0000008045477824 */ /* 0x040fe200078e0200 */
[----:B---3--:R-:W-:Y:S02]  /*57d90*/  ISETP.GE.AND P1, PT, R24, UR11, PT ;  /* 0x0000000b18007c0c */ /* 0x008fe4000bf26270 */
[----:B-1---5:R-:W-:Y:S01]  /*57da0*/  IADD3 R2, P5, PT, R0, UR16, RZ ;  /* 0x0000001000027c10 */ /* 0x022fe2000ffbe0ff */
[----:B------:R-:W-:Y:S01]  /*57db0*/  IMAD R72, R69, 0x80, R71 ;  /* 0x0000008045487824 */ /* 0x000fe200078e0247 */
[----:B------:R-:W-:Y:S02]  /*57dc0*/  ISETP.GE.AND P2, PT, R23, UR13, PT ;  /* 0x0000000d17007c0c */ /* 0x000fe4000bf46270 */
[----:B------:R-:W-:Y:S01]  /*57dd0*/  ISETP.GE.AND P4, PT, R22, UR23, PT ;  /* 0x0000001716007c0c */ /* 0x000fe2000bf86270 */
[----:B------:R-:W-:-:S04]  /*57de0*/  IMAD R12, R20, UR20, RZ ;  /* 0x00000014140c7c24 */ /* 0x000fc8000f8e02ff */
[----:B------:R-:W-:Y:S01]  /*57df0*/  VIADD R11, R12, UR20 ;  /* 0x000000140c0b7c36 */ /* 0x000fe20008000000 */
[----:B------:R-:W-:Y:S01]  /*57e00*/  SHF.R.S32.HI R6, RZ, 0x1f, R12 ;  /* 0x0000001fff067819 */ /* 0x000fe2000001140c */
[----:B0-----:R-:W-:Y:S06]  /*57e10*/  @!P6 BRA `(.L_x_11) ;  /* 0x000000000010e947 */ /* 0x001fec0003800000 */
[----:B------:R-:W-:-:S06]  /*57e20*/  USHF.L.U32 UR8, UR8, 0x1f, URZ ;  /* 0x0000001f08087899 */ /* 0x000fcc00080006ff */
[----:B------:R-:W-:-:S04]  /*57e30*/  IMAD.U32 R3, RZ, RZ, UR8 ;  /* 0x00000008ff037e24 */ /* 0x000fc8000f8e00ff */
[----:B------:R-:W0:Y:S02]  /*57e40*/  SYNCS.PHASECHK.TRANS64.TRYWAIT P6, [UR6], R3 ;  /* 0x00000003ff0075a7 */ /* 0x000e2400080c1106 */
[----:B0-----:R-:W-:Y:S05]  /*57e50*/  @!P6 BRA `(.L_x_12) ;  /* 0x0000014c0058e947 */ /* 0x001fea0003800000 */
.L_x_11:
[----:B------:R-:W2:Y:S01]  /*57e60*/  LDL.LU R4, [R1+0x920] ;  /* 0x0009200001047983 */ /* 0x000ea20000300800 */
[----:B------:R-:W-:Y:S01]  /*57e70*/  BAR.SYNC.DEFER_BLOCKING 0x0 ;  /* 0x0000000000007b1d */ /* 0x000fe20000010000 */
[----:B------:R-:W-:Y:S01]  /*57e80*/  IADD3 R3, P6, PT, R71, UR16, RZ ;  /* 0x0000001047037c10 */ /* 0x000fe2000ffde0ff */
[----:B------:R-:W-:Y:S01]  /*57e90*/  IMAD R69, R69, 0x80, R72 ;  /* 0x0000008045457824 */ /* 0x000fe200078e0248 */
[----:B------:R-:W-:Y:S01]  /*57ea0*/  LEA.HI.X.SX32 R0, R0, UR17, 0x1, P5 ;  /* 0x0000001100007c11 */ /* 0x000fe2000a8f0eff */
[----:B------:R-:W-:Y:S01]  /*57eb0*/  VIADD R10, R11, UR20 ;  /* 0x000000140b0a7c36 */ /* 0x000fe20008000000 */
[----:B------:R-:W-:Y:S02]  /*57ec0*/  LEA.HI.X.SX32 R71, R71, UR17, 0x1, P6 ;  /* 0x0000001147477c11 */ /* 0x000fe4000b0f0eff */
[----:B------:R-:W-:Y:S01]  /*57ed0*/  IADD3 R70, P6, PT, R69, UR16, RZ ;  /* 0x0000001045467c10 */ /* 0x000fe2000ffde0ff */
[----:B------:R-:W-:Y:S01]  /*57ee0*/  VIADD R9, R10, UR20 ;  /* 0x000000140a097c36 */ /* 0x000fe20008000000 */
[----:B------:R-:W-:-:S02]  /*57ef0*/  IADD3 R68, P5, PT, R72, UR16, RZ ;  /* 0x0000001048447c10 */ /* 0x000fc4000ffbe0ff */
[----:B------:R-:W-:Y:S01]  /*57f00*/  LEA.HI.X.SX32 R69, R69, UR17, 0x1, P6 ;  /* 0x0000001145457c11 */ /* 0x000fe2000b0f0eff */
[----:B------:R-:W-:Y:S01]  /*57f10*/  VIADD R5, R9, UR20 ;  /* 0x0000001409057c36 */ /* 0x000fe20008000000 */
[-C--:B------:R-:W-:Y:S02]  /*57f20*/  IADD3 R76, P6, PT, R12, R3.reuse, RZ ;  /* 0x000000030c4c7210 */ /* 0x080fe40007fde0ff */
[----:B------:R-:W-:Y:S01]  /*57f30*/  LEA.HI.X.SX32 R72, R72, UR17, 0x1, P5 ;  /* 0x0000001148487c11 */ /* 0x000fe2000a8f0eff */
[----:B------:R-:W0:Y:S01]  /*57f40*/  LDCU.64 UR16, c[0x0][0x398] ;  /* 0x00007300ff1077ac */ /* 0x000e220008000a00 */
[----:B------:R-:W-:Y:S01]  /*57f50*/  IADD3 R78, P5, PT, R12, R2, RZ ;  /* 0x000000020c4e7210 */ /* 0x000fe20007fbe0ff */
[----:B------:R-:W-:Y:S01]  /*57f60*/  IMAD.X R77, R6, 0x1, R71, P6 ;  /* 0x00000001064d7824 */ /* 0x000fe200030e0647 */
[----:B------:R-:W-:Y:S02]  /*57f70*/  IADD3 R74, P6, PT, R12, R68, RZ ;  /* 0x000000440c4a7210 */ /* 0x000fe40007fde0ff */
[----:B------:R-:W-:Y:S01]  /*57f80*/  SHF.R.S32.HI R8, RZ, 0x1f, R10 ;  /* 0x0000001fff087819 */ /* 0x000fe2000001140a */
[C---:B------:R-:W-:Y:S01]  /*57f90*/  IMAD.X R79, R6.reuse, 0x1, R0, P5 ;  /* 0x00000001064f7824 */ /* 0x040fe200028e0600 */
[C---:B------:R-:W-:Y:S01]  /*57fa0*/  IADD3 R14, P5, PT, R11.reuse, R2, RZ ;  /* 0x000000020b0e7210 */ /* 0x040fe20007fbe0ff */
[----:B------:R-:W1:Y:S02]  /*57fb0*/  @!P3 SYNCS.CCTL.IV [UR4+0x28000] ;  /* 0x02800000ff00b9b1 */ /* 0x000e640008000004 */
[----:B-1----:R-:W-:Y:S01]  /*57fc0*/  BAR.SYNC.DEFER_BLOCKING 0x0 ;  /* 0x0000000000007b1d */ /* 0x002fe20000010000 */
[----:B------:R-:W-:Y:S01]  /*57fd0*/  IMAD.X R75, R6, 0x1, R72, P6 ;  /* 0x00000001064b7824 */ /* 0x000fe200030e0648 */
[----:B------:R-:W-:-:S02]  /*57fe0*/  IADD3 R16, P6, PT, R11, R3, RZ ;  /* 0x000000030b107210 */ /* 0x000fc40007fde0ff */
[----:B------:R-:W-:Y:S02]  /*57ff0*/  SHF.R.S32.HI R7, RZ, 0x1f, R9 ;  /* 0x0000001fff077819 */ /* 0x000fe40000011409 */
[----:B------:R-:W1:Y:S01]  /*58000*/  @!P3 SYNCS.CCTL.IV [UR4+0x28008] ;  /* 0x02800800ff00b9b1 */ /* 0x000e620008000004 */
[----:B------:R-:W3:Y:S01]  /*58010*/  LDCU UR4, c[0x0][0x39c] ;  /* 0x00007380ff0477ac */ /* 0x000ee20008000800 */
[----:B--2---:R-:W-:-:S04]  /*58020*/  LOP3.LUT R4, R4, 0xfffffffd, RZ, 0xc0, !PT ;  /* 0xfffffffd04047812 */ /* 0x004fc800078ec0ff */
[----:B------:R-:W-:-:S05]  /*58030*/  @P0 LOP3.LUT R4, R4, 0x2, RZ, 0xfc, !PT ;  /* 0x0000000204040812 */ /* 0x000fca00078efcff */
[----:B------:R2:W-:Y:S02]  /*58040*/  STL [R1+0x920], R4 ;  /* 0x0009200401007387 */ /* 0x0005e40000100800 */
[----:B--2---:R-:W-:-:S05]  /*58050*/  SHF.R.S32.HI R4, RZ, 0x1f, R11 ;  /* 0x0000001fff047819 */ /* 0x004fca000001140b */
[C---:B------:R-:W-:Y:S02]  /*58060*/  IMAD.X R15, R4.reuse, 0x1, R0, P5 ;  /* 0x00000001040f7824 */ /* 0x040fe400028e0600 */
[C---:B------:R-:W-:Y:S01]  /*58070*/  IMAD.X R17, R4.reuse, 0x1, R71, P6 ;  /* 0x0000000104117824 */ /* 0x040fe200030e0647 */
[----:B------:R-:W-:Y:S02]  /*58080*/  IADD3 R80, P6, PT, R11, R68, RZ ;  /* 0x000000440b507210 */ /* 0x000fe40007fde0ff */
[----:B------:R2:W-:Y:S03]  /*58090*/  STL.64 [R1+0x850], R14 ;  /* 0x0008500e01007387 */ /* 0x0005e60000100a00 */
[----:B------:R-:W-:Y:S01]  /*580a0*/  IMAD.X R81, R4, 0x1, R72, P6 ;  /* 0x0000000104517824 */ /* 0x000fe200030e0648 */
[----:B------:R4:W-:Y:S01]  /*580b0*/  STL.64 [R1+0x848], R16 ;  /* 0x0008481001007387 */ /* 0x0009e20000100a00 */
[----:B------:R-:W-:-:S03]  /*580c0*/  IADD3 R12, P6, PT, R12, R70, RZ ;  /* 0x000000460c0c7210 */ /* 0x000fc60007fde0ff */
[----:B------:R-:W-:Y:S02]  /*580d0*/  STL [R1+0x1dcc], R80 ;  /* 0x001dcc5001007387 */ /* 0x000fe40000100800 */
[----:B------:R-:W-:Y:S01]  /*580e0*/  IMAD.X R13, R6, 0x1, R69, P6 ;  /* 0x00000001060d7824 */ /* 0x000fe200030e0645 */
[----:B------:R-:W-:Y:S01]  /*580f0*/  SHF.R.S32.HI R6, RZ, 0x1f, R5 ;  /* 0x0000001fff067819 */ /* 0x000fe20000011405 */
[----:B------:R-:W-:Y:S01]  /*58100*/  STL [R1+0x1dc8], R81 ;  /* 0x001dc85101007387 */ /* 0x000fe20000100800 */
[C---:B--2---:R-:W-:Y:S02]  /*58110*/  IADD3 R14, P5, PT, R10.reuse, R2, RZ ;  /* 0x000000020a0e7210 */ /* 0x044fe40007fbe0ff */
[----:B----4-:R-:W-:-:S03]  /*58120*/  IADD3 R16, P3, PT, R10, R3, RZ ;  /* 0x000000030a107210 */ /* 0x010fc60007f7e0ff */
[C---:B------:R-:W-:Y:S02]  /*58130*/  IMAD.X R15, R8.reuse, 0x1, R0, P5 ;  /* 0x00000001080f7824 */ /* 0x040fe400028e0600 */
[----:B------:R-:W-:-:S03]  /*58140*/  IMAD.X R17, R8, 0x1, R71, P3 ;  /* 0x0000000108117824 */ /* 0x000fc600018e0647 */
[----:B------:R2:W-:Y:S04]  /*58150*/  STL.64 [R1+0x910], R14 ;  /* 0x0009100e01007387 */ /* 0x0005e80000100a00 */
[----:B------:R4:W-:Y:S04]  /*58160*/  STL.64 [R1+0x878], R12 ;  /* 0x0008780c01007387 */ /* 0x0009e80000100a00 */
[----:B------:R5:W-:Y:S01]  /*58170*/  STL.64 [R1+0x908], R16 ;  /* 0x0009081001007387 */ /* 0x000be20000100a00 */
[----:B--2---:R-:W-:Y:S02]  /*58180*/  IADD3 R14, P5, PT, R11, R70, RZ ;  /* 0x000000460b0e7210 */ /* 0x004fe40007fbe0ff */
[----:B----4-:R-:W-:-:S03]  /*58190*/  IADD3 R12, P3, PT, R10, R68, RZ ;  /* 0x000000440a0c7210 */ /* 0x010fc60007f7e0ff */
[--C-:B------:R-:W-:Y:S02]  /*581a0*/  IMAD.X R15, R4, 0x1, R69.reuse, P5 ;  /* 0x00000001040f7824 */ /* 0x100fe400028e0645 */
[----:B------:R-:W-:Y:S01]  /*581b0*/  VIADD R4, R5, UR20 ;  /* 0x0000001405047c36 */ /* 0x000fe20008000000 */
[----:B-----5:R-:W-:Y:S01]  /*581c0*/  IADD3 R16, P5, PT, R9, R2, RZ ;  /* 0x0000000209107210 */ /* 0x020fe20007fbe0ff */
[----:B------:R-:W-:Y:S01]  /*581d0*/  IMAD.X R13, R8, 0x1, R72, P3 ;  /* 0x00000001080d7824 */ /* 0x000fe200018e0648 */
[----:B------:R2:W-:Y:S03]  /*581e0*/  STL.64 [R1+0x918], R14 ;  /* 0x0009180e01007387 */ /* 0x0005e60000100a00 */
[----:B------:R-:W-:Y:S01]  /*581f0*/  IMAD.X R17, R7, 0x1, R0, P5 ;  /* 0x0000000107117824 */ /* 0x000fe200028e0600 */
[----:B------:R-:W-:Y:S01]  /*58200*/  IADD3 R10, P5, PT, R10, R70, RZ ;  /* 0x000000460a0a7210 */ /* 0x000fe20007fbe0ff */
[----:B------:R4:W-:Y:S04]  /*58210*/  STL.64 [R1+0x900], R12 ;  /* 0x0009000c01007387 */ /* 0x0009e80000100a00 */
[----:B------:R-:W-:Y:S01]  /*58220*/  IMAD.X R11, R8, 0x1, R69, P5 ;  /* 0x00000001080b7824 */ /* 0x000fe200028e0645 */
[----:B--2---:R-:W-:-:S05]  /*58230*/  IADD3 R14, P6, PT, R9, R3, RZ ;  /* 0x00000003090e7210 */ /* 0x004fca0007fde0ff */
[----:B------:R-:W-:Y:S01]  /*58240*/  IMAD.X R15, R7, 0x1, R71, P6 ;  /* 0x00000001070f7824 */ /* 0x000fe200030e0647 */
[----:B----4-:R-:W-:-:S04]  /*58250*/  IADD3 R12, P3, PT, R9, R68, RZ ;  /* 0x00000044090c7210 */ /* 0x010fc80007f7e0ff */
[----:B------:R2:W-:Y:S01]  /*58260*/  STL.64 [R1+0x8e8], R14 ;  /* 0x0008e80e01007387 */ /* 0x0005e20000100a00 */
[----:B------:R-:W-:-:S03]  /*58270*/  IMAD.X R13, R7, 0x1, R72, P3 ;  /* 0x00000001070d7824 */ /* 0x000fc600018e0648 */
[----:B------:R-:W-:Y:S04]  /*58280*/  STL.64 [R1+0x8f0], R16 ;  /* 0x0008f01001007387 */ /* 0x000fe80000100a00 */
[----:B------:R4:W-:Y:S01]  /*58290*/  STL.64 [R1+0x8f8], R10 ;  /* 0x0008f80a01007387 */ /* 0x0009e20000100a00 */
[----:B--2---:R-:W-:-:S03]  /*582a0*/  IADD3 R14, P6, PT, R9, R70, RZ ;  /* 0x00000046090e7210 */ /* 0x004fc60007fde0ff */
[----:B------:R2:W-:Y:S02]  /*582b0*/  STL.64 [R1+0x8e0], R12 ;  /* 0x0008e00c01007387 */ /* 0x0005e40000100a00 */
[----:B------:R-:W-:Y:S01]  /*582c0*/  IMAD.X R15, R7, 0x1, R69, P6 ;  /* 0x00000001070f7824 */ /* 0x000fe200030e0645 */
[C---:B------:R-:W-:Y:S01]  /*582d0*/  IADD3 R8, P6, PT, R5.reuse, R68, RZ ;  /* 0x0000004405087210 */ /* 0x040fe20007fde0ff */
[----:B------:R-:W-:Y:S01]  /*582e0*/  VIADD R7, R4, UR20 ;  /* 0x0000001404077c36 */ /* 0x000fe20008000000 */
[----:B----4-:R-:W-:-:S03]  /*582f0*/  IADD3 R10, P3, PT, R5, R2, RZ ;  /* 0x00000002050a7210 */ /* 0x010fc60007f7e0ff */
[C---:B------:R-:W-:Y:S02]  /*58300*/  IMAD.X R9, R6.reuse, 0x1, R72, P6 ;  /* 0x0000000106097824 */ /* 0x040fe400030e0648 */
[----:B------:R-:W-:Y:S01]  /*58310*/  IMAD.X R11, R6, 0x1, R0, P3 ;  /* 0x00000001060b7824 */ /* 0x000fe200018e0600 */
[----:B--2---:R-:W-:-:S04]  /*58320*/  IADD3 R12, P5, PT, R5, R3, RZ ;  /* 0x00000003050c7210 */ /* 0x004fc80007fbe0ff */
[----:B------:R2:W-:Y:S01]  /*58330*/  STL.64 [R1+0x8d0], R10 ;  /* 0x0008d00a01007387 */ /* 0x0005e20000100a00 */
[----:B------:R-:W-:-:S03]  /*58340*/  IMAD.X R13, R6, 0x1, R71, P5 ;  /* 0x00000001060d7824 */ /* 0x000fc600028e0647 */
[----:B------:R-:W-:Y:S04]  /*58350*/  STL.64 [R1+0x8d8], R14 ;  /* 0x0008d80e01007387 */ /* 0x000fe80000100a00 */
[----:B------:R4:W-:Y:S01]  /*58360*/  STL.64 [R1+0x8c0], R8 ;  /* 0x0008c00801007387 */ /* 0x0009e20000100a00 */
[----:B--2---:R-:W-:-:S03]  /*58370*/  IADD3 R10, P3, PT, R5, R70, RZ ;  /* 0x00000046050a7210 */ /* 0x004fc60007f7e0ff */
[----:B------:R2:W-:Y:S01]  /*58380*/  STL.64 [R1+0x8c8], R12 ;  /* 0x0008c80c01007387 */ /* 0x0005e20000100a00 */
[----:B------:R-:W-:Y:S01]  /*58390*/  SHF.R.S32.HI R5, RZ, 0x1f, R4 ;  /* 0x0000001fff057819 */ /* 0x000fe20000011404 */
[----:B------:R-:W-:Y:S01]  /*583a0*/  IMAD.X R11, R6, 0x1, R69, P3 ;  /* 0x00000001060b7824 */ /* 0x000fe200018e0645 */
[----:B----4-:R-:W-:-:S04]  /*583b0*/  IADD3 R8, P5, PT, R4, R2, RZ ;  /* 0x0000000204087210 */ /* 0x010fc80007fbe0ff */
[----:B------:R4:W-:Y:S01]  /*583c0*/  STL.64 [R1+0x8b8], R10 ;  /* 0x0008b80a01007387 */ /* 0x0009e20000100a00 */
[----:B------:R-:W-:Y:S01]  /*583d0*/  IMAD.X R9, R5, 0x1, R0, P5 ;  /* 0x0000000105097824 */ /* 0x000fe200028e0600 */
[----:B--2---:R-:W-:-:S04]  /*583e0*/  IADD3 R12, P3, PT, R4, R3, RZ ;  /* 0x00000003040c7210 */ /* 0x004fc80007f7e0ff */
[----:B------:R2:W-:Y:S04]  /*583f0*/  STL.64 [R1+0x8b0], R8 ;  /* 0x0008b00801007387 */ /* 0x0005e80000100a00 */
[----:B------:R-:W-:Y:S01]  /*58400*/  STL.64 [R1+0x2030], R74 ;  /* 0x0020304a01007387 */ /* 0x000fe20000100a00 */
[----:B----4-:R-:W-:-:S03]  /*58410*/  IADD3 R10, P6, PT, R4, R68, RZ ;  /* 0x00000044040a7210 */ /* 0x010fc60007fde0ff */
[----:B------:R-:W-:Y:S04]  /*58420*/  STL [R1+0x2028], R72 ;  /* 0x0020284801007387 */ /* 0x000fe80000100800 */
[----:B------:R-:W-:Y:S01]  /*58430*/  STL.64 [R1+0x2020], R70 ;  /* 0x0020204601007387 */ /* 0x000fe20000100a00 */
[----:B--2---:R-:W-:-:S03]  /*58440*/  IADD3 R8, P5, PT, R4, R70, RZ ;  /* 0x0000004604087210 */ /* 0x004fc60007fbe0ff */
[----:B------:R-:W-:Y:S04]  /*58450*/  STL.64 [R1+0x2018], R68 ;  /* 0x0020184401007387 */ /* 0x000fe80000100a00 */
[----:B------:R2:W-:Y:S02]  /*58460*/  STL [R1+0x2010], R12 ;  /* 0x0020100c01007387 */ /* 0x0005e40000100800 */
[----:B--2---:R-:W2:Y:S02]  /*58470*/  LDTM.x64 R12, tmem[UR7] ;  /* 0x00000007000c79ee */ /* 0x004ea40008340000 */
[----:B--2---:R-:W-:Y:S01]  /*58480*/  STL.64 [R1+0x608], R14 ;  /* 0x0006080e01007387 */ /* 0x004fe20000100a00 */
[----:B------:R-:W-:-:S03]  /*58490*/  IMAD.MOV.U32 R80, RZ, RZ, R12 ;  /* 0x000000ffff507224 */ /* 0x000fc600078e000c */
[----:B------:R-:W-:Y:S04]  /*584a0*/  STL.64 [R1+0x610], R16 ;  /* 0x0006101001007387 */ /* 0x000fe80000100a00 */
        /* <DEDUP_REMOVED lines=24> */
[----:B------:R2:W-:Y:S04]  /*58630*/  STL.64 [R1+0x6d8], R66 ;  /* 0x0006d84201007387 */ /* 0x0005e80000100a00 */
[----:B------:R-:W-:Y:S04]  /*58640*/  STL.64 [R1+0x6e0], R68 ;  /* 0x0006e04401007387 */ /* 0x000fe80000100a00 */
[----:B------:R-:W-:Y:S04]  /*58650*/  STL.64 [R1+0x6e8], R70 ;  /* 0x0006e84601007387 */ /* 0x000fe80000100a00 */
[----:B------:R-:W-:Y:S01]  /*58660*/  STL.64 [R1+0x6f0], R72 ;  /* 0x0006f04801007387 */ /* 0x000fe20000100a00 */
[----:B--2---:R-:W-:-:S03]  /*58670*/  IMAD.MOV.U32 R67, RZ, RZ, R13 ;  /* 0x000000ffff437224 */ /* 0x004fc600078e000d */
[----:B------:R2:W-:Y:S04]  /*58680*/  STL.64 [R1+0x6f8], R74 ;  /* 0x0006f84a01007387 */ /* 0x0005e80000100a00 */
[----:B--2---:R-:W2:Y:S04]  /*58690*/  LDL.LU.64 R74, [R1+0x2030] ;  /* 0x00203000014a7983 */ /* 0x004ea80000300a00 */
[----:B------:R-:W4:Y:S04]  /*586a0*/  LDL.LU R72, [R1+0x2028] ;  /* 0x0020280001487983 */ /* 0x000f280000300800 */
[----:B------:R-:W5:Y:S04]  /*586b0*/  LDL.LU.64 R70, [R1+0x2020] ;  /* 0x0020200001467983 */ /* 0x000f680000300a00 */
[----:B------:R-:W2:Y:S04]  /*586c0*/  LDL.LU.64 R68, [R1+0x2018] ;  /* 0x0020180001447983 */ /* 0x000ea80000300a00 */
        /* <DEDUP_REMOVED lines=21> */
[----:B------:R-:W-:Y:S01]  /*58820*/  SHF.R.S32.HI R6, RZ, 0x1f, R7 ;  /* 0x0000001fff067819 */ /* 0x000fe20000011407 */
[----:B------:R-:W-:-:S02]  /*58830*/  VIADD R4, R7, UR20 ;  /* 0x0000001407047c36 */ /* 0x000fc40008000000 */
[C---:B----4-:R-:W-:Y:S02]  /*58840*/  IMAD.X R11, R5.reuse, 0x1, R72, P6 ;  /* 0x00000001050b7824 */ /* 0x050fe400030e0648 */
[----:B-----5:R-:W-:-:S03]  /*58850*/  IMAD.X R13, R5, 0x1, R71, P3 ;  /* 0x00000001050d7824 */ /* 0x020fc600018e0647 */
[----:B------:R4:W-:Y:S01]  /*58860*/  STL.64 [R1+0x8a0], R10 ;  /* 0x0008a00a01007387 */ /* 0x0009e20000100a00 */
[----:B--2---:R-:W-:-:S03]  /*58870*/  IMAD.X R9, R5, 0x1, R69, P5 ;  /* 0x0000000105097824 */ /* 0x004fc600028e0645 */
[----:B---3--:R2:W-:Y:S04]  /*58880*/  STL.64 [R1+0x8a8], R12 ;  /* 0x0008a80c01007387 */ /* 0x0085e80000100a00 */
[----:B------:R3:W-:Y:S01]  /*58890*/  STL.64 [R1+0x898], R8 ;  /* 0x0008980801007387 */ /* 0x0007e20000100a00 */
[----:B----4-:R-:W-:-:S05]  /*588a0*/  IADD3 R10, P3, PT, R7, R2, RZ ;  /* 0x00000002070a7210 */ /* 0x010fca0007f7e0ff */
[----:B------:R-:W-:Y:S01]  /*588b0*/  IMAD.X R11, R6, 0x1, R0, P3 ;  /* 0x00000001060b7824 */ /* 0x000fe200018e0600 */
[----:B--2---:R-:W-:-:S04]  /*588c0*/  IADD3 R12, P5, PT, R7, R3, RZ ;  /* 0x00000003070c7210 */ /* 0x004fc80007fbe0ff */
[----:B------:R2:W-:Y:S01]  /*588d0*/  STL.64 [R1+0x890], R10 ;  /* 0x0008900a01007387 */ /* 0x0005e20000100a00 */
[----:B---3--:R-:W-:-:S03]  /*588e0*/  IADD3 R8, P6, PT, R7, R68, RZ ;  /* 0x0000004407087210 */ /* 0x008fc60007fde0ff */
[----:B------:R-:W-:Y:S04]  /*588f0*/  STL.64 [R1+0x2008], R74 ;  /* 0x0020084a01007387 */ /* 0x000fe80000100a00 */
[----:B------:R-:W-:Y:S04]  /*58900*/  STL [R1+0x2000], R72 ;  /* 0x0020004801007387 */ /* 0x000fe80000100800 */
[----:B------:R-:W-:Y:S01]  /*58910*/  STL.64 [R1+0x1ff8], R70 ;  /* 0x001ff84601007387 */ /* 0x000fe20000100a00 */
[----:B--2---:R-:W-:-:S03]  /*58920*/  IADD3 R10, P3, PT, R7, R70, RZ ;  /* 0x00000046070a7210 */ /* 0x004fc60007f7e0ff */
        /* <DEDUP_REMOVED lines=11> */
[----:B------:R-:W-:Y:S04]  /*589e0*/  STL [R1+0x1f98], R47 ;  /* 0x001f982f01007387 */ /* 0x000fe80000100800 */
[----:B------:R2:W-:Y:S02]  /*589f0*/  STL [R1+0x1f94], R12 ;  /* 0x001f940c01007387 */ /* 0x0005e40000100800 */
[----:B--2---:R-:W2:Y:S02]  /*58a00*/  LDTM.x64 R12, tmem[UR7+0x40] ;  /* 0x00004007000c79ee */ /* 0x004ea40008340000 */
[----:B--2---:R-:W-:Y:S04]  /*58a10*/  STL.64 [R1+0x500], R12 ;  /* 0x0005000c01007387 */ /* 0x004fe80000100a00 */
        /* <DEDUP_REMOVED lines=31> */
[----:B--2---:R-:W2:Y:S04]  /*58c10*/  LDL.LU.64 R74, [R1+0x2008] ;  /* 0x00200800014a7983 */ /* 0x004ea80000300a00 */
[----:B------:R-:W3:Y:S04]  /*58c20*/  LDL.LU R72, [R1+0x2000] ;  /* 0x0020000001487983 */ /* 0x000ee80000300800 */
[----:B------:R-:W4:Y:S04]  /*58c30*/  LDL.LU.64 R70, [R1+0x1ff8] ;  /* 0x001ff80001467983 */ /* 0x000f280000300a00 */
[----:B------:R-:W5:Y:S04]  /*58c40*/  LDL.LU.64 R68, [R1+0x1ff0] ;  /* 0x001ff00001447983 */ /* 0x000f680000300a00 */
[----:B------:R-:W2:Y:S04]  /*58c50*/  LDL.LU.64 R66, [R1+0x1fe8] ;  /* 0x001fe80001427983 */ /* 0x000ea80000300a00 */
        /* <DEDUP_REMOVED lines=9> */
[----:B------:R-:W2:Y:S04]  /*58cf0*/  LDL.LU R47, [R1+0x1f98] ;  /* 0x001f9800012f7983 */ /* 0x000ea80000300800 */
[----:B------:R-:W2:Y:S01]  /*58d00*/  LDL.LU R12, [R1+0x1f94] ;  /* 0x001f9400010c7983 */ /* 0x000ea20000300800 */
[----:B------:R-:W-:Y:S01]  /*58d10*/  SHF.R.S32.HI R7, RZ, 0x1f, R4 ;  /* 0x0000001fff077819 */ /* 0x000fe20000011404 */
[----:B------:R-:W-:-:S02]  /*58d20*/  VIADD R5, R4, UR20 ;  /* 0x0000001404057c36 */ /* 0x000fc40008000000 */
[C---:B---3--:R-:W-:Y:S02]  /*58d30*/  IMAD.X R9, R6.reuse, 0x1, R72, P6 ;  /* 0x0000000106097824 */ /* 0x048fe400030e0648 */
[----:B----4-:R-:W-:-:S03]  /*58d40*/  IMAD.X R13, R6, 0x1, R71, P5 ;  /* 0x00000001060d7824 */ /* 0x010fc600028e0647 */
[----:B------:R3:W-:Y:S01]  /*58d50*/  STL.64 [R1+0x880], R8 ;  /* 0x0008800801007387 */ /* 0x0007e20000100a00 */
[----:B-----5:R-:W-:Y:S01]  /*58d60*/  IMAD.X R11, R6, 0x1, R69, P3 ;  /* 0x00000001060b7824 */ /* 0x020fe200018e0645 */
[C---:B------:R-:W-:Y:S02]  /*58d70*/  IADD3 R28, P3, PT, R4.reuse, R3, RZ ;  /* 0x00000003041c7210 */ /* 0x040fe40007f7e0ff */
[C---:B------:R-:W-:Y:S02]  /*58d80*/  IADD3 R26, P6, PT, R4.reuse, R68, RZ ;  /* 0x00000044041a7210 */ /* 0x040fe40007fde0ff */
[----:B---3--:R-:W-:-:S05]  /*58d90*/  IADD3 R8, P5, PT, R4, R2, RZ ;  /* 0x0000000204087210 */ /* 0x008fca0007fbe0ff */
[----:B------:R-:W-:Y:S01]  /*58da0*/  IMAD.X R9, R7, 0x1, R0, P5 ;  /* 0x0000000107097824 */ /* 0x000fe200028e0600 */
[----:B------:R-:W-:Y:S01]  /*58db0*/  IADD3 R24, P5, PT, R4, R70, RZ ;  /* 0x0000004604187210 */ /* 0x000fe20007fbe0ff */
[----:B--2---:R-:W-:Y:S04]  /*58dc0*/  STL.64 [R1+0x888], R12 ;  /* 0x0008880c01007387 */ /* 0x004fe80000100a00 */
[----:B------:R-:W-:Y:S04]  /*58dd0*/  STL.64 [R1+0x870], R10 ;  /* 0x0008700a01007387 */ /* 0x000fe80000100a00 */
[----:B------:R-:W-:Y:S04]  /*58de0*/  STL [R1+0x1f90], R80 ;  /* 0x001f905001007387 */ /* 0x000fe80000100800 */
[----:B------:R-:W-:Y:S04]  /*58df0*/  STL.64 [R1+0x1f88], R78 ;  /* 0x001f884e01007387 */ /* 0x000fe80000100a00 */
[----:B------:R-:W-:Y:S04]  /*58e00*/  STL.64 [R1+0x868], R8 ;  /* 0x0008680801007387 */ /* 0x000fe80000100a00 */
[----:B------:R-:W-:Y:S04]  /*58e10*/  STL.64 [R1+0x1f80], R76 ;  /* 0x001f804c01007387 */ /* 0x000fe80000100a00 */
[----:B------:R-:W-:Y:S04]  /*58e20*/  STL.64 [R1+0x1f78], R74 ;  /* 0x001f784a01007387 */ /* 0x000fe80000100a00 */
[----:B------:R-:W-:Y:S04]  /*58e30*/  STL [R1+0x1f70], R72 ;  /* 0x001f704801007387 */ /* 0x000fe80000100800 */
        /* <DEDUP_REMOVED lines=15> */
[----:B--2---:R-:W-:Y:S04]  /*58f30*/  STL [R1+0x404], R29 ;  /* 0x0004041d01007387 */ /* 0x004fe80000100800 */
        /* <DEDUP_REMOVED lines=29> */
[----:B------:R-:W-:Y:S04]  /*59110*/  STL.64 [R1+0x4e8], R86 ;  /* 0x0004e85601007387 */ /* 0x000fe80000100a00 */
[----:B------:R-:W-:Y:S04]  /*59120*/  STL.64 [R1+0x4f0], R88 ;  /* 0x0004f05801007387 */ /* 0x000fe80000100a00 */
[----:B------:R-:W-:Y:S04]  /*59130*/  STL.64 [R1+0x4f8], R90 ;  /* 0x0004f85a01007387 */ /* 0x000fe80000100a00 */
[----:B--2---:R-:W2:Y:S04]  /*59140*/  LDL.LU R80, [R1+0x1f90] ;  /* 0x001f900001507983 */ /* 0x004ea80000300800 */
[----:B------:R-:W3:Y:S04]  /*59150*/  LDL.LU.64 R78, [R1+0x1f88] ;  /* 0x001f8800014e7983 */ /* 0x000ee80000300a00 */
[----:B------:R-:W4:Y:S04]  /*59160*/  LDL.LU.64 R76, [R1+0x1f80] ;  /* 0x001f8000014c7983 */ /* 0x000f280000300a00 */
[----:B------:R-:W5:Y:S04]  /*59170*/  LDL.LU.64 R74, [R1+0x1f78] ;  /* 0x001f7800014a7983 */ /* 0x000f680000300a00 */
[----:B------:R-:W2:Y:S04]  /*59180*/  LDL.LU R72, [R1+0x1f70] ;  /* 0x001f700001487983 */ /* 0x000ea80000300800 */
[----:B------:R-:W3:Y:S04]  /*59190*/  LDL.LU.64 R70, [R1+0x1f68] ;  /* 0x001f680001467983 */ /* 0x000ee80000300a00 */
[----:B------:R-:W4:Y:S04]  /*591a0*/  LDL.LU.64 R68, [R1+0x1f60] ;  /* 0x001f600001447983 */ /* 0x000f280000300a00 */
[----:B------:R-:W5:Y:S04]  /*591b0*/  LDL.LU.64 R66, [R1+0x1f58] ;  /* 0x001f580001427983 */ /* 0x000f680000300a00 */
        /* <DEDUP_REMOVED lines=28> */
[----:B------:R-:W-:-:S03]  /*59380*/  SHF.R.S32.HI R6, RZ, 0x1f, R5 ;  /* 0x0000001fff067819 */ /* 0x000fc60000011405 */
[----:B------:R-:W5:Y:S04]  /*59390*/  LDL.LU R10, [R1+0x448] ;  /* 0x00044800010a7983 */ /* 0x000f680000300800 */
[----:B------:R-:W5:Y:S01]  /*593a0*/  LDL.LU R9, [R1+0x44c] ;  /* 0x00044c0001097983 */ /* 0x000f620000300800 */
[----:B------:R-:W-:Y:S02]  /*593b0*/  VIADD R4, R5, UR20 ;  /* 0x0000001405047c36 */ /* 0x000fe40008000000 */
[C---:B--2---:R-:W-:Y:S02]  /*593c0*/  IMAD.X R27, R7.reuse, 0x1, R72, P6 ;  /* 0x00000001071b7824 */ /* 0x044fe400030e0648 */
[----:B---3--:R-:W-:-:S03]  /*593d0*/  IMAD.X R29, R7, 0x1, R71, P3 ;  /* 0x00000001071d7824 */ /* 0x008fc600018e0647 */
[----:B------:R2:W-:Y:S01]  /*593e0*/  STL.64 [R1+0x858], R26 ;  /* 0x0008581a01007387 */ /* 0x0005e20000100a00 */
[----:B----4-:R-:W-:Y:S01]  /*593f0*/  IMAD.X R25, R7, 0x1, R69, P5 ;  /* 0x0000000107197824 */ /* 0x010fe200028e0645 */
[----:B------:R-:W-:Y:S02]  /*59400*/  SHF.R.S32.HI R7, RZ, 0x1f, R4 ;  /* 0x0000001fff077819 */ /* 0x000fe40000011404 */
[----:B--2---:R-:W-:-:S05]  /*59410*/  IADD3 R26, P3, PT, R5, R2, RZ ;  /* 0x00000002051a7210 */ /* 0x004fca0007f7e0ff */
[----:B------:R-:W-:Y:S01]  /*59420*/  IMAD.X R27, R6, 0x1, R0, P3 ;  /* 0x00000001061b7824 */ /* 0x000fe200018e0600 */
[----:B-----5:R2:W-:Y:S04]  /*59430*/  STL.64 [R1+0x860], R28 ;  /* 0x0008601c01007387 */ /* 0x0205e80000100a00 */
[----:B------:R3:W-:Y:S04]  /*59440*/  STL.64 [R1+0x840], R24 ;  /* 0x0008401801007387 */ /* 0x0007e80000100a00 */
[----:B------:R4:W-:Y:S01]  /*59450*/  STL.64 [R1+0x838], R26 ;  /* 0x0008381a01007387 */ /* 0x0009e20000100a00 */
[----:B--2---:R-:W-:-:S02]  /*59460*/  IADD3 R28, P5, PT, R5, R3, RZ ;  /* 0x00000003051c7210 */ /* 0x004fc40007fbe0ff */
[----:B---3--:R-:W-:-:S03]  /*59470*/  IADD3 R24, P6, PT, R5, R68, RZ ;  /* 0x0000004405187210 */ /* 0x008fc60007fde0ff */
[C---:B------:R-:W-:Y:S01]  /*59480*/  IMAD.X R29, R6.reuse, 0x1, R71, P5 ;  /* 0x00000001061d7824 */ /* 0x040fe200028e0647 */
[----:B----4-:R-:W-:Y:S01]  /*59490*/  IADD3 R26, P3, PT, R5, R70, RZ ;  /* 0x00000046051a7210 */ /* 0x010fe20007f7e0ff */
[----:B------:R-:W-:Y:S02]  /*594a0*/  IMAD.X R25, R6, 0x1, R72, P6 ;  /* 0x0000000106197824 */ /* 0x000fe400030e0648 */
[----:B------:R-:W-:Y:S02]  /*594b0*/  VIADD R5, R4, UR20 ;  /* 0x0000001404057c36 */ /* 0x000fe40008000000 */
[----:B------:R-:W-:Y:S01]  /*594c0*/  IMAD.X R27, R6, 0x1, R69, P3 ;  /* 0x00000001061b7824 */ /* 0x000fe200018e0645 */
[----:B------:R2:W-:Y:S02]  /*594d0*/  STL.64 [R1+0x828], R24 ;  /* 0x0008281801007387 */ /* 0x0005e40000100a00 */
[----:B------:R-:W-:Y:S02]  /*594e0*/  SHF.R.S32.HI R6, RZ, 0x1f, R5 ;  /* 0x0000001fff067819 */ /* 0x000fe40000011405 */
[----:B------:R3:W-:Y:S04]  /*594f0*/  STL.64 [R1+0x830], R28 ;  /* 0x0008301c01007387 */ /* 0x0007e80000100a00 */
[----:B------:R4:W-:Y:S01]  /*59500*/  STL.64 [R1+0x820], R26 ;  /* 0x0008201a01007387 */ /* 0x0009e20000100a00 */
[----:B--2---:R-:W-:-:S02]  /*59510*/  IADD3 R24, P5, PT, R4, R2, RZ ;  /* 0x0000000204187210 */ /* 0x004fc40007fbe0ff */
[----:B---3--:R-:W-:-:S03]  /*59520*/  IADD3 R28, P3, PT, R4, R3, RZ ;  /* 0x00000003041c7210 */ /* 0x008fc60007f7e0ff */
[C---:B------:R-:W-:Y:S01]  /*59530*/  IMAD.X R25, R7.reuse, 0x1, R0, P5 ;  /* 0x0000000107197824 */ /* 0x040fe200028e0600 */
[----:B----4-:R-:W-:Y:S01]  /*59540*/  IADD3 R26, P6, PT, R4, R68, RZ ;  /* 0x00000044041a7210 */ /* 0x010fe20007fde0ff */
[----:B------:R-:W-:-:S03]  /*59550*/  IMAD.X R29, R7, 0x1, R71, P3 ;  /* 0x00000001071d7824 */ /* 0x000fc600018e0647 */
[----:B------:R2:W-:Y:S01]  /*59560*/  STL.64 [R1+0x818], R24 ;  /* 0x0008181801007387 */ /* 0x0005e20000100a00 */
[----:B------:R-:W-:-:S05]  /*59570*/  IMAD.X R27, R7, 0x1, R72, P6 ;  /* 0x00000001071b7824 */ /* 0x000fca00030e0648 */
[----:B------:R3:W-:Y:S01]  /*59580*/  STL.64 [R1+0x808], R26 ;  /* 0x0008081a01007387 */ /* 0x0007e20000100a00 */
[----:B--2---:R-:W-:-:S03]  /*59590*/  IADD3 R24, P5, PT, R4, R70, RZ ;  /* 0x0000004604187210 */ /* 0x004fc60007fbe0ff */
[----:B------:R2:W-:Y:S01]  /*595a0*/  STL.64 [R1+0x810], R28 ;  /* 0x0008101c01007387 */ /* 0x0005e20000100a00 */
[----:B------:R-:W-:Y:S02]  /*595b0*/  VIADD R4, R5, UR20 ;  /* 0x0000001405047c36 */ /* 0x000fe40008000000 */
[----:B------:R-:W-:-:S03]  /*595c0*/  IMAD.X R25, R7, 0x1, R69, P5 ;  /* 0x0000000107197824 */ /* 0x000fc600028e0645 */
[----:B------:R-:W-:Y:S02]  /*595d0*/  SHF.R.S32.HI R8, RZ, 0x1f, R4 ;  /* 0x0000001fff087819 */ /* 0x000fe40000011404 */
[C---:B---3--:R-:W-:Y:S01]  /*595e0*/  IADD3 R26, P3, PT, R5.reuse, R2, RZ ;  /* 0x00000002051a7210 */ /* 0x048fe20007f7e0ff */
[----:B------:R3:W-:Y:S01]  /*595f0*/  STL.64 [R1+0x800], R24 ;  /* 0x0008001801007387 */ /* 0x0007e20000100a00 */
[----:B--2---:R-:W-:-:S03]  /*59600*/  IADD3 R28, P5, PT, R5, R3, RZ ;  /* 0x00000003051c7210 */ /* 0x004fc60007fbe0ff */
[C---:B------:R-:W-:Y:S02]  /*59610*/  IMAD.X R27, R6.reuse, 0x1, R0, P3 ;  /* 0x00000001061b7824 */ /* 0x040fe400018e0600 */
[----:B------:R-:W-:-:S03]  /*59620*/  IMAD.X R29, R6, 0x1, R71, P5 ;  /* 0x00000001061d7824 */ /* 0x000fc600028e0647 */
[----:B------:R2:W-:Y:S01]  /*59630*/  STL.64 [R1+0x7f8], R26 ;  /* 0x0007f81a01007387 */ /* 0x0005e20000100a00 */
[----:B---3--:R-:W-:-:S05]  /*59640*/  IADD3 R24, P6, PT, R5, R68, RZ ;  /* 0x0000004405187210 */ /* 0x008fca0007fde0ff */
[----:B------:R-:W-:Y:S01]  /*59650*/  IMAD.X R25, R6, 0x1, R72, P6 ;  /* 0x0000000106197824 */ /* 0x000fe200030e0648 */
[----:B--2---:R-:W-:-:S04]  /*59660*/  IADD3 R26, P3, PT, R5, R70, RZ ;  /* 0x00000046051a7210 */ /* 0x004fc80007f7e0ff */
[----:B------:R2:W-:Y:S01]  /*59670*/  STL.64 [R1+0x7e8], R24 ;  /* 0x0007e81801007387 */ /* 0x0005e20000100a00 */
[----:B------:R-:W-:Y:S02]  /*59680*/  VIADD R5, R4, UR20 ;  /* 0x0000001404057c36 */ /* 0x000fe40008000000 */
[----:B------:R-:W-:Y:S01]  /*59690*/  IMAD.X R27, R6, 0x1, R69, P3 ;  /* 0x00000001061b7824 */ /* 0x000fe200018e0645 */
[----:B------:R3:W-:Y:S02]  /*596a0*/  STL.64 [R1+0x7f0], R28 ;  /* 0x0007f01c01007387 */ /* 0x0007e40000100a00 */
[----:B------:R-:W-:Y:S02]  /*596b0*/  SHF.R.S32.HI R7, RZ, 0x1f, R5 ;  /* 0x0000001fff077819 */ /* 0x000fe40000011405 */
[----:B------:R4:W-:Y:S01]  /*596c0*/  STL.64 [R1+0x7e0], R26 ;  /* 0x0007e01a01007387 */ /* 0x0009e20000100a00 */
[----:B--2---:R-:W-:-:S05]  /*596d0*/  IADD3 R24, P5, PT, R4, R2, RZ ;  /* 0x0000000204187210 */ /* 0x004fca0007fbe0ff */
[----:B------:R-:W-:Y:S01]  /*596e0*/  IMAD.X R25, R8, 0x1, R0, P5 ;  /* 0x0000000108197824 */ /* 0x000fe200028e0600 */
[C---:B---3--:R-:W-:Y:S02]  /*596f0*/  IADD3 R28, P3, PT, R4.reuse, R3, RZ ;  /* 0x00000003041c7210 */ /* 0x048fe40007f7e0ff */
[----:B----4-:R-:W-:Y:S02]  /*59700*/  IADD3 R26, P6, PT, R4, R68, RZ ;  /* 0x00000044041a7210 */ /* 0x010fe40007fde0ff */
[----:B------:R2:W-:Y:S01]  /*59710*/  STL.64 [R1+0x7d8], R24 ;  /* 0x0007d81801007387 */ /* 0x0005e20000100a00 */
[C---:B------:R-:W-:Y:S02]  /*59720*/  IMAD.X R29, R8.reuse, 0x1, R71, P3 ;  /* 0x00000001081d7824 */ /* 0x040fe400018e0647 */
[----:B------:R-:W-:-:S05]  /*59730*/  IMAD.X R27, R8, 0x1, R72, P6 ;  /* 0x00000001081b7824 */ /* 0x000fca00030e0648 */
[----:B------:R3:W-:Y:S01]  /*59740*/  STL.64 [R1+0x7c8], R26 ;  /* 0x0007c81a01007387 */ /* 0x0007e20000100a00 */
[----:B--2---:R-:W-:-:S03]  /*59750*/  IADD3 R24, P5, PT, R4, R70, RZ ;  /* 0x0000004604187210 */ /* 0x004fc60007fbe0ff */
[----:B------:R2:W-:Y:S01]  /*59760*/  STL.64 [R1+0x7d0], R28 ;  /* 0x0007d01c01007387 */ /* 0x0005e20000100a00 */
[----:B------:R-:W-:Y:S02]  /*59770*/  VIADD R4, R5, UR20 ;  /* 0x0000001405047c36 */ /* 0x000fe40008000000 */
[----:B------:R-:W-:-:S03]  /*59780*/  IMAD.X R25, R8, 0x1, R69, P5 ;  /* 0x0000000108197824 */ /* 0x000fc600028e0645 */
[----:B------:R-:W-:Y:S01]  /*59790*/  SHF.R.S32.HI R8, RZ, 0x1f, R4 ;  /* 0x0000001fff087819 */ /* 0x000fe20000011404 */
[----:B------:R-:W-:Y:S01]  /*597a0*/  VIADD R6, R4, UR20 ;  /* 0x0000001404067c36 */ /* 0x000fe20008000000 */
        /* <DEDUP_REMOVED lines=12> */
[----:B------:R3:W-:Y:S01]  /*59870*/  STL.64 [R1+0x7b0], R28 ;  /* 0x0007b01c01007387 */ /* 0x0007e20000100a00 */
[----:B------:R-:W-:-:S03]  /*59880*/  SHF.R.S32.HI R7, RZ, 0x1f, R6 ;  /* 0x0000001fff077819 */ /* 0x000fc60000011406 */
        /* <DEDUP_REMOVED lines=10> */
[----:B------:R2:W-:Y:S02]  /*59930*/  STL.64 [R1+0x790], R28 ;  /* 0x0007901c01007387 */ /* 0x0005e40000100a00 */
[----:B------:R-:W-:Y:S01]  /*59940*/  IMAD.X R25, R8, 0x1, R69, P5 ;  /* 0x0000000108197824 */ /* 0x000fe200028e0645 */
[----:B---3--:R-:W-:-:S04]  /*59950*/  IADD3 R26, P3, PT, R6, R2, RZ ;  /* 0x00000002061a7210 */ /* 0x008fc80007f7e0ff */
[----:B------:R3:W-:Y:S01]  /*59960*/  STL.64 [R1+0x780], R24 ;  /* 0x0007801801007387 */ /* 0x0007e20000100a00 */
[----:B--2---:R-:W-:-:S03]  /*59970*/  IADD3 R28, P5, PT, R6, R3, RZ ;  /* 0x00000003061c7210 */ /* 0x004fc60007fbe0ff */
[----:B------:R-:W2:Y:S01]  /*59980*/  LDL.LU R8, [R1+0x1b08] ;  /* 0x001b080001087983 */ /* 0x000ea20000300800 */
[----:B------:R-:W-:Y:S01]  /*59990*/  IMAD.X R27, R7, 0x1, R0, P3 ;  /* 0x00000001071b7824 */ /* 0x000fe200018e0600 */
[----:B---3--:R-:W-:-:S04]  /*599a0*/  IADD3 R24, P6, PT, R6, R68, RZ ;  /* 0x0000004406187210 */ /* 0x008fc80007fde0ff */
[----:B------:R3:W-:Y:S01]  /*599b0*/  STL.64 [R1+0x778], R26 ;  /* 0x0007781a01007387 */ /* 0x0007e20000100a00 */
[C---:B------:R-:W-:Y:S02]  /*599c0*/  IMAD.X R25, R7.reuse, 0x1, R72, P6 ;  /* 0x0000000107197824 */ /* 0x040fe400030e0648 */
[----:B------:R-:W-:-:S03]  /*599d0*/  IMAD.X R29, R7, 0x1, R71, P5 ;  /* 0x00000001071d7824 */ /* 0x000fc600028e0647 */
[----:B------:R4:W-:Y:S01]  /*599e0*/  STL.64 [R1+0x768], R24 ;  /* 0x0007681801007387 */ /* 0x0009e20000100a00 */
[----:B---3--:R-:W-:Y:S02]  /*599f0*/  IADD3 R26, P3, PT, R6, R70, RZ ;  /* 0x00000046061a7210 */ /* 0x008fe40007f7e0ff */
[----:B------:R-:W-:Y:S01]  /*59a00*/  SHF.R.S32.HI R6, RZ, 0x1f, R5 ;  /* 0x0000001fff067819 */ /* 0x000fe20000011405 */
[----:B------:R3:W-:Y:S02]  /*59a10*/  STL.64 [R1+0x770], R28 ;  /* 0x0007701c01007387 */ /* 0x0007e40000100a00 */
[----:B------:R-:W-:Y:S01]  /*59a20*/  IMAD.X R27, R7, 0x1, R69, P3 ;  /* 0x00000001071b7824 */ /* 0x000fe200018e0645 */
[----:B----4-:R-:W-:-:S04]  /*59a30*/  IADD3 R24, P5, PT, R5, R2, RZ ;  /* 0x0000000205187210 */ /* 0x010fc80007fbe0ff */
[----:B------:R4:W-:Y:S01]  /*59a40*/  STL.64 [R1+0x760], R26 ;  /* 0x0007601a01007387 */ /* 0x0009e20000100a00 */
[----:B------:R-:W-:Y:S01]  /*59a50*/  IMAD.X R25, R6, 0x1, R0, P5 ;  /* 0x0000000106197824 */ /* 0x000fe200028e0600 */
[C---:B---3--:R-:W-:Y:S01]  /*59a60*/  IADD3 R28, P3, PT, R5.reuse, R3, RZ ;  /* 0x00000003051c7210 */ /* 0x048fe20007f7e0ff */
[----:B------:R-:W-:-:S03]  /*59a70*/  VIADD R4, R5, UR20 ;  /* 0x0000001405047c36 */ /* 0x000fc60008000000 */
[----:B------:R3:W-:Y:S01]  /*59a80*/  STL.64 [R1+0x758], R24 ;  /* 0x0007581801007387 */ /* 0x0007e20000100a00 */
[----:B------:R-:W-:Y:S01]  /*59a90*/  IMAD.X R29, R6, 0x1, R71, P3 ;  /* 0x00000001061d7824 */ /* 0x000fe200018e0647 */
[----:B----4-:R-:W-:-:S04]  /*59aa0*/  IADD3 R26, P6, PT, R5, R68, RZ ;  /* 0x00000044051a7210 */ /* 0x010fc80007fde0ff */
[----:B------:R4:W-:Y:S01]  /*59ab0*/  STL.64 [R1+0x750], R28 ;  /* 0x0007501c01007387 */ /* 0x0009e20000100a00 */
[C---:B------:R-:W-:Y:S01]  /*59ac0*/  IMAD.X R27, R6.reuse, 0x1, R72, P6 ;  /* 0x00000001061b7824 */ /* 0x040fe200030e0648 */
[----:B---3--:R-:W-:Y:S02]  /*59ad0*/  IADD3 R24, P5, PT, R5, R70, RZ ;  /* 0x0000004605187210 */ /* 0x008fe40007fbe0ff */
[----:B------:R-:W-:Y:S02]  /*59ae0*/  SHF.R.S32.HI R5, RZ, 0x1f, R4 ;  /* 0x0000001fff057819 */ /* 0x000fe40000011404 */
[----:B------:R3:W-:Y:S01]  /*59af0*/  STL.64 [R1+0x748], R26 ;  /* 0x0007481a01007387 */ /* 0x0007e20000100a00 */
[----:B------:R-:W-:Y:S01]  /*59b00*/  IMAD.X R25, R6, 0x1, R69, P5 ;  /* 0x0000000106197824 */ /* 0x000fe200028e0645 */
[----:B----4-:R-:W-:-:S04]  /*59b10*/  IADD3 R28, P3, PT, R4, R2, RZ ;  /* 0x00000002041c7210 */ /* 0x010fc80007f7e0ff */
[----:B------:R4:W-:Y:S01]  /*59b20*/  STL.64 [R1+0x740], R24 ;  /* 0x0007401801007387 */ /* 0x0009e20000100a00 */
[C---:B------:R-:W-:Y:S01]  /*59b30*/  IMAD.X R29, R5.reuse, 0x1, R0, P3 ;  /* 0x00000001051d7824 */ /* 0x040fe200018e0600 */
[C---:B------:R-:W-:Y:S02]  /*59b40*/  IADD3 R6, P3, PT, R4.reuse, R70, RZ ;  /* 0x0000004604067210 */ /* 0x040fe40007f7e0ff */
[C---:B---3--:R-:W-:Y:S01]  /*59b50*/  IADD3 R26, P5, PT, R4.reuse, R3, RZ ;  /* 0x00000003041a7210 */ /* 0x048fe20007fbe0ff */
[C---:B------:R-:W-:Y:S02]  /*59b60*/  VIADD R73, R4.reuse, UR20 ;  /* 0x0000001404497c36 */ /* 0x040fe40008000000 */
[C---:B------:R-:W-:Y:S02]  /*59b70*/  IMAD.X R7, R5.reuse, 0x1, R69, P3 ;  /* 0x0000000105077824 */ /* 0x040fe400018e0645 */
[----:B------:R-:W-:Y:S01]  /*59b80*/  IMAD.X R27, R5, 0x1, R71, P5 ;  /* 0x00000001051b7824 */ /* 0x000fe200028e0647 */
[----:B----4-:R-:W-:Y:S01]  /*59b90*/  IADD3 R24, P6, PT, R4, R68, RZ ;  /* 0x0000004404187210 */ /* 0x010fe20007fde0ff */
[----:B------:R-:W-:Y:S01]  /*59ba0*/  STL.64 [R1+0x738], R28 ;  /* 0x0007381c01007387 */ /* 0x000fe20000100a00 */
[----:B------:R-:W-:-:S03]  /*59bb0*/  SHF.R.S32.HI R4, RZ, 0x1f, R73 ;  /* 0x0000001fff047819 */ /* 0x000fc60000011449 */
[----:B------:R-:W-:Y:S01]  /*59bc0*/  IMAD.X R25, R5, 0x1, R72, P6 ;  /* 0x0000000105197824 */ /* 0x000fe200030e0648 */
[----:B------:R3:W-:Y:S04]  /*59bd0*/  STL.64 [R1+0x730], R26 ;  /* 0x0007301a01007387 */ /* 0x0007e80000100a00 */
[----:B------:R4:W-:Y:S04]  /*59be0*/  STL.64 [R1+0x720], R6 ;  /* 0x0007200601007387 */ /* 0x0009e80000100a00 */
[----:B------:R5:W-:Y:S01]  /*59bf0*/  STL.64 [R1+0x728], R24 ;  /* 0x0007281801007387 */ /* 0x000be20000100a00 */
[----:B---3--:R-:W-:-:S03]  /*59c00*/  IADD3 R26, P6, PT, R73, R2, RZ ;  /* 0x00000002491a7210 */ /* 0x008fc60007fde0ff */
[----:B----4-:R-:W3:Y:S02]  /*59c10*/  LDL R6, [R1+0x700] ;  /* 0x0007000001067983 */ /* 0x010ee40000100800 */
[----:B------:R-:W-:Y:S01]  /*59c20*/  IMAD.X R27, R4, 0x1, R0, P6 ;  /* 0x00000001041b7824 */ /* 0x000fe200030e0600 */
[----:B-----5:R-:W-:-:S04]  /*59c30*/  IADD3 R24, P5, PT, R73, R3, RZ ;  /* 0x0000000349187210 */ /* 0x020fc80007fbe0ff */
[----:B------:R-:W-:Y:S01]  /*59c40*/  STL.64 [R1+0x718], R26 ;  /* 0x0007181a01007387 */ /* 0x000fe20000100a00 */
[----:B------:R-:W-:-:S03]  /*59c50*/  IMAD.X R25, R4, 0x1, R71, P5 ;  /* 0x0000000104197824 */ /* 0x000fc600028e0647 */
        /* <DEDUP_REMOVED lines=19> */
[----:B------:R-:W-:Y:S01]  /*59d90*/  STL.64 [R1+0x1e70], R16 ;  /* 0x001e701001007387 */ /* 0x000fe20000100a00 */
[----:B------:R-:W-:-:S03]  /*59da0*/  IADD3 R92, P3, PT, R73, R68, RZ ;  /* 0x00000044495c7210 */ /* 0x000fc60007f7e0ff */
[----:B------:R-:W-:Y:S01]  /*59db0*/  STL.64 [R1+0x1e68], R14 ;  /* 0x001e680e01007387 */ /* 0x000fe20000100a00 */
[----:B------:R-:W-:-:S03]  /*59dc0*/  IADD3 R90, P5, PT, R73, R70, RZ ;  /* 0x00000046495a7210 */ /* 0x000fc60007fbe0ff */
[----:B------:R-:W-:Y:S04]  /*59dd0*/  STL.64 [R1+0x1e60], R12 ;  /* 0x001e600c01007387 */ /* 0x000fe80000100a00 */
[----:B------:R-:W-:Y:S04]  /*59de0*/  STL.64 [R1+0x1e58], R10 ;  /* 0x001e580a01007387 */ /* 0x000fe80000100a00 */
[----:B------:R4:W-:Y:S01]  /*59df0*/  STL [R1+0x1e50], R9 ;  /* 0x001e500901007387 */ /* 0x0009e20000100800 */
[----:B------:R-:W-:-:S03]  /*59e00*/  IMAD.X R93, R4, 0x1, R72, P3 ;  /* 0x00000001045d7824 */ /* 0x000fc600018e0648 */
[----:B------:R-:W-:Y:S04]  /*59e10*/  STL [R1+0x1db0], R92 ;  /* 0x001db05c01007387 */ /* 0x000fe80000100800 */
[----:B------:R-:W-:Y:S04]  /*59e20*/  STL [R1+0x1dac], R93 ;  /* 0x001dac5d01007387 */ /* 0x000fe80000100800 */
[----:B------:R-:W5:Y:S01]  /*59e30*/  LDL.LU R7, [R1+0x60] ;  /* 0x0000600001077983 */ /* 0x000f620000300800 */
[----:B--2---:R-:W-:Y:S01]  /*59e40*/  ISETP.GE.AND P6, PT, R8, UR9, PT ;  /* 0x0000000908007c0c */ /* 0x004fe2000bfc6270 */
[----:B------:R-:W2:Y:S01]  /*59e50*/  LDCU.64 UR8, c[0x0][0x398] ;  /* 0x00007300ff0877ac */ /* 0x000ea20008000a00 */
[----:B----4-:R-:W4:Y:S02]  /*59e60*/  LDTM.x64 R8, tmem[UR7+0xc0] ;  /* 0x0000c007000879ee */ /* 0x010f240008340000 */
[----:B----4-:R-:W-:Y:S04]  /*59e70*/  STL.64 [R1+0x300], R8 ;  /* 0x0003000801007387 */ /* 0x010fe80000100a00 */
        /* <DEDUP_REMOVED lines=30> */
[----:B------:R4:W-:Y:S02]  /*5a060*/  STL.64 [R1+0x3f8], R70 ;  /* 0x0003f84601007387 */ /* 0x0009e40000100a00 */
[----:B----4-:R-:W4:Y:S02]  /*5a070*/  LDTM.x64 R8, tmem[UR7+0x100] ;  /* 0x00010007000879ee */ /* 0x010f240008340000 */
[----:B----4-:R-:W-:Y:S04]  /*5a080*/  STL [R1+0x20c], R11 ;  /* 0x00020c0b01007387 */ /* 0x010fe80000100800 */
        /* <DEDUP_REMOVED lines=30> */
[----:B----4-:R-:W4:Y:S04]  /*5a270*/  LDL.LU.64 R70, [R1+0x1f00] ;  /* 0x001f000001467983 */ /* 0x010f280000300a00 */
[----:B------:R-:W2:Y:S04]  /*5a280*/  LDL.LU.64 R68, [R1+0x1ef8] ;  /* 0x001ef80001447983 */ /* 0x000ea80000300a00 */
[----:B------:R-:W4:Y:S04]  /*5a290*/  LDL.LU.64 R66, [R1+0x1ef0] ;  /* 0x001ef00001427983 */ /* 0x000f280000300a00 */
        /* <DEDUP_REMOVED lines=13> */
[----:B------:R-:W4:Y:S01]  /*5a370*/  LDL.LU.64 R20, [R1+0x1e80] ;  /* 0x001e800001147983 */ /* 0x000f220000300a00 */
[----:B------:R-:W-:-:S03]  /*5a380*/  IMAD.MOV.U32 R41, RZ, RZ, R10 ;  /* 0x000000ffff297224 */ /* 0x000fc600078e000a */
[----:B------:R-:W4:Y:S01]  /*5a390*/  LDL.LU.64 R18, [R1+0x1e78] ;  /* 0x001e780001127983 */ /* 0x000f220000300a00 */
[----:B------:R-:W-:-:S03]  /*5a3a0*/  IMAD.MOV.U32 R5, RZ, RZ, R9 ;  /* 0x000000ffff057224 */ /* 0x000fc600078e0009 */
[----:B------:R-:W4:Y:S04]  /*5a3b0*/  LDL.LU.64 R16, [R1+0x1e70] ;  /* 0x001e700001107983 */ /* 0x000f280000300a00 */
[----:B------:R-:W4:Y:S04]  /*5a3c0*/  LDL.LU.64 R14, [R1+0x1e68] ;  /* 0x001e6800010e7983 */ /* 0x000f280000300a00 */
[----:B------:R-:W4:Y:S04]  /*5a3d0*/  LDL.LU.64 R12, [R1+0x1e60] ;  /* 0x001e6000010c7983 */ /* 0x000f280000300a00 */
[----:B------:R-:W4:Y:S04]  /*5a3e0*/  LDL.LU.64 R10, [R1+0x1e58] ;  /* 0x001e5800010a7983 */ /* 0x000f280000300a00 */
        /* <DEDUP_REMOVED lines=17> */
[----:B------:R-:W4:Y:S01]  /*5a500*/  LDL.LU R24, [R1+0x24c] ;  /* 0x00024c0001187983 */ /* 0x000f220000300800 */
[----:B---3--:R-:W-:Y:S01]  /*5a510*/  ISETP.GE.AND P3, PT, R6, UR18, PT ;  /* 0x0000001206007c0c */ /* 0x008fe2000bf66270 */
[----:B------:R-:W-:-:S02]  /*5a520*/  IMAD.MOV.U32 R6, RZ, RZ, R8 ;  /* 0x000000ffff067224 */ /* 0x000fc400078e0008 */
[----:B------:R-:W-:Y:S01]  /*5a530*/  STL [R1+0x1db4], R90 ;  /* 0x001db45a01007387 */ /* 0x000fe20000100800 */
[C---:B-----5:R-:W-:Y:S01]  /*5a540*/  ISETP.LT.AND P3, PT, R7.reuse, UR27, !P3 ;  /* 0x0000001b07007c0c */ /* 0x060fe2000df61270 */
[----:B--2---:R-:W-:Y:S01]  /*5a550*/  IMAD.X R91, R4, 0x1, R69, P5 ;  /* 0x00000001045b7824 */ /* 0x004fe200028e0645 */
[----:B------:R-:W-:Y:S01]  /*5a560*/  ISETP.GE.AND P5, PT, R7, UR19, PT ;  /* 0x0000001307007c0c */ /* 0x000fe2000bfa6270 */
[----:B------:R-:W2:Y:S01]  /*5a570*/  LDCU.64 UR18, c[0x0][0x398] ;  /* 0x00007300ff1277ac */ /* 0x000ea20008000a00 */
[----:B----4-:R-:W-:Y:S02]  /*5a580*/  F2FP.SATFINITE.E4M3.F32.PACK_AB_MERGE_C R4, R65, R66, RZ ;  /* 0x000000424104723e */ /* 0x010fe400048070ff */
[----:B------:R-:W-:Y:S01]  /*5a590*/  STL [R1+0x1da8], R91 ;  /* 0x001da85b01007387 */ /* 0x000fe20000100800 */
[----:B------:R-:W-:-:S03]  /*5a5a0*/  F2FP.SATFINITE.E4M3.F32.PACK_AB_MERGE_C R8, R63, R64, RZ ;  /* 0x000000403f08723e */ /* 0x000fc600048070ff */
[----:B------:R3:W-:Y:S01]  /*5a5b0*/  STL [R1+0x604], R4 ;  /* 0x0006040401007387 */ /* 0x0007e20000100800 */
[----:B------:R-:W-:-:S03]  /*5a5c0*/  F2FP.SATFINITE.E4M3.F32.PACK_AB_MERGE_C R7, R61, R62, RZ ;  /* 0x0000003e3d07723e */ /* 0x000fc600048070ff */
[----:B------:R4:W-:Y:S01]  /*5a5d0*/  STL [R1+0x608], R8 ;  /* 0x0006080801007387 */ /* 0x0009e20000100800 */
[----:B---3--:R-:W-:-:S03]  /*5a5e0*/  F2FP.SATFINITE.E4M3.F32.PACK_AB_MERGE_C R4, R59, R60, RZ ;  /* 0x0000003c3b04723e */ /* 0x008fc600048070ff */
[----:B------:R3:W-:Y:S01]  /*5a5f0*/  STL [R1+0x60c], R7 ;  /* 0x00060c0701007387 */ /* 0x0007e20000100800 */
[----:B----4-:R-:W-:-:S03]  /*5a600*/  F2FP.SATFINITE.E4M3.F32.PACK_AB_MERGE_C R8, R57, R58, RZ ;  /* 0x0000003a3908723e */ /* 0x010fc600048070ff */
[----:B------:R4:W-:Y:S01]  /*5a610*/  STL [R1+0x610], R4 ;  /* 0x0006100401007387 */ /* 0x0009e20000100800 */
[----:B---3--:R-:W-:Y:S02]  /*5a620*/  F2FP.SATFINITE.E4M3.F32.PACK_AB_MERGE_C R7, R55, R56, RZ ;  /* 0x000000383707723e */ /* 0x008fe400048070ff */
[----:B------:R-:W-:Y:S02]  /*5a630*/  F2FP.SATFINITE.E4M3.F32.PACK_AB_MERGE_C R92, R51, R52, RZ ;  /* 0x00000034335c723e */ /* 0x000fe400048070ff */
[----:B----4-:R-:W-:Y:S01]  /*5a640*/  F2FP.SATFINITE.E4M3.F32.PACK_AB_MERGE_C R4, R53, R54, RZ ;  /* 0x000000363504723e */ /* 0x010fe200048070ff */
[----:B------:R-:W-:Y:S01]  /*5a650*/  STL [R1+0x614], R8 ;  /* 0x0006140801007387 */ /* 0x000fe20000100800 */
[----:B------:R-:W-:-:S03]  /*5a660*/  F2FP.SATFINITE.E4M3.F32.PACK_AB_MERGE_C R80, R67, R80, RZ ;  /* 0x000000504350723e */ /* 0x000fc600048070ff */
[----:B------:R3:W-:Y:S04]  /*5a670*/  STL [R1+0x618], R7 ;  /* 0x0006180701007387 */ /* 0x0007e80000100800 */
[----:B------:R-:W-:Y:S01]  /*5a680*/  STL [R1+0x1db8], R92 ;  /* 0x001db85c01007387 */ /* 0x000fe20000100800 */
[----:B------:R-:W-:-:S03]  /*5a690*/  F2FP.SATFINITE.E4M3.F32.PACK_AB_MERGE_C R81, R45, R46, RZ ;  /* 0x0000002e2d51723e */ /* 0x000fc600048070ff */
[----:B------:R4:W-:Y:S01]  /*5a6a0*/  STL [R1+0x61c], R4 ;  /* 0x00061c0401007387 */ /* 0x0009e20000100800 */
[----:B---3--:R-:W-:-:S05]  /*5a6b0*/  F2FP.SATFINITE.E4M3.F32.PACK_AB_MERGE_C R7, R49, R50, RZ ;  /* 0x000000323107723e */ /* 0x008fca00048070ff */
[----:B------:R-:W-:Y:S01]  /*5a6c0*/  STL [R1+0x624], R7 ;  /* 0x0006240701007387 */ /* 0x000fe20000100800 */
[----:B----4-:R-:W-:-:S03]  /*5a6d0*/  F2FP.SATFINITE.E4M3.F32.PACK_AB_MERGE_C R4, R47, R48, RZ ;  /* 0x000000302f04723e */ /* 0x010fc600048070ff */
[----:B------:R-:W-:Y:S04]  /*5a6e0*/  STL.64 [R1+0x1e48], R80 ;  /* 0x001e485001007387 */ /* 0x000fe80000100a00 */
[----:B------:R3:W-:Y:S04]  /*5a6f0*/  STL [R1+0x628], R4 ;  /* 0x0006280401007387 */ /* 0x0007e80000100800 */
        /* <DEDUP_REMOVED lines=8> */
[----:B---3--:R-:W-:-:S03]  /*5a780*/  F2FP.SATFINITE.E4M3.F32.PACK_AB_MERGE_C R4, R43, R44, RZ ;  /* 0x0000002c2b04723e */ /* 0x008fc600048070ff */
[----:B------:R-:W-:Y:S01]  /*5a790*/  STL.64 [R1+0x1e00], R36 ;  /* 0x001e002401007387 */ /* 0x000fe20000100a00 */
[----:B------:R-:W-:-:S03]  /*5a7a0*/  F2FP.SATFINITE.E4M3.F32.PACK_AB_MERGE_C R8, R23, R42, RZ ;  /* 0x0000002a1708723e */ /* 0x000fc600048070ff */
[----:B------:R-:W-:Y:S04]  /*5a7b0*/  STL.64 [R1+0x1df8], R34 ;  /* 0x001df82201007387 */ /* 0x000fe80000100a00 */
[----:B------:R-:W-:Y:S04]  /*5a7c0*/  STL.64 [R1+0x1df0], R32 ;  /* 0x001df02001007387 */ /* 0x000fe80000100a00 */
[----:B------:R-:W-:Y:S01]  /*5a7d0*/  STL.64 [R1+0x1de8], R30 ;  /* 0x001de81e01007387 */ /* 0x000fe20000100a00 */
[----:B------:R-:W-:-:S03]  /*5a7e0*/  F2FP.SATFINITE.E4M3.F32.PACK_AB_MERGE_C R7, R21, R22, RZ ;  /* 0x000000161507723e */ /* 0x000fc600048070ff */
[----:B------:R3:W-:Y:S02]  /*5a7f0*/  STL.64 [R1+0x1de0], R28 ;  /* 0x001de01c01007387 */ /* 0x0007e40000100a00 */
[----:B---3--:R-:W3:Y:S02]  /*5a800*/  LDTM.x64 R28, tmem[UR7+0x140] ;  /* 0x00014007001c79ee */ /* 0x008ee40008340000 */
[----:B------:R-:W-:Y:S04]  /*5a810*/  STL.64 [R1+0x1dd8], R26 ;  /* 0x001dd81a01007387 */ /* 0x000fe80000100a00 */
[----:B------:R-:W-:Y:S04]  /*5a820*/  STL.64 [R1+0x1dd0], R24 ;  /* 0x001dd01801007387 */ /* 0x000fe80000100a00 */
[----:B------:R4:W-:Y:S01]  /*5a830*/  STL [R1+0x404], R4 ;  /* 0x0004040401007387 */ /* 0x0009e20000100800 */
[----:B------:R-:W-:-:S03]  /*5a840*/  F2FP.SATFINITE.E4M3.F32.PACK_AB_MERGE_C R93, R11, R12, RZ ;  /* 0x0000000c0b5d723e */ /* 0x000fc600048070ff */
[----:B------:R5:W-:Y:S01]  /*5a850*/  STL [R1+0x408], R8 ;  /* 0x0004080801007387 */ /* 0x000be20000100800 */
[----:B----4-:R-:W-:-:S03]  /*5a860*/  F2FP.SATFINITE.E4M3.F32.PACK_AB_MERGE_C R4, R19, R20, RZ ;  /* 0x000000141304723e */ /* 0x010fc600048070ff */
[----:B------:R4:W-:Y:S01]  /*5a870*/  STL [R1+0x40c], R7 ;  /* 0x00040c0701007387 */ /* 0x0009e20000100800 */
[----:B-----5:R-:W-:-:S03]  /*5a880*/  F2FP.SATFINITE.E4M3.F32.PACK_AB_MERGE_C R8, R17, R18, RZ ;  /* 0x000000121108723e */ /* 0x020fc600048070ff */
[----:B------:R5:W-:Y:S01]  /*5a890*/  STL [R1+0x410], R4 ;  /* 0x0004100401007387 */ /* 0x000be20000100800 */
[----:B----4-:R-:W-:-:S03]  /*5a8a0*/  F2FP.SATFINITE.E4M3.F32.PACK_AB_MERGE_C R7, R15, R16, RZ ;  /* 0x000000100f07723e */ /* 0x010fc600048070ff */
[----:B------:R-:W-:Y:S01]  /*5a8b0*/  STL [R1+0x414], R8 ;  /* 0x0004140801007387 */ /* 0x000fe20000100800 */
[----:B-----5:R-:W-:-:S03]  /*5a8c0*/  F2FP.SATFINITE.E4M3.F32.PACK_AB_MERGE_C R4, R13, R14, RZ ;  /* 0x0000000e0d04723e */ /* 0x020fc600048070ff */
[----:B------:R4:W-:Y:S04]  /*5a8d0*/  STL [R1+0x418], R7 ;  /* 0x0004180701007387 */ /* 0x0009e80000100800 */
[----:B------:R-:W-:Y:S04]  /*5a8e0*/  STL [R1+0x1dbc], R93 ;  /* 0x001dbc5d01007387 */ /* 0x000fe80000100800 */
[----:B------:R5:W-:Y:S01]  /*5a8f0*/  STL [R1+0x41c], R4 ;  /* 0x00041c0401007387 */ /* 0x000be20000100800 */
[----:B----4-:R-:W-:-:S05]  /*5a900*/  F2FP.SATFINITE.E4M3.F32.PACK_AB_MERGE_C R7, R9, R10, RZ ;  /* 0x0000000a0907723e */ /* 0x010fca00048070ff */
[----:B------:R-:W-:Y:S01]  /*5a910*/  STL [R1+0x424], R7 ;  /* 0x0004240701007387 */ /* 0x000fe20000100800 */
[----:B-----5:R-:W-:-:S03]  /*5a920*/  F2FP.SATFINITE.E4M3.F32.PACK_AB_MERGE_C R4, R5, R6, RZ ;  /* 0x000000060504723e */ /* 0x020fc600048070ff */
[----:B---3--:R-:W-:Y:S04]  /*5a930*/  STL.64 [R1+0x100], R28 ;  /* 0x0001001c01007387 */ /* 0x008fe80000100a00 */
        /* <DEDUP_REMOVED lines=30> */
[----:B---3--:R-:W3:Y:S02]  /*5ab20*/  LDTM.x64 R24, tmem[UR7+0x180] ;  /* 0x00018007001879ee */ /* 0x008ee40008340000 */
[----:B------:R-:W-:Y:S04]  /*5ab30*/  STL.64 [R1+0x1f0], R88 ;  /* 0x0001f05801007387 */ /* 0x000fe80000100a00 */
[----:B------:R-:W-:Y:S04]  /*5ab40*/  STL.64 [R1+0x1f8], R90 ;  /* 0x0001f85a01007387 */ /* 0x000fe80000100a00 */
[----:B---3--:R-:W-:Y:S04]  /*5ab50*/  STL.64 [R1+0x50], R44 ;  /* 0x0000502c01007387 */ /* 0x008fe80000100a00 */
        /* <DEDUP_REMOVED lines=18> */
[----:B------:R4:W-:Y:S04]  /*5ac80*/  STL.64 [R1+0xe8], R82 ;  /* 0x0000e85201007387 */ /* 0x0009e80000100a00 */
[----:B------:R-:W-:Y:S04]  /*5ac90*/  STL.64 [R1+0xf0], R84 ;  /* 0x0000f05401007387 */ /* 0x000fe80000100a00 */
[----:B------:R-:W-:Y:S04]  /*5aca0*/  STL.64 [R1+0xf8], R86 ;  /* 0x0000f85601007387 */ /* 0x000fe80000100a00 */
[----:B---3--:R-:W3:Y:S04]  /*5acb0*/  LDL.LU.64 R80, [R1+0x1e48] ;  /* 0x001e480001507983 */ /* 0x008ee80000300a00 */
[----:B------:R-:W3:Y:S04]  /*5acc0*/  LDL.LU.64 R78, [R1+0x1e40] ;  /* 0x001e4000014e7983 */ /* 0x000ee80000300a00 */
[----:B------:R-:W5:Y:S01]  /*5acd0*/  LDL.LU.64 R76, [R1+0x1e38] ;  /* 0x001e3800014c7983 */ /* 0x000f620000300a00 */
[----:B------:R-:W-:-:S03]  /*5ace0*/  IMAD.MOV.U32 R7, RZ, RZ, R40 ;  /* 0x000000ffff077224 */ /* 0x000fc600078e0028 */
[----:B------:R-:W2:Y:S01]  /*5acf0*/  LDL.LU.64 R74, [R1+0x1e30] ;  /* 0x001e3000014a7983 */ /* 0x000ea20000300a00 */
[----:B------:R-:W-:-:S03]  /*5ad00*/  IMAD.MOV.U32 R6, RZ, RZ, R41 ;  /* 0x000000ffff067224 */ /* 0x000fc600078e0029 */
[----:B------:R-:W2:Y:S01]  /*5ad10*/  LDL.LU.64 R72, [R1+0x1e28] ;  /* 0x001e280001487983 */ /* 0x000ea20000300a00 */
[----:B------:R-:W-:-:S03]  /*5ad20*/  IMAD.MOV.U32 R9, RZ, RZ, R38 ;  /* 0x000000ffff097224 */ /* 0x000fc600078e0026 */
[----:B------:R-:W2:Y:S01]  /*5ad30*/  LDL.LU.64 R70, [R1+0x1e20] ;  /* 0x001e200001467983 */ /* 0x000ea20000300a00 */
[----:B------:R-:W-:-:S03]  /*5ad40*/  IMAD.MOV.U32 R8, RZ, RZ, R39 ;  /* 0x000000ffff087224 */ /* 0x000fc600078e0027 */
[----:B------:R-:W2:Y:S01]  /*5ad50*/  LDL.LU.64 R68, [R1+0x1e18] ;  /* 0x001e180001447983 */ /* 0x000ea20000300a00 */
[----:B------:R-:W-:Y:S02]  /*5ad60*/  IMAD.MOV.U32 R11, RZ, RZ, R36 ;  /* 0x000000ffff0b7224 */ /* 0x000fe400078e0024 */
[----:B------:R-:W-:Y:S01]  /*5ad70*/  IMAD.MOV.U32 R10, RZ, RZ, R37 ;  /* 0x000000ffff0a7224 */ /* 0x000fe200078e0025 */
[----:B------:R-:W2:Y:S01]  /*5ad80*/  LDL.LU.64 R40, [R1+0x1e10] ;  /* 0x001e100001287983 */ /* 0x000ea20000300a00 */
[----:B------:R-:W-:Y:S02]  /*5ad90*/  IMAD.MOV.U32 R13, RZ, RZ, R34 ;  /* 0x000000ffff0d7224 */ /* 0x000fe400078e0022 */
[----:B------:R-:W-:Y:S01]  /*5ada0*/  IMAD.MOV.U32 R12, RZ, RZ, R35 ;  /* 0x000000ffff0c7224 */ /* 0x000fe200078e0023 */
[----:B------:R-:W3:Y:S01]  /*5adb0*/  LDL.LU.64 R38, [R1+0x1e08] ;  /* 0x001e080001267983 */ /* 0x000ee20000300a00 */
[----:B------:R-:W-:Y:S02]  /*5adc0*/  IMAD.MOV.U32 R15, RZ, RZ, R32 ;  /* 0x000000ffff0f7224 */ /* 0x000fe400078e0020 */
[----:B------:R-:W-:Y:S01]  /*5add0*/  IMAD.MOV.U32 R14, RZ, RZ, R33 ;  /* 0x000000ffff0e7224 */ /* 0x000fe200078e0021 */
[----:B------:R-:W5:Y:S01]  /*5ade0*/  LDL.LU.64 R36, [R1+0x1e00] ;  /* 0x001e000001247983 */ /* 0x000f620000300a00 */
[----:B------:R-:W-:-:S02]  /*5adf0*/  IMAD.MOV.U32 R17, RZ, RZ, R30 ;  /* 0x000000ffff117224 */ /* 0x000fc400078e001e */
[----:B------:R-:W-:Y:S01]  /*5ae00*/  IMAD.MOV.U32 R16, RZ, RZ, R31 ;  /* 0x000000ffff107224 */ /* 0x000fe200078e001f */
[----:B------:R-:W5:Y:S01]  /*5ae10*/  LDL.LU.64 R34, [R1+0x1df8] ;  /* 0x001df80001227983 */ /* 0x000f620000300a00 */
[----:B------:R-:W-:Y:S02]  /*5ae20*/  IMAD.MOV.U32 R19, RZ, RZ, R28 ;  /* 0x000000ffff137224 */ /* 0x000fe400078e001c */
[----:B------:R-:W-:Y:S01]  /*5ae30*/  IMAD.MOV.U32 R18, RZ, RZ, R29 ;  /* 0x000000ffff127224 */ /* 0x000fe200078e001d */
[----:B------:R-:W5:Y:S01]  /*5ae40*/  LDL.LU.64 R32, [R1+0x1df0] ;  /* 0x001df00001207983 */ /* 0x000f620000300a00 */
[----:B------:R-:W-:-:S03]  /*5ae50*/  IMAD.MOV.U32 R21, RZ, RZ, R26 ;  /* 0x000000ffff157224 */ /* 0x000fc600078e001a */
[----:B------:R-:W5:Y:S01]  /*5ae60*/  LDL.LU.64 R30, [R1+0x1de8] ;  /* 0x001de800011e7983 */ /* 0x000f620000300a00 */
[----:B------:R-:W-:-:S03]  /*5ae70*/  IMAD.MOV.U32 R20, RZ, RZ, R27 ;  /* 0x000000ffff147224 */ /* 0x000fc600078e001b */
[----:B------:R-:W5:Y:S01]  /*5ae80*/  LDL.LU.64 R28, [R1+0x1de0] ;  /* 0x001de000011c7983 */ /* 0x000f620000300a00 */
[----:B------:R-:W-:Y:S02]  /*5ae90*/  IMAD.MOV.U32 R23, RZ, RZ, R24 ;  /* 0x000000ffff177224 */ /* 0x000fe400078e0018 */
[----:B------:R-:W-:Y:S01]  /*5aea0*/  IMAD.MOV.U32 R22, RZ, RZ, R25 ;  /* 0x000000ffff167224 */ /* 0x000fe200078e0019 */
[----:B------:R-:W5:Y:S04]  /*5aeb0*/  LDL.LU.64 R26, [R1+0x1dd8] ;  /* 0x001dd800011a7983 */ /* 0x000f680000300a00 */
[----:B------:R-:W5:Y:S01]  /*5aec0*/  LDL.LU.64 R24, [R1+0x1dd0] ;  /* 0x001dd00001187983 */ /* 0x000f620000300a00 */
[----:B------:R-:W-:Y:S02]  /*5aed0*/  F2FP.SATFINITE.E4M3.F32.PACK_AB_MERGE_C R22, R22, R23, RZ ;  /* 0x000000171616723e */ /* 0x000fe400048070ff */
[----:B------:R-:W-:-:S02]  /*5aee0*/  F2FP.SATFINITE.E4M3.F32.PACK_AB_MERGE_C R20, R20, R21, RZ ;  /* 0x000000151414723e */ /* 0x000fc400048070ff */
[----:B------:R-:W-:Y:S02]  /*5aef0*/  F2FP.SATFINITE.E4M3.F32.PACK_AB_MERGE_C R18, R18, R19, RZ ;  /* 0x000000131212723e */ /* 0x000fe400048070ff */
[----:B------:R-:W-:Y:S01]  /*5af00*/  F2FP.SATFINITE.E4M3.F32.PACK_AB_MERGE_C R16, R16, R17, RZ ;  /* 0x000000111010723e */ /* 0x000fe200048070ff */
[----:B------:R-:W-:Y:S01]  /*5af10*/  IMAD.MOV.U32 R5, RZ, RZ, R42 ;  /* 0x000000ffff057224 */ /* 0x000fe200078e002a */
[----:B------:R-:W-:Y:S01]  /*5af20*/  F2FP.SATFINITE.E4M3.F32.PACK_AB_MERGE_C R6, R6, R7, RZ ;  /* 0x000000070606723e */ /* 0x000fe200048070ff */
[----:B------:R-:W-:Y:S01]  /*5af30*/  IMAD.MOV.U32 R4, RZ, RZ, R43 ;  /* 0x000000ffff047224 */ /* 0x000fe200078e002b */
[----:B------:R-:W-:Y:S02]  /*5af40*/  F2FP.SATFINITE.E4M3.F32.PACK_AB_MERGE_C R93, R10, R11, RZ ;  /* 0x0000000b0a5d723e */ /* 0x000fe400048070ff */
[----:B------:R-:W-:Y:S02]  /*5af50*/  F2FP.SATFINITE.E4M3.F32.PACK_AB_MERGE_C R90, R8, R9, RZ ;  /* 0x00000009085a723e */ /* 0x000fe400048070ff */
[----:B----4-:R-:W-:-:S02]  /*5af60*/  F2FP.SATFINITE.E4M3.F32.PACK_AB_MERGE_C R83, R4, R5, RZ ;  /* 0x000000050453723e */ /* 0x010fc400048070ff */
[----:B--2---:R-:W-:Y:S02]  /*5af70*/  F2FP.SATFINITE.E4M3.F32.PACK_AB_MERGE_C R40, R40, R41, RZ ;  /* 0x000000292828723e */ /* 0x004fe400048070ff */
[----:B---3--:R-:W-:-:S03]  /*5af80*/  F2FP.SATFINITE.E4M3.F32.PACK_AB_MERGE_C R38, R38, R39, RZ ;  /* 0x000000272626723e */ /* 0x008fc600048070ff */
[----:B------:R-:W-:Y:S01]  /*5af90*/  STL [R1+0x204], R40 ;  /* 0x0002042801007387 */ /* 0x000fe20000100800 */
[----:B-----5:R-:W-:-:S03]  /*5afa0*/  F2FP.SATFINITE.E4M3.F32.PACK_AB_MERGE_C R36, R36, R37, RZ ;  /* 0x000000252424723e */ /* 0x020fc600048070ff */
[----:B------:R-:W-:Y:S01]  /*5afb0*/  STL [R1+0x208], R38 ;  /* 0x0002082601007387 */ /* 0x000fe20000100800 */
[----:B------:R-:W-:-:S03]  /*5afc0*/  F2FP.SATFINITE.E4M3.F32.PACK_AB_MERGE_C R34, R34, R35, RZ ;  /* 0x000000232222723e */ /* 0x000fc600048070ff */
[----:B------:R-:W-:Y:S01]  /*5afd0*/  STL [R1+0x20c], R36 ;  /* 0x00020c2401007387 */ /* 0x000fe20000100800 */
[----:B------:R-:W-:-:S03]  /*5afe0*/  F2FP.SATFINITE.E4M3.F32.PACK_AB_MERGE_C R32, R32, R33, RZ ;  /* 0x000000212020723e */ /* 0x000fc600048070ff */
[----:B------:R-:W-:Y:S01]  /*5aff0*/  STL [R1+0x210], R34 ;  /* 0x0002102201007387 */ /* 0x000fe20000100800 */
[----:B------:R-:W-:Y:S02]  /*5b000*/  F2FP.SATFINITE.E4M3.F32.PACK_AB_MERGE_C R30, R30, R31, RZ ;  /* 0x0000001f1e1e723e */ /* 0x000fe400048070ff */
[----:B------:R-:W-:Y:S01]  /*5b010*/  F2FP.SATFINITE.E4M3.F32.PACK_AB_MERGE_C R92, R28, R29, RZ ;  /* 0x0000001d1c5c723e */ /* 0x000fe200048070ff */
[----:B------:R-:W-:Y:S01]  /*5b020*/  STL [R1+0x214], R32 ;  /* 0x0002142001007387 */ /* 0x000fe20000100800 */
[----:B------:R-:W-:-:S03]  /*5b030*/  F2FP.SATFINITE.E4M3.F32.PACK_AB_MERGE_C R91, R26, R27, RZ ;  /* 0x0000001b1a5b723e */ /* 0x000fc600048070ff */
[----:B------:R-:W-:Y:S01]  /*5b040*/  STL [R1+0x1dc0], R92 ;  /* 0x001dc05c01007387 */ /* 0x000fe20000100800 */
[----:B------:R-:W-:-:S03]  /*5b050*/  F2FP.SATFINITE.E4M3.F32.PACK_AB_MERGE_C R24, R24, R25, RZ ;  /* 0x000000191818723e */ /* 0x000fc600048070ff */
[----:B------:R-:W-:Y:S04]  /*5b060*/  STL [R1+0x218], R30 ;  /* 0x0002181e01007387 */ /* 0x000fe80000100800 */
[----:B------:R2:W-:Y:S04]  /*5b070*/  STL [R1+0x1dc4], R91 ;  /* 0x001dc45b01007387 */ /* 0x0005e80000100800 */
[----:B------:R-:W-:Y:S04]  /*5b080*/  STL [R1+0x224], R24 ;  /* 0x0002241801007387 */ /* 0x000fe80000100800 */
[----:B------:R-:W-:Y:S04]  /*5b090*/  STL [R1], R22 ;  /* 0x0000001601007387 */ /* 0x000fe80000100800 */
[----:B------:R-:W-:Y:S01]  /*5b0a0*/  STL [R1+0x4], R20 ;  /* 0x0000041401007387 */ /* 0x000fe20000100800 */
[----:B--2---:R-:W-:-:S03]  /*5b0b0*/  F2FP.SATFINITE.E4M3.F32.PACK_AB_MERGE_C R91, R14, R15, RZ ;  /* 0x0000000f0e5b723e */ /* 0x004fc600048070ff */
[----:B------:R-:W-:Y:S01]  /*5b0c0*/  STL [R1+0x8], R18 ;  /* 0x0000081201007387 */ /* 0x000fe20000100800 */
[----:B------:R-:W-:-:S03]  /*5b0d0*/  F2FP.SATFINITE.E4M3.F32.PACK_AB_MERGE_C R92, R12, R13, RZ ;  /* 0x0000000d0c5c723e */ /* 0x000fc600048070ff */
[----:B------:R-:W-:Y:S04]  /*5b0e0*/  STL [R1+0xc], R16 ;  /* 0x00000c1001007387 */ /* 0x000fe80000100800 */
[----:B------:R-:W2:Y:S04]  /*5b0f0*/  LDL.LU R82, [R1+0x1afc] ;  /* 0x001afc0001527983 */ /* 0x000ea80000300800 */
[----:B------:R3:W-:Y:S02]  /*5b100*/  STL [R1+0x20], R6 ;  /* 0x0000200601007387 */ /* 0x0007e40000100800 */
[----:B---3--:R-:W3:Y:S02]  /*5b110*/  LDTM.x64 R4, tmem[UR7+0x1c0] ;  /* 0x0001c007000479ee */ /* 0x008ee40008340000 */
[----:B------:R-:W-:Y:S01]  /*5b120*/  STL [R1+0x24], R83 ;  /* 0x0000245301007387 */ /* 0x000fe20000100800 */
[----:B------:R-:W-:Y:S01]  /*5b130*/  NOP ;  /* 0x0000000000007918 */ /* 0x000fe20000000000 */
[----:B------:R-:W4:Y:S02]  /*5b140*/  LDCU.64 UR6, c[0x0][0x398] ;  /* 0x00007300ff0677ac */ /* 0x000f240008000a00 */
[----:B---3--:R-:W-:Y:S04]  /*5b150*/  STL.64 [R1+0x1d98], R36 ;  /* 0x001d982401007387 */ /* 0x008fe80000100a00 */
[----:B------:R3:W-:Y:S04]  /*5b160*/  STL.64 [R1+0x1d88], R38 ;  /* 0x001d882601007387 */ /* 0x0007e80000100a00 */
[----:B---3--:R-:W3:Y:S04]  /*5b170*/  LDL R38, [R1+0x708] ;  /* 0x0007080001267983 */ /* 0x008ee80000100800 */
[----:B------:R5:W-:Y:S04]  /*5b180*/  STL.64 [R1+0x1d78], R40 ;  /* 0x001d782801007387 */ /* 0x000be80000100a00 */
[----:B-----5:R-:W5:Y:S04]  /*5b190*/  LDL.LU.64 R40, [R1+0x850] ;  /* 0x0008500001287983 */ /* 0x020f680000300a00 */
[----:B------:R0:W-:Y:S04]  /*5b1a0*/  STL.64 [R1+0x1d68], R42 ;  /* 0x001d682a01007387 */ /* 0x0001e80000100a00 */
[----:B0-----:R-:W2:Y:S04]  /*5b1b0*/  LDL.LU R43, [R1+0x200] ;  /* 0x00020000012b7983 */ /* 0x001ea80000300800 */
[----:B------:R-:W-:Y:S04]  /*5b1c0*/  STL.64 [R1+0x1d58], R44 ;  /* 0x001d582c01007387 */ /* 0x000fe80000100a00 */
[----:B------:R0:W-:Y:S04]  /*5b1d0*/  STL.64 [R1+0x1d48], R46 ;  /* 0x001d482e01007387 */ /* 0x0001e80000100a00 */
[----:B0-----:R-:W2:Y:S04]  /*5b1e0*/  LDL.LU R47, [R1] ;  /* 0x00000000012f7983 */ /* 0x001ea80000300800 */
[----:B------:R-:W-:Y:S04]  /*5b1f0*/  STL.64 [R1+0x1d38], R48 ;  /* 0x001d383001007387 */ /* 0x000fe80000100a00 */
[----:B------:R0:W-:Y:S04]  /*5b200*/  STL.64 [R1+0x1d28], R50 ;  /* 0x001d283201007387 */ /* 0x0001e80000100a00 */
[----:B0-----:R-:W2:Y:S04]  /*5b210*/  LDL.LU.64 R50, [R1+0x878] ;  /* 0x0008780001327983 */ /* 0x001ea80000300a00 */
[----:B------:R-:W-:Y:S04]  /*5b220*/  STL.64 [R1+0x1d20], R52 ;  /* 0x001d203401007387 */ /* 0x000fe80000100a00 */
[----:B------:R-:W-:Y:S04]  /*5b230*/  STL.64 [R1+0x1d18], R54 ;  /* 0x001d183601007387 */ /* 0x000fe80000100a00 */
[----:B------:R-:W-:Y:S04]  /*5b240*/  STL.64 [R1+0x1d10], R56 ;  /* 0x001d103801007387 */ /* 0x000fe80000100a00 */
[----:B------:R-:W-:Y:S04]  /*5b250*/  STL.64 [R1+0x1d08], R58 ;  /* 0x001d083a01007387 */ /* 0x000fe80000100a00 */
[----:B------:R-:W-:Y:S04]  /*5b260*/  STL.64 [R1+0x1d00], R60 ;  /* 0x001d003c01007387 */ /* 0x000fe80000100a00 */
[----:B------:R-:W-:Y:S04]  /*5b270*/  STL.64 [R1+0x1cf8], R62 ;  /* 0x001cf83e01007387 */ /* 0x000fe80000100a00 */
[----:B------:R-:W-:Y:S04]  /*5b280*/  STL.64 [R1+0x1cf0], R64 ;  /* 0x001cf04001007387 */ /* 0x000fe80000100a00 */
[----:B------:R0:W-:Y:S04]  /*5b290*/  STL [R1+0x1cec], R66 ;  /* 0x001cec4201007387 */ /* 0x0001e80000100800 */
[----:B0-----:R-:W4:Y:S04]  /*5b2a0*/  LDL.LU R66, [R1+0x700] ;  /* 0x0007000001427983 */ /* 0x001f280000300800 */
[----:B------:R0:W-:Y:S04]  /*5b2b0*/  STL [R1+0x1ce8], R67 ;  /* 0x001ce84301007387 */ /* 0x0001e80000100800 */
[----:B0-----:R-:W2:Y:S04]  /*5b2c0*/  LDL.LU R67, [R1+0x70c] ;  /* 0x00070c0001437983 */ /* 0x001ea80000300800 */
[----:B------:R-:W3:Y:S04]  /*5b2d0*/  LDL.LU.64 R48, [R1+0x848] ;  /* 0x0008480001307983 */ /* 0x000ee80000300a00 */
[----:B------:R-:W3:Y:S04]  /*5b2e0*/  LDL.LU R44, [R1+0x1b0c] ;  /* 0x001b0c00012c7983 */ /* 0x000ee80000300800 */
[----:B------:R-:W3:Y:S04]  /*5b2f0*/  LDL R36, [R1+0x704] ;  /* 0x0007040001247983 */ /* 0x000ee80000100800 */
[----:B------:R0:W-:Y:S02]  /*5b300*/  @P3 STG.E.U8 desc[UR14][R78.64], R80 ;  /* 0x000000504e003986 */ /* 0x0001e4000c10110e */
[----:B0-----:R-:W-:-:S02]  /*5b310*/  PRMT R78, R80, 0x9910, RZ ;  /* 0x00009910504e7816 */ /* 0x001fc400000000ff */
[----:B------:R-:W4:Y:S02]  /*5b320*/  LDL.LU R80, [R1+0x1dcc] ;  /* 0x001dcc0001507983 */ /* 0x000f240000300800 */
[----:B------:R-:W-:Y:S02]  /*5b330*/  SHF.R.S32.HI R78, RZ, 0x8, R78 ;  /* 0x00000008ff4e7819 */ /* 0x000fe4000001144e */
[----:B------:R-:W5:Y:S04]  /*5b340*/  LDL.LU R45, [R1+0x920] ;  /* 0x00092000012d7983 */ /* 0x000f680000300800 */
[----:B------:R-:W5:Y:S01]  /*5b350*/  LDL.LU R39, [R1+0x604] ;  /* 0x0006040001277983 */ /* 0x000f620000300800 */
[----:B--2---:R-:W-:Y:S01]  /*5b360*/  ISETP.LT.AND P3, PT, R67, UR10, !P5 ;  /* 0x0000000a43007c0c */ /* 0x004fe2000ef61270 */
[----:B------:R-:W-:Y:S01]  /*5b370*/  VIADD R73, R73, UR20 ;  /* 0x0000001449497c36 */ /* 0x000fe20008000000 */
[----:B------:R-:W0:Y:S11]  /*5b380*/  LDCU.64 UR10, c[0x0][0x398] ;  /* 0x00007300ff0a77ac */ /* 0x000e360008000a00 */
[----:B------:R-:W-:Y:S01]  /*5b390*/  @P3 STG.E.U8 desc[UR14][R76.64], R81 ;  /* 0x000000514c003986 */ /* 0x000fe2000c10110e */
[----:B---3--:R-:W-:Y:S01]  /*5b3a0*/  ISETP.LT.AND P3, PT, R38, UR12, !P5 ;  /* 0x0000000c26007c0c */ /* 0x008fe2000ef61270 */
[----:B------:R-:W2:Y:S01]  /*5b3b0*/  LDCU.64 UR12, c[0x0][0x398] ;  /* 0x00007300ff0c77ac */ /* 0x000ea20008000a00 */
[----:B------:R-:W-:-:S11]  /*5b3c0*/  ISETP.LT.AND P5, PT, R36, UR22, !P5 ;  /* 0x0000001624007c0c */ /* 0x000fd6000efa1270 */
[----:B------:R-:W-:Y:S04]  /*5b3d0*/  @P3 STG.E.U8 desc[UR14][R74.64], R43 ;  /* 0x0000002b4a003986 */ /* 0x000fe8000c10110e */
[----:B------:R-:W-:Y:S01]  /*5b3e0*/  @P5 STG.E.U8 desc[UR14][R50.64], R47 ;  /* 0x0000002f32005986 */ /* 0x000fe2000c10110e */
[----:B----4-:R-:W-:-:S13]  /*5b3f0*/  ISETP.LT.AND P5, PT, R66, UR6, !P6 ;  /* 0x0000000642007c0c */ /* 0x010fda000f7a1270 */
[----:B-----5:R3:W-:Y:S02]  /*5b400*/  @P5 STG.E.U8 desc[UR14][R40.64], R78 ;  /* 0x0000004e28005986 */ /* 0x0207e4000c10110e */
[----:B---3--:R-:W-:Y:S02]  /*5b410*/  PRMT R78, R81, 0x9910, RZ ;  /* 0x00009910514e7816 */ /* 0x008fe400000000ff */
[----:B------:R-:W3:Y:S04]  /*5b420*/  LDL.LU R81, [R1+0x1dc8] ;  /* 0x001dc80001517983 */ /* 0x000ee80000300800 */
[----:B------:R-:W4:Y:S04]  /*5b430*/  LDL.LU.64 R54, [R1+0x918] ;  /* 0x0009180001367983 */ /* 0x000f280000300a00 */
[----:B------:R-:W5:Y:S01]  /*5b440*/  LDL.LU.64 R52, [R1+0x910] ;  /* 0x0009100001347983 */ /* 0x000f620000300a00 */
[----:B------:R-:W-:Y:S01]  /*5b450*/  ISETP.LT.AND P5, PT, R67, UR8, !P6 ;  /* 0x0000000843007c0c */ /* 0x000fe2000f7a1270 */
[----:B------:R-:W0:Y:S02]  /*5b460*/  LDCU UR8, c[0x0][0x398] ;  /* 0x00007300ff0877ac */ /* 0x000e240008000800 */
[----:B------:R-:W4:Y:S04]  /*5b470*/  LDL.LU R40, [R1+0x404] ;  /* 0x0004040001287983 */ /* 0x000f280000300800 */
[----:B------:R-:W4:Y:S04]  /*5b480*/  LDL.LU R37, [R1+0x204] ;  /* 0x0002040001257983 */ /* 0x000f280000300800 */
[----:B------:R-:W4:Y:S01]  /*5b490*/  LDL.LU.64 R50, [R1+0x908] ;  /* 0x0009080001327983 */ /* 0x000f220000300a00 */
[----:B------:R-:W-:-:S05]  /*5b4a0*/  SHF.R.S32.HI R78, RZ, 0x8, R78 ;  /* 0x00000008ff4e7819 */ /* 0x000fca000001144e */
[----:B------:R0:W-:Y:S04]  /*5b4b0*/  @P5 STG.E.U8 desc[UR14][R48.64], R78 ;  /* 0x0000004e30005986 */ /* 0x0001e8000c10110e */
[----:B0-----:R-:W5:Y:S01]  /*5b4c0*/  LDL.LU.64 R48, [R1+0x900] ;  /* 0x0009000001307983 */ /* 0x001f620000300a00 */
[----:B------:R-:W-:-:S03]  /*5b4d0*/  PRMT R78, R43, 0x9910, RZ ;  /* 0x000099102b4e7816 */ /* 0x000fc600000000ff */
[----:B------:R-:W5:Y:S04]  /*5b4e0*/  LDL.LU R41, [R1+0x1b10] ;  /* 0x001b100001297983 */ /* 0x000f680000300800 */
[----:B------:R-:W5:Y:S04]  /*5b4f0*/  LDL.LU R46, [R1+0x4] ;  /* 0x00000400012e7983 */ /* 0x000f680000300800 */
[----:B------:R-:W5:Y:S01]  /*5b500*/  LDL.LU.64 R42, [R1+0x8f8] ;  /* 0x0008f800012a7983 */ /* 0x000f620000300a00 */
[----:B------:R-:W-:Y:S02]  /*5b510*/  SHF.R.S32.HI R74, RZ, 0x1f, R73 ;  /* 0x0000001fff4a7819 */ /* 0x000fe40000011449 */
[----:B------:R-:W-:-:S02]  /*5b520*/  IADD3 R88, P0, PT, R73, R2, RZ ;  /* 0x0000000249587210 */ /* 0x000fc40007f1e0ff */
[----:B------:R-:W-:Y:S01]  /*5b530*/  ISETP.GE.AND P3, PT, R82, UR7, PT ;  /* 0x0000000752007c0c */ /* 0x000fe2000bf66270 */
[----:B------:R-:W0:Y:S02]  /*5b540*/  LDCU.64 UR6, c[0x0][0x398] ;  /* 0x00007300ff0677ac */ /* 0x000e240008000a00 */
[----:B------:R-:W-:Y:S01]  /*5b550*/  IMAD.X R89, R74, 0x1, R0, P0 ;  /* 0x000000014a597824 */ /* 0x000fe200000e0600 */
[----:B------:R-:W-:-:S05]  /*5b560*/  IADD3 R86, P0, PT, R73, R3, RZ ;  /* 0x0000000349567210 */ /* 0x000fca0007f1e0ff */
[----:B------:R-:W-:Y:S01]  /*5b570*/  IMAD.X R87, R74, 0x1, R71, P0 ;  /* 0x000000014a577824 */ /* 0x000fe200000e0647 */
[----:B------:R-:W-:-:S05]  /*5b580*/  IADD3 R84, P0, PT, R73, R68, RZ ;  /* 0x0000004449547210 */ /* 0x000fca0007f1e0ff */
[----:B------:R-:W-:Y:S01]  /*5b590*/  IMAD.X R85, R74, 0x1, R72, P0 ;  /* 0x000000014a557824 */ /* 0x000fe200000e0648 */
[C---:B------:R-:W-:Y:S01]  /*5b5a0*/  IADD3 R82, P0, PT, R73.reuse, R70, RZ ;  /* 0x0000004649527210 */ /* 0x040fe20007f1e0ff */
[----:B------:R-:W-:Y:S01]  /*5b5b0*/  VIADD R73, R73, UR20 ;  /* 0x0000001449497c36 */ /* 0x000fe20008000000 */
[----:B0-----:R-:W-:Y:S01]  /*5b5c0*/  ISETP.LT.AND P5, PT, R38, UR6, !P6 ;  /* 0x0000000626007c0c */ /* 0x001fe2000f7a1270 */
[----:B------:R-:W0:Y:S02]  /*5b5d0*/  LDCU UR6, c[0x0][0x398] ;  /* 0x00007300ff0677ac */ /* 0x000e240008000800 */
[----:B------:R-:W-:Y:S01]  /*5b5e0*/  IMAD.X R83, R74, 0x1, R69, P0 ;  /* 0x000000014a537824 */ /* 0x000fe200000e0645 */
[----:B------:R-:W-:Y:S02]  /*5b5f0*/  SHF.R.S32.HI R79, RZ, 0x1f, R73 ;  /* 0x0000001fff4f7819 */ /* 0x000fe40000011449 */
[----:B------:R-:W-:Y:S02]  /*5b600*/  IADD3 R76, P0, PT, R73, R2, RZ ;  /* 0x00000002494c7210 */ /* 0x000fe40007f1e0ff */
[----:B------:R-:W-:-:S03]  /*5b610*/  SHF.R.S32.HI R78, RZ, 0x8, R78 ;  /* 0x00000008ff4e7819 */ /* 0x000fc6000001144e */
[----:B------:R-:W-:Y:S01]  /*5b620*/  IMAD.X R77, R79, 0x1, R0, P0 ;  /* 0x000000014f4d7824 */ /* 0x000fe200000e0600 */
[----:B------:R-:W-:-:S05]  /*5b630*/  IADD3 R74, P0, PT, R73, R3, RZ ;  /* 0x00000003494a7210 */ /* 0x000fca0007f1e0ff */
[----:B------:R-:W-:Y:S01]  /*5b640*/  IMAD.X R75, R79, 0x1, R71, P0 ;  /* 0x000000014f4b7824 */ /* 0x000fe200000e0647 */
[----:B--2---:R-:W-:Y:S01]  /*5b650*/  ISETP.LT.AND P6, PT, R36, UR12, !P6 ;  /* 0x0000000c24007c0c */ /* 0x004fe2000f7c1270 */
[----:B------:R-:W2:Y:S01]  /*5b660*/  LDCU UR12, c[0x0][0x398] ;  /* 0x00007300ff0c77ac */ /* 0x000ea20008000800 */
[----:B------:R-:W-:-:S04]  /*5b670*/  PRMT R47, R47, 0x9910, RZ ;  /* 0x000099102f2f7816 */ /* 0x000fc800000000ff */
[----:B------:R-:W-:Y:S01]  /*5b680*/  SHF.R.S32.HI R47, RZ, 0x8, R47 ;  /* 0x00000008ff2f7819 */ /* 0x000fe2000001142f */
[----:B---3--:R3:W-:Y:S02]  /*5b690*/  @P5 STG.E.U8 desc[UR14][R80.64], R78 ;  /* 0x0000004e50005986 */ /* 0x0087e4000c10110e */
[----:B---3--:R-:W-:-:S05]  /*5b6a0*/  IADD3 R80, P0, PT, R73, R68, RZ ;  /* 0x0000004449507210 */ /* 0x008fca0007f1e0ff */
[----:B------:R-:W-:Y:S01]  /*5b6b0*/  IMAD.X R81, R79, 0x1, R72, P0 ;  /* 0x000000014f517824 */ /* 0x000fe200000e0648 */
[----:B------:R-:W-:Y:S02]  /*5b6c0*/  IADD3 R78, P0, PT, R73, R70, RZ ;  /* 0x00000046494e7210 */ /* 0x000fe40007f1e0ff */
[----:B------:R-:W-:Y:S01]  /*5b6d0*/  ISETP.GE.AND P5, PT, R44, UR4, PT ;  /* 0x000000042c007c0c */ /* 0x000fe2000bfa6270 */
[----:B----4-:R-:W-:Y:S01]  /*5b6e0*/  @P6 STG.E.U8 desc[UR14][R54.64], R47 ;  /* 0x0000002f36006986 */ /* 0x010fe2000c10110e */
[----:B------:R-:W3:Y:S01]  /*5b6f0*/  LDCU UR4, c[0x0][0x39c] ;  /* 0x00007380ff0477ac */ /* 0x000ee20008000800 */
[----:B------:R-:W-:Y:S01]  /*5b700*/  IMAD.X R79, R79, 0x1, R69, P0 ;  /* 0x000000014f4f7824 */ /* 0x000fe200000e0645 */
[----:B------:R-:W-:Y:S02]  /*5b710*/  LOP3.LUT P0, RZ, R45, 0x2, RZ, 0xc0, !PT ;  /* 0x000000022dff7812 */ /* 0x000fe4000780c0ff */
[----:B------:R-:W4:Y:S04]  /*5b720*/  LDL.LU.64 R44, [R1+0x8f0] ;  /* 0x0008f000012c7983 */ /* 0x000f280000300a00 */
[----:B------:R-:W2:Y:S01]  /*5b730*/  LDL.LU.64 R58, [R1+0x8e8] ;  /* 0x0008e800013a7983 */ /* 0x000ea20000300a00 */
[----:B------:R-:W-:Y:S01]  /*5b740*/  ISETP.LT.AND P6, PT, R66, UR10, !P5 ;  /* 0x0000000a42007c0c */ /* 0x000fe2000efc1270 */
[----:B------:R-:W-:Y:S01]  /*5b750*/  VIADD R73, R73, UR20 ;  /* 0x0000001449497c36 */ /* 0x000fe20008000000 */
[----:B------:R-:W-:Y:S01]  /*5b760*/  F2FP.SATFINITE.E4M3.F32.PACK_AB_MERGE_C R9, R9, R8, RZ ;  /* 0x000000080909723e */ /* 0x000fe200048070ff */
[----:B------:R-:W2:Y:S01]  /*5b770*/  LDL.LU.64 R56, [R1+0x8e0] ;  /* 0x0008e00001387983 */ /* 0x000ea20000300a00 */
[----:B------:R-:W-:Y:S01]  /*5b780*/  F2FP.SATFINITE.E4M3.F32.PACK_AB_MERGE_C R10, R11, R10, RZ ;  /* 0x0000000a0b0a723e */ /* 0x000fe200048070ff */
[----:B------:R-:W0:Y:S08]  /*5b790*/  LDCU UR10, c[0x0][0x398] ;  /* 0x00007300ff0a77ac */ /* 0x000e300008000800 */
[----:B-----5:R5:W-:Y:S01]  /*5b7a0*/  @P6 STG.E.U8 desc[UR14][R52.64], R39 ;  /* 0x0000002734006986 */ /* 0x020be2000c10110e */
[----:B------:R-:W-:-:S13]  /*5b7b0*/  ISETP.LT.AND P6, PT, R67, UR18, !P5 ;  /* 0x0000001243007c0c */ /* 0x000fda000efc1270 */
[----:B------:R-:W-:Y:S01]  /*5b7c0*/  @P6 STG.E.U8 desc[UR14][R50.64], R40 ;  /* 0x0000002832006986 */ /* 0x000fe2000c10110e */
[----:B------:R-:W-:Y:S02]  /*5b7d0*/  ISETP.LT.AND P6, PT, R38, UR16, !P5 ;  /* 0x0000001026007c0c */ /* 0x000fe4000efc1270 */
[----:B------:R-:W-:Y:S02]  /*5b7e0*/  ISETP.LT.AND P5, PT, R36, UR24, !P5 ;  /* 0x0000001824007c0c */ /* 0x000fe4000efa1270 */
[----:B-----5:R-:W-:-:S09]  /*5b7f0*/  PRMT R39, R39, 0x9910, RZ ;  /* 0x0000991027277816 */ /* 0x020fd200000000ff */
[----:B------:R5:W-:Y:S01]  /*5b800*/  @P6 STG.E.U8 desc[UR14][R48.64], R37 ;  /* 0x0000002530006986 */ /* 0x000be2000c10110e */
[----:B---3--:R-:W-:Y:S01]  /*5b810*/  ISETP.GE.AND P6, PT, R41, UR4, PT ;  /* 0x0000000429007c0c */ /* 0x008fe2000bfc6270 */
[----:B------:R-:W3:Y:S02]  /*5b820*/  LDCU UR4, c[0x0][0x398] ;  /* 0x00007300ff0477ac */ /* 0x000ee40008000800 */
[----:B------:R-:W2:Y:S04]  /*5b830*/  LDL.LU R41, [R1+0x608] ;  /* 0x0006080001297983 */ /* 0x000ea80000300800 */
[----:B------:R-:W2:Y:S04]  /*5b840*/  LDL.LU.64 R54, [R1+0x8d8] ;  /* 0x0008d80001367983 */ /* 0x000ea80000300a00 */
[----:B------:R0:W-:Y:S04]  /*5b850*/  @P5 STG.E.U8 desc[UR14][R42.64], R46 ;  /* 0x0000002e2a005986 */ /* 0x0001e8000c10110e */
[----:B------:R-:W2:Y:S04]  /*5b860*/  LDL.LU R47, [R1+0x408] ;  /* 0x00040800012f7983 */ /* 0x000ea80000300800 */
[----:B-----5:R-:W5:Y:S01]  /*5b870*/  LDL.LU.64 R48, [R1+0x8d0] ;  /* 0x0008d00001307983 */ /* 0x020f620000300a00 */
[----:B0-----:R-:W-:-:S03]  /*5b880*/  SHF.R.S32.HI R42, RZ, 0x8, R39 ;  /* 0x00000008ff2a7819 */ /* 0x001fc60000011427 */
[----:B------:R-:W5:Y:S04]  /*5b890*/  LDL.LU R39, [R1+0x208] ;  /* 0x0002080001277983 */ /* 0x000f680000300800 */
[----:B------:R-:W5:Y:S01]  /*5b8a0*/  LDL.LU R50, [R1+0x1b14] ;  /* 0x001b140001327983 */ /* 0x000f620000300800 */
[----:B------:R-:W-:-:S03]  /*5b8b0*/  ISETP.LT.AND P5, PT, R66, UR26, !P6 ;  /* 0x0000001a42007c0c */ /* 0x000fc6000f7a1270 */
[----:B------:R-:W5:Y:S01]  /*5b8c0*/  LDL.LU.64 R52, [R1+0x8c8] ;  /* 0x0008c80001347983 */ /* 0x000f620000300a00 */
[----:B------:R-:W-:-:S04]  /*5b8d0*/  PRMT R37, R37, 0x9910, RZ ;  /* 0x0000991025257816 */ /* 0x000fc800000000ff */
[----:B------:R-:W-:-:S05]  /*5b8e0*/  SHF.R.S32.HI R37, RZ, 0x8, R37 ;  /* 0x00000008ff257819 */ /* 0x000fca0000011425 */
[----:B----4-:R0:W-:Y:S01]  /*5b8f0*/  @P5 STG.E.U8 desc[UR14][R44.64], R42 ;  /* 0x0000002a2c005986 */ /* 0x0101e2000c10110e */
[----:B---3--:R-:W-:Y:S01]  /*5b900*/  ISETP.LT.AND P5, PT, R67, UR4, !P6 ;  /* 0x0000000443007c0c */ /* 0x008fe2000f7a1270 */
[----:B------:R-:W5:Y:S01]  /*5b910*/  LDCU UR4, c[0x0][0x39c] ;  /* 0x00007380ff0477ac */ /* 0x000f620008000800 */
[----:B0-----:R-:W-:Y:S01]  /*5b920*/  PRMT R42, R40, 0x9910, RZ ;  /* 0x00009910282a7816 */ /* 0x001fe200000000ff */
[----:B------:R-:W3:Y:S03]  /*5b930*/  LDL.LU.64 R44, [R1+0x8c0] ;  /* 0x0008c000012c7983 */ /* 0x000ee60000300a00 */
[----:B------:R-:W-:Y:S01]  /*5b940*/  SHF.R.S32.HI R42, RZ, 0x8, R42 ;  /* 0x00000008ff2a7819 */ /* 0x000fe2000001142a */
[----:B------:R-:W4:Y:S06]  /*5b950*/  LDL.LU R40, [R1+0x8] ;  /* 0x0000080001287983 */ /* 0x000f2c0000300800 */
[----:B--2---:R0:W-:Y:S01]  /*5b960*/  @P5 STG.E.U8 desc[UR14][R58.64], R42 ;  /* 0x0000002a3a005986 */ /* 0x0041e2000c10110e */
[----:B------:R-:W-:Y:S01]  /*5b970*/  ISETP.LT.AND P5, PT, R38, UR6, !P6 ;  /* 0x0000000626007c0c */ /* 0x000fe2000f7a1270 */
[----:B------:R-:W2:Y:S02]  /*5b980*/  LDCU UR6, c[0x0][0x398] ;  /* 0x00007300ff0677ac */ /* 0x000ea40008000800 */
[----:B0-----:R-:W4:Y:S10]  /*5b990*/  LDL.LU.64 R42, [R1+0x8b8] ;  /* 0x0008b800012a7983 */ /* 0x001f340000300a00 */
[----:B------:R0:W-:Y:S04]  /*5b9a0*/  @P5 STG.E.U8 desc[UR14][R56.64], R37 ;  /* 0x0000002538005986 */ /* 0x0001e8000c10110e */
[----:B0-----:R-:W4:Y:S01]  /*5b9b0*/  LDL.LU R37, [R1+0x1b18] ;  /* 0x001b180001257983 */ /* 0x001f220000300800 */
[----:B-----5:R-:W-:Y:S01]  /*5b9c0*/  ISETP.GE.AND P5, PT, R50, UR4, PT ;  /* 0x0000000432007c0c */ /* 0x020fe2000bfa6270 */
[----:B------:R-:W0:Y:S02]  /*5b9d0*/  LDCU UR4, c[0x0][0x398] ;  /* 0x00007300ff0477ac */ /* 0x000e240008000800 */
[----:B------:R-:W5:Y:S01]  /*5b9e0*/  LDL.LU.64 R50, [R1+0x8b0] ;  /* 0x0008b00001327983 */ /* 0x000f620000300a00 */
[----:B------:R-:W-:-:S04]  /*5b9f0*/  PRMT R46, R46, 0x9910, RZ ;  /* 0x000099102e2e7816 */ /* 0x000fc800000000ff */
[----:B------:R-:W-:Y:S02]  /*5ba00*/  SHF.R.S32.HI R46, RZ, 0x8, R46 ;  /* 0x00000008ff2e7819 */ /* 0x000fe4000001142e */
[----:B0-----:R-:W-:Y:S01]  /*5ba10*/  ISETP.LT.AND P6, PT, R36, UR4, !P6 ;  /* 0x0000000424007c0c */ /* 0x001fe2000f7c1270 */
[----:B------:R-:W0:-:S12]  /*5ba20*/  LDCU UR4, c[0x0][0x398] ;  /* 0x00007300ff0477ac */ /* 0x000e180008000800 */
[----:B------:R-:W-:Y:S01]  /*5ba30*/  @P6 STG.E.U8 desc[UR14][R54.64], R46 ;  /* 0x0000002e36006986 */ /* 0x000fe2000c10110e */
[----:B--2---:R-:W-:Y:S01]  /*5ba40*/  ISETP.LT.AND P6, PT, R66, UR6, !P5 ;  /* 0x0000000642007c0c */ /* 0x004fe2000efc1270 */
[----:B------:R-:W2:-:S12]  /*5ba50*/  LDCU UR6, c[0x0][0x398] ;  /* 0x00007300ff0677ac */ /* 0x000e980008000800 */
[----:B------:R1:W-:Y:S01]  /*5ba60*/  @P6 STG.E.U8 desc[UR14][R48.64], R41 ;  /* 0x0000002930006986 */ /* 0x0003e2000c10110e */
[----:B0-----:R-:W-:Y:S01]  /*5ba70*/  ISETP.LT.AND P6, PT, R67, UR4, !P5 ;  /* 0x0000000443007c0c */ /* 0x001fe2000efc1270 */
[----:B------:R-:W4:Y:S02]  /*5ba80*/  LDCU UR4, c[0x0][0x39c] ;  /* 0x00007380ff0477ac */ /* 0x000f240008000800 */
[----:B-1----:R-:W5:Y:S10]  /*5ba90*/  LDL.LU.64 R48, [R1+0x8a8] ;  /* 0x0008a80001307983 */ /* 0x002f740000300a00 */
[----:B------:R-:W-:Y:S01]  /*5baa0*/  @P6 STG.E.U8 desc[UR14][R52.64], R47 ;  /* 0x0000002f34006986 */ /* 0x000fe2000c10110e */
[----:B--2---:R-:W-:Y:S01]  /*5bab0*/  ISETP.LT.AND P6, PT, R38, UR6, !P5 ;  /* 0x0000000626007c0c */ /* 0x004fe2000efc1270 */
[----:B------:R-:W0:Y:S01]  /*5bac0*/  LDCU UR6, c[0x0][0x398] ;  /* 0x00007300ff0677ac */ /* 0x000e220008000800 */
[----:B------:R-:W-:-:S11]  /*5bad0*/  PRMT R41, R41, 0x9910, RZ ;  /* 0x0000991029297816 */ /* 0x000fd600000000ff */
[----:B---3--:R1:W-:Y:S04]  /*5bae0*/  @P6 STG.E.U8 desc[UR14][R44.64], R39 ;  /* 0x000000272c006986 */ /* 0x0083e8000c10110e */
[----:B-1----:R-:W2:Y:S01]  /*5baf0*/  LDL.LU.64 R44, [R1+0x8a0] ;  /* 0x0008a000012c7983 */ /* 0x002ea20000300a00 */
[----:B----4-:R-:W-:Y:S01]  /*5bb00*/  ISETP.GE.AND P6, PT, R37, UR4, PT ;  /* 0x0000000425007c0c */ /* 0x010fe2000bfc6270 */
[----:B------:R-:W1:Y:S02]  /*5bb10*/  LDCU UR4, c[0x0][0x398] ;  /* 0x00007300ff0477ac */ /* 0x000e640008000800 */
[----:B------:R-:W3:Y:S04]  /*5bb20*/  LDL.LU R37, [R1+0x60c] ;  /* 0x00060c0001257983 */ /* 0x000ee80000300800 */
[----:B------:R-:W4:Y:S04]  /*5bb30*/  LDL.LU.64 R56, [R1+0x898] ;  /* 0x0008980001387983 */ /* 0x000f280000300a00 */
[----:B------:R-:W3:Y:S01]  /*5bb40*/  LDL.LU.64 R54, [R1+0x890] ;  /* 0x0008900001367983 */ /* 0x000ee20000300a00 */
[----:B-1----:R-:W-:Y:S01]  /*5bb50*/  ISETP.LT.AND P5, PT, R36, UR4, !P5 ;  /* 0x0000000424007c0c */ /* 0x002fe2000efa1270 */
[----:B------:R-:W1:-:S12]  /*5bb60*/  LDCU UR4, c[0x0][0x398] ;  /* 0x00007300ff0477ac */ /* 0x000e580008000800 */
[----:B------:R1:W-:Y:S01]  /*5bb70*/  @P5 STG.E.U8 desc[UR14][R42.64], R40 ;  /* 0x000000282a005986 */ /* 0x0003e2000c10110e */
[----:B0-----:R-:W-:Y:S01]  /*5bb80*/  ISETP.LT.AND P5, PT, R66, UR6, !P6 ;  /* 0x0000000642007c0c */ /* 0x001fe2000f7a1270 */
[----:B------:R-:W0:Y:S01]  /*5bb90*/  LDCU UR6, c[0x0][0x398] ;  /* 0x00007300ff0677ac */ /* 0x000e220008000800 */
[----:B-1----:R-:W-:Y:S02]  /*5bba0*/  SHF.R.S32.HI R43, RZ, 0x8, R41 ;  /* 0x00000008ff2b7819 */ /* 0x002fe40000011429 */
[----:B------:R-:W3:Y:S04]  /*5bbb0*/  LDL.LU R41, [R1+0x40c] ;  /* 0x00040c0001297983 */ /* 0x000ee80000300800 */
[----:B------:R-:W3:Y:S05]  /*5bbc0*/  LDL.LU R42, [R1+0x20c] ;  /* 0x00020c00012a7983 */ /* 0x000eea0000300800 */
[----:B-----5:R1:W-:Y:S04]  /*5bbd0*/  @P5 STG.E.U8 desc[UR14][R50.64], R43 ;  /* 0x0000002b32005986 */ /* 0x0203e8000c10110e */
[----:B-1----:R-:W5:Y:S04]  /*5bbe0*/  LDL.LU R43, [R1+0x1b1c] ;  /* 0x001b1c00012b7983 */ /* 0x002f680000300800 */
[----:B------:R-:W3:Y:S01]  /*5bbf0*/  LDL.LU.64 R52, [R1+0x888] ;  /* 0x0008880001347983 */ /* 0x000ee20000300a00 */
[----:B------:R-:W-:Y:S01]  /*5bc00*/  ISETP.LT.AND P5, PT, R67, UR4, !P6 ;  /* 0x0000000443007c0c */ /* 0x000fe2000f7a1270 */
[----:B------:R-:W5:Y:S01]  /*5bc10*/  LDCU UR4, c[0x0][0x39c] ;  /* 0x00007380ff0477ac */ /* 0x000f620008000800 */
[----:B------:R-:W-:Y:S01]  /*5bc20*/  PRMT R46, R47, 0x9910, RZ ;  /* 0x000099102f2e7816 */ /* 0x000fe200000000ff */
[----:B------:R-:W3:Y:S03]  /*5bc30*/  LDL.LU.64 R50, [R1+0x880] ;  /* 0x0008800001327983 */ /* 0x000ee60000300a00 */
[----:B------:R-:W-:Y:S01]  /*5bc40*/  SHF.R.S32.HI R46, RZ, 0x8, R46 ;  /* 0x00000008ff2e7819 */ /* 0x000fe2000001142e */
[----:B------:R-:W3:Y:S01]  /*5bc50*/  LDL.LU R47, [R1+0xc] ;  /* 0x00000c00012f7983 */ /* 0x000ee20000300800 */
[----:B------:R-:W-:-:S05]  /*5bc60*/  PRMT R39, R39, 0x9910, RZ ;  /* 0x0000991027277816 */ /* 0x000fca00000000ff */
[----:B------:R1:W-:Y:S01]  /*5bc70*/  @P5 STG.E.U8 desc[UR14][R48.64], R46 ;  /* 0x0000002e30005986 */ /* 0x0003e2000c10110e */
[----:B0-----:R-:W-:Y:S01]  /*5bc80*/  ISETP.LT.AND P5, PT, R38, UR6, !P6 ;  /* 0x0000000626007c0c */ /* 0x001fe2000f7a1270 */
[----:B------:R-:W0:Y:S01]  /*5bc90*/  LDCU UR6, c[0x0][0x398] ;  /* 0x00007300ff0677ac */ /* 0x000e220008000800 */
[----:B------:R-:W-:Y:S01]  /*5bca0*/  SHF.R.S32.HI R39, RZ, 0x8, R39 ;  /* 0x00000008ff277819 */ /* 0x000fe20000011427 */
[----:B-1----:R-:W3:Y:S01]  /*5bcb0*/  LDL.LU.64 R48, [R1+0x870] ;  /* 0x0008700001307983 */ /* 0x002ee20000300a00 */
[----:B------:R-:W-:-:S04]  /*5bcc0*/  PRMT R40, R40, 0x9910, RZ ;  /* 0x0000991028287816 */ /* 0x000fc800000000ff */
[----:B------:R-:W-:-:S05]  /*5bcd0*/  SHF.R.S32.HI R40, RZ, 0x8, R40 ;  /* 0x00000008ff287819 */ /* 0x000fca0000011428 */
[----:B--2---:R1:W-:Y:S04]  /*5bce0*/  @P5 STG.E.U8 desc[UR14][R44.64], R39 ;  /* 0x000000272c005986 */ /* 0x0043e8000c10110e */
[----:B-1----:R-:W2:Y:S04]  /*5bcf0*/  LDL.LU R39, [R1+0x1b20] ;  /* 0x001b200001277983 */ /* 0x002ea80000300800 */
[----:B------:R-:W2:Y:S01]  /*5bd00*/  LDL.LU.64 R44, [R1+0x868] ;  /* 0x00086800012c7983 */ /* 0x000ea20000300a00 */
[----:B-----5:R-:W-:Y:S01]  /*5bd10*/  ISETP.GE.AND P5, PT, R43, UR4, PT ;  /* 0x000000042b007c0c */ /* 0x020fe2000bfa6270 */
[----:B------:R-:W1:Y:S02]  /*5bd20*/  LDCU UR4, c[0x0][0x398] ;  /* 0x00007300ff0477ac */ /* 0x000e640008000800 */
[----:B-1----:R-:W-:Y:S01]  /*5bd30*/  ISETP.LT.AND P6, PT, R36, UR4, !P6 ;  /* 0x0000000424007c0c */ /* 0x002fe2000f7c1270 */
[----:B------:R-:W1:-:S12]  /*5bd40*/  LDCU UR4, c[0x0][0x398] ;  /* 0x00007300ff0477ac */ /* 0x000e580008000800 */
[----:B----4-:R4:W-:Y:S01]  /*5bd50*/  @P6 STG.E.U8 desc[UR14][R56.64], R40 ;  /* 0x0000002838006986 */ /* 0x0109e2000c10110e */
[----:B0-----:R-:W-:Y:S01]  /*5bd60*/  ISETP.LT.AND P6, PT, R66, UR6, !P5 ;  /* 0x0000000642007c0c */ /* 0x001fe2000efc1270 */
[----:B------:R-:W0:Y:S02]  /*5bd70*/  LDCU UR6, c[0x0][0x398] ;  /* 0x00007300ff0677ac */ /* 0x000e240008000800 */
[----:B----4-:R-:W4:Y:S10]  /*5bd80*/  LDL.LU.64 R56, [R1+0x860] ;  /* 0x0008600001387983 */ /* 0x010f340000300a00 */
[----:B---3--:R-:W-:Y:S01]  /*5bd90*/  @P6 STG.E.U8 desc[UR14][R54.64], R37 ;  /* 0x0000002536006986 */ /* 0x008fe2000c10110e */
[----:B-1----:R-:W-:Y:S01]  /*5bda0*/  ISETP.LT.AND P6, PT, R67, UR4, !P5 ;  /* 0x0000000443007c0c */ /* 0x002fe2000efc1270 */
[----:B------:R-:W2:-:S12]  /*5bdb0*/  LDCU UR4, c[0x0][0x39c] ;  /* 0x00007380ff0477ac */ /* 0x000e980008000800 */
[----:B------:R1:W-:Y:S04]  /*5bdc0*/  @P6 STG.E.U8 desc[UR14][R52.64], R41 ;  /* 0x0000002934006986 */ /* 0x0003e8000c10110e */
[----:B-1----:R-:W3:Y:S01]  /*5bdd0*/  LDL.LU.64 R52, [R1+0x858] ;  /* 0x0008580001347983 */ /* 0x002ee20000300a00 */
[----:B0-----:R-:W-:Y:S01]  /*5bde0*/  ISETP.LT.AND P6, PT, R38, UR6, !P5 ;  /* 0x0000000626007c0c */ /* 0x001fe2000efc1270 */
[----:B------:R-:W0:Y:S01]  /*5bdf0*/  LDCU UR6, c[0x0][0x398] ;  /* 0x00007300ff0677ac */ /* 0x000e220008000800 */
[----:B------:R-:W-:-:S05]  /*5be00*/  PRMT R37, R37, 0x9910, RZ ;  /* 0x0000991025257816 */ /* 0x000fca00000000ff */
[----:B------:R-:W-:-:S06]  /*5be10*/  IMAD.MOV.U32 R40, RZ, RZ, R37 ;  /* 0x000000ffff287224 */ /* 0x000fcc00078e0025 */
[----:B------:R1:W-:Y:S01]  /*5be20*/  @P6 STG.E.U8 desc[UR14][R50.64], R42 ;  /* 0x0000002a32006986 */ /* 0x0003e2000c10110e */
[----:B------:R-:W-:Y:S02]  /*5be30*/  SHF.R.S32.HI R40, RZ, 0x8, R40 ;  /* 0x00000008ff287819 */ /* 0x000fe40000011428 */
[----:B-1----:R-:W-:-:S04]  /*5be40*/  PRMT R42, R42, 0x9910, RZ ;  /* 0x000099102a2a7816 */ /* 0x002fc800000000ff */
[----:B------:R-:W-:Y:S02]  /*5be50*/  SHF.R.S32.HI R42, RZ, 0x8, R42 ;  /* 0x00000008ff2a7819 */ /* 0x000fe4000001142a */
[----:B--2---:R-:W-:Y:S01]  /*5be60*/  ISETP.GE.AND P6, PT, R39, UR4, PT ;  /* 0x0000000427007c0c */ /* 0x004fe2000bfc6270 */
[----:B------:R-:W1:Y:S01]  /*5be70*/  LDCU UR4, c[0x0][0x398] ;  /* 0x00007300ff0477ac */ /* 0x000e620008000800 */
[----:B------:R-:W2:Y:S04]  /*5be80*/  LDL.LU R39, [R1+0x610] ;  /* 0x0006100001277983 */ /* 0x000ea80000300800 */
[----:B------:R-:W5:Y:S04]  /*5be90*/  LDL.LU.64 R54, [R1+0x840] ;  /* 0x0008400001367983 */ /* 0x000f680000300a00 */
[----:B------:R-:W2:Y:S04]  /*5bea0*/  LDL.LU.64 R50, [R1+0x838] ;  /* 0x0008380001327983 */ /* 0x000ea80000300a00 */
[----:B------:R-:W2:Y:S04]  /*5beb0*/  LDL.LU R43, [R1+0x410] ;  /* 0x00041000012b7983 */ /* 0x000ea80000300800 */
[----:B------:R-:W2:Y:S04]  /*5bec0*/  LDL.LU R37, [R1+0x210] ;  /* 0x0002100001257983 */ /* 0x000ea80000300800 */
[----:B------:R-:W2:Y:S01]  /*5bed0*/  LDL.LU R46, [R1+0x1b24] ;  /* 0x001b2400012e7983 */ /* 0x000ea20000300800 */
[----:B-1----:R-:W-:Y:S01]  /*5bee0*/  ISETP.LT.AND P5, PT, R36, UR4, !P5 ;  /* 0x0000000424007c0c */ /* 0x002fe2000efa1270 */
[----:B------:R-:W1:-:S12]  /*5bef0*/  LDCU UR4, c[0x0][0x398] ;  /* 0x00007300ff0477ac */ /* 0x000e580008000800 */
[----:B------:R1:W-:Y:S01]  /*5bf00*/  @P5 STG.E.U8 desc[UR14][R48.64], R47 ;  /* 0x0000002f30005986 */ /* 0x0003e2000c10110e */
[----:B0-----:R-:W-:Y:S01]  /*5bf10*/  ISETP.LT.AND P5, PT, R66, UR6, !P6 ;  /* 0x0000000642007c0c */ /* 0x001fe2000f7a1270 */
[----:B------:R-:W0:Y:S02]  /*5bf20*/  LDCU UR6, c[0x0][0x398] ;  /* 0x00007300ff0677ac */ /* 0x000e240008000800 */
[----:B-1----:R-:W5:Y:S10]  /*5bf30*/  LDL.LU.64 R48, [R1+0x830] ;  /* 0x0008300001307983 */ /* 0x002f740000300a00 */
[----:B------:R1:W-:Y:S01]  /*5bf40*/  @P5 STG.E.U8 desc[UR14][R44.64], R40 ;  /* 0x000000282c005986 */ /* 0x0003e2000c10110e */
[----:B------:R-:W-:Y:S01]  /*5bf50*/  ISETP.LT.AND P5, PT, R67, UR4, !P6 ;  /* 0x0000000443007c0c */ /* 0x000fe2000f7a1270 */
[----:B------:R-:W2:Y:S01]  /*5bf60*/  LDCU UR4, c[0x0][0x39c] ;  /* 0x00007380ff0477ac */ /* 0x000ea20008000800 */
[----:B-1----:R-:W-:Y:S01]  /*5bf70*/  PRMT R40, R41, 0x9910, RZ ;  /* 0x0000991029287816 */ /* 0x002fe200000000ff */
[----:B------:R-:W5:Y:S03]  /*5bf80*/  LDL.LU.64 R44, [R1+0x828] ;  /* 0x00082800012c7983 */ /* 0x000f660000300a00 */
[----:B------:R-:W-:-:S07]  /*5bf90*/  SHF.R.S32.HI R40, RZ, 0x8, R40 ;  /* 0x00000008ff287819 */ /* 0x000fce0000011428 */
[----:B----4-:R1:W-:Y:S01]  /*5bfa0*/  @P5 STG.E.U8 desc[UR14][R56.64], R40 ;  /* 0x0000002838005986 */ /* 0x0103e2000c10110e */
[----:B0-----:R-:W-:Y:S01]  /*5bfb0*/  ISETP.LT.AND P5, PT, R38, UR6, !P6 ;  /* 0x0000000626007c0c */ /* 0x001fe2000f7a1270 */
[----:B------:R-:W0:Y:S02]  /*5bfc0*/  LDCU UR6, c[0x0][0x398] ;  /* 0x00007300ff0677ac */ /* 0x000e240008000800 */
[----:B-1----:R-:W4:Y:S10]  /*5bfd0*/  LDL.LU.64 R40, [R1+0x820] ;  /* 0x0008200001287983 */ /* 0x002f340000300a00 */
[----:B---3--:R1:W-:Y:S04]  /*5bfe0*/  @P5 STG.E.U8 desc[UR14][R52.64], R42 ;  /* 0x0000002a34005986 */ /* 0x0083e8000c10110e */
[----:B-1----:R-:W3:Y:S01]  /*5bff0*/  LDL.LU R42, [R1+0x1b28] ;  /* 0x001b2800012a7983 */ /* 0x002ee20000300800 */
[----:B--2---:R-:W-:Y:S01]  /*5c000*/  ISETP.GE.AND P5, PT, R46, UR4, PT ;  /* 0x000000042e007c0c */ /* 0x004fe2000bfa6270 */
[----:B------:R-:W1:Y:S01]  /*5c010*/  LDCU UR4, c[0x0][0x398] ;  /* 0x00007300ff0477ac */ /* 0x000e620008000800 */
[----:B------:R-:W-:-:S05]  /*5c020*/  PRMT R46, R47, 0x9910, RZ ;  /* 0x000099102f2e7816 */ /* 0x000fca00000000ff */
[----:B------:R-:W-:Y:S02]  /*5c030*/  IMAD.MOV.U32 R52, RZ, RZ, R46 ;  /* 0x000000ffff347224 */ /* 0x000fe400078e002e */
[----:B------:R-:W2:Y:S04]  /*5c040*/  LDL.LU.64 R46, [R1+0x818] ;  /* 0x00081800012e7983 */ /* 0x000ea80000300a00 */
[----:B------:R-:W2:Y:S01]  /*5c050*/  LDL.LU.64 R56, [R1+0x810] ;  /* 0x0008100001387983 */ /* 0x000ea20000300a00 */
[----:B-1----:R-:W-:Y:S01]  /*5c060*/  ISETP.LT.AND P6, PT, R36, UR4, !P6 ;  /* 0x0000000424007c0c */ /* 0x002fe2000f7c1270 */
[----:B------:R-:W1:Y:S01]  /*5c070*/  LDCU UR4, c[0x0][0x398] ;  /* 0x00007300ff0477ac */ /* 0x000e620008000800 */
[----:B------:R-:W-:-:S11]  /*5c080*/  SHF.R.S32.HI R52, RZ, 0x8, R52 ;  /* 0x00000008ff347819 */ /* 0x000fd60000011434 */
[----:B-----5:R5:W-:Y:S04]  /*5c090*/  @P6 STG.E.U8 desc[UR14][R54.64], R52 ;  /* 0x0000003436006986 */ /* 0x020be8000c10110e */
[----:B-----5:R-:W5:Y:S01]  /*5c0a0*/  LDL.LU.64 R52, [R1+0x808] ;  /* 0x0008080001347983 */ /* 0x020f620000300a00 */
[----:B0-----:R-:W-:Y:S01]  /*5c0b0*/  ISETP.LT.AND P6, PT, R66, UR6, !P5 ;  /* 0x0000000642007c0c */ /* 0x001fe2000efc1270 */
[----:B------:R-:W0:-:S12]  /*5c0c0*/  LDCU UR6, c[0x0][0x398] ;  /* 0x00007300ff0677ac */ /* 0x000e180008000800 */
[----:B------:R0:W-:Y:S01]  /*5c0d0*/  @P6 STG.E.U8 desc[UR14][R50.64], R39 ;  /* 0x0000002732006986 */ /* 0x0001e2000c10110e */
[----:B-1----:R-:W-:Y:S01]  /*5c0e0*/  ISETP.LT.AND P6, PT, R67, UR4, !P5 ;  /* 0x0000000443007c0c */ /* 0x002fe2000efc1270 */
[----:B------:R-:W3:-:S12]  /*5c0f0*/  LDCU UR4, c[0x0][0x39c] ;  /* 0x00007380ff0477ac */ /* 0x000ed80008000800 */
[----:B------:R-:W-:Y:S01]  /*5c100*/  @P6 STG.E.U8 desc[UR14][R48.64], R43 ;  /* 0x0000002b30006986 */ /* 0x000fe2000c10110e */
[----:B0-----:R-:W-:Y:S01]  /*5c110*/  ISETP.LT.AND P6, PT, R38, UR6, !P5 ;  /* 0x0000000626007c0c */ /* 0x001fe2000efc1270 */
[----:B------:R-:W0:-:S12]  /*5c120*/  LDCU UR6, c[0x0][0x398] ;  /* 0x00007300ff0677ac */ /* 0x000e180008000800 */
[----:B------:R-:W-:Y:S01]  /*5c130*/  @P6 STG.E.U8 desc[UR14][R44.64], R37 ;  /* 0x000000252c006986 */ /* 0x000fe2000c10110e */
[----:B------:R-:W-:Y:S02]  /*5c140*/  PRMT R39, R39, 0x9910, RZ ;  /* 0x0000991027277816 */ /* 0x000fe400000000ff */
[----:B---3--:R-:W-:Y:S01]  /*5c150*/  ISETP.GE.AND P6, PT, R42, UR4, PT ;  /* 0x000000042a007c0c */ /* 0x008fe2000bfc6270 */
[----:B------:R-:W1:Y:S02]  /*5c160*/  LDCU UR4, c[0x0][0x398] ;  /* 0x00007300ff0477ac */ /* 0x000e640008000800 */
[----:B-1----:R-:W-:Y:S01]  /*5c170*/  ISETP.LT.AND P5, PT, R36, UR4, !P5 ;  /* 0x0000000424007c0c */ /* 0x002fe2000efa1270 */
[----:B------:R-:W1:-:S12]  /*5c180*/  LDCU UR4, c[0x0][0x398] ;  /* 0x00007300ff0477ac */ /* 0x000e580008000800 */
[----:B----4-:R3:W-:Y:S02]  /*5c190*/  @P5 STG.E.U8 desc[UR14][R40.64], R91 ;  /* 0x0000005b28005986 */ /* 0x0107e4000c10110e */
[----:B---3--:R-:W-:Y:S02]  /*5c1a0*/  IMAD.MOV.U32 R40, RZ, RZ, R39 ;  /* 0x000000ffff287224 */ /* 0x008fe400078e0027 */
[----:B------:R-:W3:Y:S04]  /*5c1b0*/  LDL.LU R41, [R1+0x614] ;  /* 0x0006140001297983 */ /* 0x000ee80000300800 */
[----:B------:R-:W4:Y:S01]  /*5c1c0*/  LDL.LU.64 R54, [R1+0x800] ;  /* 0x0008000001367983 */ /* 0x000f220000300a00 */
[----:B------:R-:W-:-:S03]  /*5c1d0*/  SHF.R.S32.HI R42, RZ, 0x8, R40 ;  /* 0x00000008ff2a7819 */ /* 0x000fc60000011428 */
[----:B------:R-:W3:Y:S04]  /*5c1e0*/  LDL.LU.64 R50, [R1+0x7f8] ;  /* 0x0007f80001327983 */ /* 0x000ee80000300a00 */
[----:B------:R-:W3:Y:S04]  /*5c1f0*/  LDL.LU R44, [R1+0x414] ;  /* 0x00041400012c7983 */ /* 0x000ee80000300800 */
[----:B------:R-:W3:Y:S04]  /*5c200*/  LDL.LU R39, [R1+0x214] ;  /* 0x0002140001277983 */ /* 0x000ee80000300800 */
[----:B------:R-:W3:Y:S01]  /*5c210*/  LDL.LU R40, [R1+0x1b2c] ;  /* 0x001b2c0001287983 */ /* 0x000ee20000300800 */
[----:B0-----:R-:W-:Y:S01]  /*5c220*/  ISETP.LT.AND P5, PT, R66, UR6, !P6 ;  /* 0x0000000642007c0c */ /* 0x001fe2000f7a1270 */
[----:B------:R-:W0:Y:S02]  /*5c230*/  LDCU UR6, c[0x0][0x398] ;  /* 0x00007300ff0677ac */ /* 0x000e240008000800 */
[----:B------:R-:W4:Y:S01]  /*5c240*/  LDL.LU.64 R48, [R1+0x7f0] ;  /* 0x0007f00001307983 */ /* 0x000f220000300a00 */
[----:B------:R-:W-:-:S04]  /*5c250*/  PRMT R37, R37, 0x9910, RZ ;  /* 0x0000991025257816 */ /* 0x000fc800000000ff */
[----:B------:R-:W-:-:S05]  /*5c260*/  SHF.R.S32.HI R37, RZ, 0x8, R37 ;  /* 0x00000008ff257819 */ /* 0x000fca0000011425 */
[----:B--2---:R2:W-:Y:S01]  /*5c270*/  @P5 STG.E.U8 desc[UR14][R46.64], R42 ;  /* 0x0000002a2e005986 */ /* 0x0045e2000c10110e */
[----:B-1----:R-:W-:Y:S01]  /*5c280*/  ISETP.LT.AND P5, PT, R67, UR4, !P6 ;  /* 0x0000000443007c0c */ /* 0x002fe2000f7a1270 */
[----:B------:R-:W3:Y:S01]  /*5c290*/  LDCU UR4, c[0x0][0x39c] ;  /* 0x00007380ff0477ac */ /* 0x000ee20008000800 */
[----:B--2---:R-:W-:Y:S01]  /*5c2a0*/  PRMT R42, R43, 0x9910, RZ ;  /* 0x000099102b2a7816 */ /* 0x004fe200000000ff */
[----:B------:R-:W2:Y:S03]  /*5c2b0*/  LDL.LU.64 R46, [R1+0x7e8] ;  /* 0x0007e800012e7983 */ /* 0x000ea60000300a00 */
[----:B------:R-:W-:-:S07]  /*5c2c0*/  SHF.R.S32.HI R42, RZ, 0x8, R42 ;  /* 0x00000008ff2a7819 */ /* 0x000fce000001142a */
[----:B------:R1:W-:Y:S01]  /*5c2d0*/  @P5 STG.E.U8 desc[UR14][R56.64], R42 ;  /* 0x0000002a38005986 */ /* 0x0003e2000c10110e */
[----:B0-----:R-:W-:Y:S01]  /*5c2e0*/  ISETP.LT.AND P5, PT, R38, UR6, !P6 ;  /* 0x0000000626007c0c */ /* 0x001fe2000f7a1270 */
[----:B------:R-:W0:Y:S02]  /*5c2f0*/  LDCU UR6, c[0x0][0x398] ;  /* 0x00007300ff0677ac */ /* 0x000e240008000800 */
[----:B-1----:R-:W2:Y:S10]  /*5c300*/  LDL.LU.64 R42, [R1+0x7e0] ;  /* 0x0007e000012a7983 */ /* 0x002eb40000300a00 */
[----:B-----5:R1:W-:Y:S04]  /*5c310*/  @P5 STG.E.U8 desc[UR14][R52.64], R37 ;  /* 0x0000002534005986 */ /* 0x0203e8000c10110e */
[----:B-1----:R-:W5:Y:S01]  /*5c320*/  LDL.LU R37, [R1+0x1b30] ;  /* 0x001b300001257983 */ /* 0x002f620000300800 */
[----:B---3--:R-:W-:Y:S01]  /*5c330*/  ISETP.GE.AND P5, PT, R40, UR4, PT ;  /* 0x0000000428007c0c */ /* 0x008fe2000bfa6270 */
[----:B------:R-:W1:Y:S01]  /*5c340*/  LDCU UR4, c[0x0][0x398] ;  /* 0x00007300ff0477ac */ /* 0x000e620008000800 */
[----:B------:R-:W-:-:S02]  /*5c350*/  PRMT R40, R91, 0x9910, RZ ;  /* 0x000099105b287816 */ /* 0x000fc400000000ff */
[----:B------:R-:W3:Y:S04]  /*5c360*/  LDL.LU R91, [R1+0x1dc4] ;  /* 0x001dc400015b7983 */ /* 0x000ee80000300800 */
[----:B------:R-:W3:Y:S01]  /*5c370*/  LDL.LU.64 R52, [R1+0x7d8] ;  /* 0x0007d80001347983 */ /* 0x000ee20000300a00 */
[----:B------:R-:W-:Y:S02]  /*5c380*/  SHF.R.S32.HI R40, RZ, 0x8, R40 ;  /* 0x00000008ff287819 */ /* 0x000fe40000011428 */
[----:B-1----:R-:W-:Y:S01]  /*5c390*/  ISETP.LT.AND P6, PT, R36, UR4, !P6 ;  /* 0x0000000424007c0c */ /* 0x002fe2000f7c1270 */
[----:B------:R-:W1:-:S12]  /*5c3a0*/  LDCU UR4, c[0x0][0x398] ;  /* 0x00007300ff0477ac */ /* 0x000e580008000800 */
[----:B----4-:R-:W-:Y:S01]  /*5c3b0*/  @P6 STG.E.U8 desc[UR14][R54.64], R40 ;  /* 0x0000002836006986 */ /* 0x010fe2000c10110e */
[----:B0-----:R-:W-:Y:S01]  /*5c3c0*/  ISETP.LT.AND P6, PT, R66, UR6, !P5 ;  /* 0x0000000642007c0c */ /* 0x001fe2000efc1270 */
[----:B------:R-:W0:-:S12]  /*5c3d0*/  LDCU UR6, c[0x0][0x398] ;  /* 0x00007300ff0677ac */ /* 0x000e180008000800 */
[----:B------:R4:W-:Y:S01]  /*5c3e0*/  @P6 STG.E.U8 desc[UR14][R50.64], R41 ;  /* 0x0000002932006986 */ /* 0x0009e2000c10110e */
[----:B-1----:R-:W-:Y:S01]  /*5c3f0*/  ISETP.LT.AND P6, PT, R67, UR4, !P5 ;  /* 0x0000000443007c0c */ /* 0x002fe2000efc1270 */
[----:B------:R-:W5:Y:S02]  /*5c400*/  LDCU UR4, c[0x0][0x39c] ;  /* 0x00007380ff0477ac */ /* 0x000f640008000800 */
[----:B----4-:R-:W4:Y:S10]  /*5c410*/  LDL.LU.64 R50, [R1+0x7d0] ;  /* 0x0007d00001327983 */ /* 0x010f340000300a00 */
[----:B------:R1:W-:Y:S01]  /*5c420*/  @P6 STG.E.U8 desc[UR14][R48.64], R44 ;  /* 0x0000002c30006986 */ /* 0x0003e2000c10110e */
[----:B0-----:R-:W-:Y:S01]  /*5c430*/  ISETP.LT.AND P6, PT, R38, UR6, !P5 ;  /* 0x0000000626007c0c */ /* 0x001fe2000efc1270 */
[----:B------:R-:W0:Y:S02]  /*5c440*/  LDCU UR6, c[0x0][0x398] ;  /* 0x00007300ff0677ac */ /* 0x000e240008000800 */
[----:B-1----:R-:W4:Y:S01]  /*5c450*/  LDL.LU.64 R48, [R1+0x7c8] ;  /* 0x0007c80001307983 */ /* 0x002f220000300a00 */
[----:B------:R-:W-:-:S09]  /*5c460*/  PRMT R40, R41, 0x9910, RZ ;  /* 0x0000991029287816 */ /* 0x000fd200000000ff */
[----:B--2---:R1:W-:Y:S01]  /*5c470*/  @P6 STG.E.U8 desc[UR14][R46.64], R39 ;  /* 0x000000272e006986 */ /* 0x0043e2000c10110e */
[----:B-----5:R-:W-:Y:S01]  /*5c480*/  ISETP.GE.AND P6, PT, R37, UR4, PT ;  /* 0x0000000425007c0c */ /* 0x020fe2000bfc6270 */
[----:B------:R-:W2:Y:S02]  /*5c490*/  LDCU UR4, c[0x0][0x398] ;  /* 0x00007300ff0477ac */ /* 0x000ea40008000800 */
[----:B------:R-:W5:Y:S04]  /*5c4a0*/  LDL.LU R37, [R1+0x618] ;  /* 0x0006180001257983 */ /* 0x000f680000300800 */
[----:B------:R-:W5:Y:S04]  /*5c4b0*/  LDL.LU.64 R54, [R1+0x7c0] ;  /* 0x0007c00001367983 */ /* 0x000f680000300a00 */
[----:B-1----:R-:W5:Y:S04]  /*5c4c0*/  LDL.LU.64 R46, [R1+0x7b8] ;  /* 0x0007b800012e7983 */ /* 0x002f680000300a00 */
[----:B------:R-:W5:Y:S04]  /*5c4d0*/  LDL.LU R45, [R1+0x418] ;  /* 0x00041800012d7983 */ /* 0x000f680000300800 */
[----:B------:R-:W5:Y:S01]  /*5c4e0*/  LDL.LU R41, [R1+0x218] ;  /* 0x0002180001297983 */ /* 0x000f620000300800 */
[----:B--2---:R-:W-:Y:S01]  /*5c4f0*/  ISETP.LT.AND P5, PT, R36, UR4, !P5 ;  /* 0x0000000424007c0c */ /* 0x004fe2000efa1270 */
[----:B------:R-:W1:-:S12]  /*5c500*/  LDCU UR4, c[0x0][0x398] ;  /* 0x00007300ff0477ac */ /* 0x000e580008000800 */
[----:B------:R2:W-:Y:S02]  /*5c510*/  @P5 STG.E.U8 desc[UR14][R42.64], R92 ;  /* 0x0000005c2a005986 */ /* 0x0005e4000c10110e */
[----:B--2---:R-:W-:Y:S02]  /*5c520*/  SHF.R.S32.HI R42, RZ, 0x8, R40 ;  /* 0x00000008ff2a7819 */ /* 0x004fe40000011428 */
[----:B------:R-:W2:Y:S01]  /*5c530*/  LDL.LU R40, [R1+0x1b34] ;  /* 0x001b340001287983 */ /* 0x000ea20000300800 */
[----:B0-----:R-:W-:Y:S01]  /*5c540*/  ISETP.LT.AND P5, PT, R66, UR6, !P6 ;  /* 0x0000000642007c0c */ /* 0x001fe2000f7a1270 */
[----:B------:R-:W0:-:S12]  /*5c550*/  LDCU UR6, c[0x0][0x398] ;  /* 0x00007300ff0677ac */ /* 0x000e180008000800 */
[----:B---3--:R3:W-:Y:S04]  /*5c560*/  @P5 STG.E.U8 desc[UR14][R52.64], R42 ;  /* 0x0000002a34005986 */ /* 0x0087e8000c10110e */
[----:B---3--:R-:W3:Y:S04]  /*5c570*/  LDL.LU.64 R52, [R1+0x7b0] ;  /* 0x0007b00001347983 */ /* 0x008ee80000300a00 */
[----:B------:R-:W3:Y:S01]  /*5c580*/  LDL.LU.64 R42, [R1+0x7a8] ;  /* 0x0007a800012a7983 */ /* 0x000ee20000300a00 */
[----:B-1----:R-:W-:Y:S01]  /*5c590*/  ISETP.LT.AND P5, PT, R67, UR4, !P6 ;  /* 0x0000000443007c0c */ /* 0x002fe2000f7a1270 */
[----:B------:R-:W2:Y:S01]  /*5c5a0*/  LDCU UR4, c[0x0][0x39c] ;  /* 0x00007380ff0477ac */ /* 0x000ea20008000800 */
[----:B------:R-:W-:-:S04]  /*5c5b0*/  PRMT R44, R44, 0x9910, RZ ;  /* 0x000099102c2c7816 */ /* 0x000fc800000000ff */
[----:B------:R-:W-:Y:S02]  /*5c5c0*/  SHF.R.S32.HI R44, RZ, 0x8, R44 ;  /* 0x00000008ff2c7819 */ /* 0x000fe4000001142c */
[----:B------:R-:W-:-:S04]  /*5c5d0*/  PRMT R39, R39, 0x9910, RZ ;  /* 0x0000991027277816 */ /* 0x000fc800000000ff */
[----:B------:R-:W-:Y:S01]  /*5c5e0*/  SHF.R.S32.HI R39, RZ, 0x8, R39 ;  /* 0x00000008ff277819 */ /* 0x000fe20000011427 */
[----:B----4-:R1:W-:Y:S01]  /*5c5f0*/  @P5 STG.E.U8 desc[UR14][R50.64], R44 ;  /* 0x0000002c32005986 */ /* 0x0103e2000c10110e */
[----:B0-----:R-:W-:Y:S01]  /*5c600*/  ISETP.LT.AND P5, PT, R38, UR6, !P6 ;  /* 0x0000000626007c0c */ /* 0x001fe2000f7a1270 */
[----:B------:R-:W0:Y:S02]  /*5c610*/  LDCU UR6, c[0x0][0x398] ;  /* 0x00007300ff0677ac */ /* 0x000e240008000800 */
[----:B-1----:R-:W4:Y:S10]  /*5c620*/  LDL.LU.64 R50, [R1+0x7a0] ;  /* 0x0007a00001327983 */ /* 0x002f340000300a00 */
[----:B------:R1:W-:Y:S04]  /*5c630*/  @P5 STG.E.U8 desc[UR14][R48.64], R39 ;  /* 0x0000002730005986 */ /* 0x0003e8000c10110e */
[----:B-1----:R-:W4:Y:S01]  /*5c640*/  LDL.LU R39, [R1+0x1b38] ;  /* 0x001b380001277983 */ /* 0x002f220000300800 */
[----:B--2---:R-:W-:Y:S01]  /*5c650*/  ISETP.GE.AND P5, PT, R40, UR4, PT ;  /* 0x0000000428007c0c */ /* 0x004fe2000bfa6270 */
[----:B------:R-:W1:Y:S01]  /*5c660*/  LDCU UR4, c[0x0][0x398] ;  /* 0x00007300ff0477ac */ /* 0x000e620008000800 */
[----:B------:R-:W-:-:S02]  /*5c670*/  PRMT R40, R92, 0x9910, RZ ;  /* 0x000099105c287816 */ /* 0x000fc400000000ff */
[----:B------:R-:W2:Y:S02]  /*5c680*/  LDL.LU R92, [R1+0x1dc0] ;  /* 0x001dc000015c7983 */ /* 0x000ea40000300800 */
[----:B------:R-:W-:Y:S02]  /*5c690*/  SHF.R.S32.HI R40, RZ, 0x8, R40 ;  /* 0x00000008ff287819 */ /* 0x000fe40000011428 */
[----:B------:R-:W2:Y:S01]  /*5c6a0*/  LDL.LU.64 R48, [R1+0x798] ;  /* 0x0007980001307983 */ /* 0x000ea20000300a00 */
[----:B-1----:R-:W-:Y:S01]  /*5c6b0*/  ISETP.LT.AND P6, PT, R36, UR4, !P6 ;  /* 0x0000000424007c0c */ /* 0x002fe2000f7c1270 */
[----:B------:R-:W1:-:S12]  /*5c6c0*/  LDCU UR4, c[0x0][0x398] ;  /* 0x00007300ff0477ac */ /* 0x000e580008000800 */
[----:B-----5:R-:W-:Y:S01]  /*5c6d0*/  @P6 STG.E.U8 desc[UR14][R54.64], R40 ;  /* 0x0000002836006986 */ /* 0x020fe2000c10110e */
[----:B0-----:R-:W-:Y:S01]  /*5c6e0*/  ISETP.LT.AND P6, PT, R66, UR6, !P5 ;  /* 0x0000000642007c0c */ /* 0x001fe2000efc1270 */
[----:B------:R-:W0:-:S12]  /*5c6f0*/  LDCU UR6, c[0x0][0x398] ;  /* 0x00007300ff0677ac */ /* 0x000e180008000800 */
[----:B------:R5:W-:Y:S04]  /*5c700*/  @P6 STG.E.U8 desc[UR14][R46.64], R37 ;  /* 0x000000252e006986 */ /* 0x000be8000c10110e */
[----:B-----5:R-:W5:Y:S01]  /*5c710*/  LDL.LU.64 R46, [R1+0x790] ;  /* 0x00079000012e7983 */ /* 0x020f620000300a00 */
[----:B-1----:R-:W-:Y:S01]  /*5c720*/  ISETP.LT.AND P6, PT, R67, UR4, !P5 ;  /* 0x0000000443007c0c */ /* 0x002fe2000efc1270 */
[----:B------:R-:W4:-:S12]  /*5c730*/  LDCU UR4, c[0x0][0x39c] ;  /* 0x00007380ff0477ac */ /* 0x000f180008000800 */
[----:B---3--:R-:W-:Y:S01]  /*5c740*/  @P6 STG.E.U8 desc[UR14][R52.64], R45 ;  /* 0x0000002d34006986 */ /* 0x008fe2000c10110e */
[----:B0-----:R-:W-:Y:S01]  /*5c750*/  ISETP.LT.AND P6, PT, R38, UR6, !P5 ;  /* 0x0000000626007c0c */ /* 0x001fe2000efc1270 */
[----:B------:R-:W0:-:S12]  /*5c760*/  LDCU UR6, c[0x0][0x398] ;  /* 0x00007300ff0677ac */ /* 0x000e180008000800 */
[----:B------:R1:W-:Y:S04]  /*5c770*/  @P6 STG.E.U8 desc[UR14][R42.64], R41 ;  /* 0x000000292a006986 */ /* 0x0003e8000c10110e */
[----:B-1----:R-:W3:Y:S01]  /*5c780*/  LDL.LU.64 R42, [R1+0x788] ;  /* 0x00078800012a7983 */ /* 0x002ee20000300a00 */
[----:B------:R-:W-:-:S04]  /*5c790*/  PRMT R40, R37, 0x9910, RZ ;  /* 0x0000991025287816 */ /* 0x000fc800000000ff */
[----:B------:R-:W-:Y:S02]  /*5c7a0*/  SHF.R.S32.HI R44, RZ, 0x8, R40 ;  /* 0x00000008ff2c7819 */ /* 0x000fe40000011428 */
[----:B----4-:R-:W-:Y:S01]  /*5c7b0*/  ISETP.GE.AND P6, PT, R39, UR4, PT ;  /* 0x0000000427007c0c */ /* 0x010fe2000bfc6270 */
[----:B------:R-:W1:Y:S01]  /*5c7c0*/  LDCU UR4, c[0x0][0x398] ;  /* 0x00007300ff0477ac */ /* 0x000e620008000800 */
[----:B------:R-:W4:Y:S04]  /*5c7d0*/  LDL.LU R39, [R1+0x61c] ;  /* 0x00061c0001277983 */ /* 0x000f280000300800 */
[----:B------:R-:W4:Y:S04]  /*5c7e0*/  LDL.LU.64 R54, [R1+0x780] ;  /* 0x0007800001367983 */ /* 0x000f280000300a00 */
[----:B------:R-:W4:Y:S04]  /*5c7f0*/  LDL.LU R37, [R1+0x41c] ;  /* 0x00041c0001257983 */ /* 0x000f280000300800 */
[----:B------:R-:W4:Y:S04]  /*5c800*/  LDL.LU R40, [R1+0x1b3c] ;  /* 0x001b3c0001287983 */ /* 0x000f280000300800 */
[----:B------:R-:W4:Y:S01]  /*5c810*/  LDL.LU.64 R52, [R1+0x778] ;  /* 0x0007780001347983 */ /* 0x000f220000300a00 */
[----:B-1----:R-:W-:Y:S01]  /*5c820*/  ISETP.LT.AND P5, PT, R36, UR4, !P5 ;  /* 0x0000000424007c0c */ /* 0x002fe2000efa1270 */
[----:B------:R-:W1:-:S12]  /*5c830*/  LDCU UR4, c[0x0][0x398] ;  /* 0x00007300ff0477ac */ /* 0x000e580008000800 */
[----:B------:R-:W-:Y:S01]  /*5c840*/  @P5 STG.E.U8 desc[UR14][R50.64], R93 ;  /* 0x0000005d32005986 */ /* 0x000fe2000c10110e */
[----:B0-----:R-:W-:Y:S01]  /*5c850*/  ISETP.LT.AND P5, PT, R66, UR6, !P6 ;  /* 0x0000000642007c0c */ /* 0x001fe2000f7a1270 */
[----:B------:R-:W0:Y:S01]  /*5c860*/  LDCU UR6, c[0x0][0x398] ;  /* 0x00007300ff0677ac */ /* 0x000e220008000800 */
[----:B------:R-:W-:-:S04]  /*5c870*/  PRMT R41, R41, 0x9910, RZ ;  /* 0x0000991029297816 */ /* 0x000fc800000000ff */
[----:B------:R-:W-:-:S07]  /*5c880*/  SHF.R.S32.HI R41, RZ, 0x8, R41 ;  /* 0x00000008ff297819 */ /* 0x000fce0000011429 */
[----:B--2---:R2:W-:Y:S01]  /*5c890*/  @P5 STG.E.U8 desc[UR14][R48.64], R44 ;  /* 0x0000002c30005986 */ /* 0x0045e2000c10110e */
[----:B-1----:R-:W-:Y:S01]  /*5c8a0*/  ISETP.LT.AND P5, PT, R67, UR4, !P6 ;  /* 0x0000000443007c0c */ /* 0x002fe2000f7a1270 */
[----:B------:R-:W4:Y:S02]  /*5c8b0*/  LDCU UR4, c[0x0][0x39c] ;  /* 0x00007380ff0477ac */ /* 0x000f240008000800 */
[----:B--2---:R-:W2:Y:S01]  /*5c8c0*/  LDL.LU.64 R48, [R1+0x770] ;  /* 0x0007700001307983 */ /* 0x004ea20000300a00 */
[----:B------:R-:W-:-:S03]  /*5c8d0*/  PRMT R44, R45, 0x9910, RZ ;  /* 0x000099102d2c7816 */ /* 0x000fc600000000ff */
[----:B------:R-:W2:Y:S01]  /*5c8e0*/  LDL.LU.64 R50, [R1+0x768] ;  /* 0x0007680001327983 */ /* 0x000ea20000300a00 */
[----:B------:R-:W-:-:S05]  /*5c8f0*/  SHF.R.S32.HI R44, RZ, 0x8, R44 ;  /* 0x00000008ff2c7819 */ /* 0x000fca000001142c */
[----:B-----5:R1:W-:Y:S04]  /*5c900*/  @P5 STG.E.U8 desc[UR14][R46.64], R44 ;  /* 0x0000002c2e005986 */ /* 0x0203e8000c10110e */
[----:B-1----:R-:W5:Y:S04]  /*5c910*/  LDL.LU.64 R44, [R1+0x760] ;  /* 0x00076000012c7983 */ /* 0x002f680000300a00 */
[----:B------:R-:W5:Y:S01]  /*5c920*/  LDL.LU R46, [R1+0x1b40] ;  /* 0x001b4000012e7983 */ /* 0x000f620000300800 */
[----:B0-----:R-:W-:Y:S01]  /*5c930*/  ISETP.LT.AND P5, PT, R38, UR6, !P6 ;  /* 0x0000000626007c0c */ /* 0x001fe2000f7a1270 */
[----:B------:R-:W0:-:S12]  /*5c940*/  LDCU UR6, c[0x0][0x398] ;  /* 0x00007300ff0677ac */ /* 0x000e180008000800 */
[----:B---3--:R1:W-:Y:S04]  /*5c950*/  @P5 STG.E.U8 desc[UR14][R42.64], R41 ;  /* 0x000000292a005986 */ /* 0x0083e8000c10110e */
[----:B-1----:R-:W3:Y:S01]  /*5c960*/  LDL.LU.64 R42, [R1+0x758] ;  /* 0x00075800012a7983 */ /* 0x002ee20000300a00 */
[----:B----4-:R-:W-:Y:S01]  /*5c970*/  ISETP.GE.AND P5, PT, R40, UR4, PT ;  /* 0x0000000428007c0c */ /* 0x010fe2000bfa6270 */
[----:B------:R-:W1:Y:S01]  /*5c980*/  LDCU UR4, c[0x0][0x398] ;  /* 0x00007300ff0477ac */ /* 0x000e620008000800 */
[----:B------:R-:W-:Y:S02]  /*5c990*/  PRMT R40, R93, 0x9910, RZ ;  /* 0x000099105d287816 */ /* 0x000fe400000000ff */
[----:B------:R-:W4:Y:S02]  /*5c9a0*/  LDL.LU R93, [R1+0x1dbc] ;  /* 0x001dbc00015d7983 */ /* 0x000f240000300800 */
[----:B------:R-:W-:-:S02]  /*5c9b0*/  SHF.R.S32.HI R40, RZ, 0x8, R40 ;  /* 0x00000008ff287819 */ /* 0x000fc40000011428 */
[----:B-1----:R-:W-:Y:S01]  /*5c9c0*/  ISETP.LT.AND P6, PT, R36, UR4, !P6 ;  /* 0x0000000424007c0c */ /* 0x002fe2000f7c1270 */
[----:B------:R-:W1:-:S12]  /*5c9d0*/  LDCU UR4, c[0x0][0x398] ;  /* 0x00007300ff0477ac */ /* 0x000e580008000800 */
[----:B------:R1:W-:Y:S01]  /*5c9e0*/  @P6 STG.E.U8 desc[UR14][R54.64], R40 ;  /* 0x0000002836006986 */ /* 0x0003e2000c10110e */
[----:B0-----:R-:W-:Y:S01]  /*5c9f0*/  ISETP.LT.AND P6, PT, R66, UR6, !P5 ;  /* 0x0000000642007c0c */ /* 0x001fe2000efc1270 */
[----:B------:R-:W0:Y:S02]  /*5ca00*/  LDCU UR6, c[0x0][0x398] ;  /* 0x00007300ff0677ac */ /* 0x000e240008000800 */
[----:B-1----:R-:W4:Y:S10]  /*5ca10*/  LDL.LU.64 R40, [R1+0x750] ;  /* 0x0007500001287983 */ /* 0x002f340000300a00 */
[----:B------:R1:W-:Y:S01]  /*5ca20*/  @P6 STG.E.U8 desc[UR14][R52.64], R39 ;  /* 0x0000002734006986 */ /* 0x0003e2000c10110e */
[----:B------:R-:W-:Y:S01]  /*5ca30*/  ISETP.LT.AND P6, PT, R67, UR4, !P5 ;  /* 0x0000000443007c0c */ /* 0x000fe2000efc1270 */
[----:B------:R-:W5:Y:S01]  /*5ca40*/  LDCU UR4, c[0x0][0x39c] ;  /* 0x00007380ff0477ac */ /* 0x000f620008000800 */
[----:B-1----:R-:W-:-:S11]  /*5ca50*/  PRMT R39, R39, 0x9910, RZ ;  /* 0x0000991027277816 */ /* 0x002fd600000000ff */
[----:B--2---:R1:W-:Y:S01]  /*5ca60*/  @P6 STG.E.U8 desc[UR14][R48.64], R37 ;  /* 0x0000002530006986 */ /* 0x0043e2000c10110e */
[----:B0-----:R-:W-:Y:S01]  /*5ca70*/  ISETP.LT.AND P6, PT, R38, UR6, !P5 ;  /* 0x0000000626007c0c */ /* 0x001fe2000efc1270 */
[----:B------:R-:W0:Y:S02]  /*5ca80*/  LDCU UR6, c[0x0][0x398] ;  /* 0x00007300ff0677ac */ /* 0x000e240008000800 */
[----:B-1----:R-:W2:Y:S10]  /*5ca90*/  LDL.LU.64 R48, [R1+0x748] ;  /* 0x0007480001307983 */ /* 0x002eb40000300a00 */
[----:B------:R-:W-:Y:S01]  /*5caa0*/  @P6 STG.E.U8 desc[UR14][R50.64], R92 ;  /* 0x0000005c32006986 */ /* 0x000fe2000c10110e */
[----:B-----5:R-:W-:Y:S01]  /*5cab0*/  ISETP.GE.AND P6, PT, R46, UR4, PT ;  /* 0x000000042e007c0c */ /* 0x020fe2000bfc6270 */
[----:B------:R-:W1:Y:S01]  /*5cac0*/  LDCU UR4, c[0x0][0x398] ;  /* 0x00007300ff0477ac */ /* 0x000e620008000800 */
[----:B------:R-:W-:Y:S01]  /*5cad0*/  SHF.R.S32.HI R39, RZ, 0x8, R39 ;  /* 0x00000008ff277819 */ /* 0x000fe20000011427 */
[----:B------:R-:W5:Y:S04]  /*5cae0*/  LDL.LU.64 R46, [R1+0x740] ;  /* 0x00074000012e7983 */ /* 0x000f680000300a00 */
[----:B------:R-:W5:Y:S01]  /*5caf0*/  LDL.LU.64 R52, [R1+0x738] ;  /* 0x0007380001347983 */ /* 0x000f620000300a00 */
[----:B-1----:R-:W-:Y:S01]  /*5cb00*/  ISETP.LT.AND P5, PT, R36, UR4, !P5 ;  /* 0x0000000424007c0c */ /* 0x002fe2000efa1270 */
[----:B------:R-:W1:-:S12]  /*5cb10*/  LDCU UR4, c[0x0][0x398] ;  /* 0x00007300ff0477ac */ /* 0x000e580008000800 */
[----:B------:R-:W-:Y:S01]  /*5cb20*/  @P5 STG.E.U8 desc[UR14][R44.64], R90 ;  /* 0x0000005a2c005986 */ /* 0x000fe2000c10110e */
[----:B0-----:R-:W-:Y:S01]  /*5cb30*/  ISETP.LT.AND P5, PT, R66, UR6, !P6 ;  /* 0x0000000642007c0c */ /* 0x001fe2000f7a1270 */
[----:B------:R-:W0:-:S12]  /*5cb40*/  LDCU UR6, c[0x0][0x398] ;  /* 0x00007300ff0677ac */ /* 0x000e180008000800 */
[----:B---3--:R3:W-:Y:S04]  /*5cb50*/  @P5 STG.E.U8 desc[UR14][R42.64], R39 ;  /* 0x000000272a005986 */ /* 0x0087e8000c10110e */
[----:B---3--:R-:W3:Y:S01]  /*5cb60*/  LDL.LU R39, [R1+0x1b44] ;  /* 0x001b440001277983 */ /* 0x008ee20000300800 */
[----:B-1----:R-:W-:Y:S01]  /*5cb70*/  ISETP.LT.AND P5, PT, R67, UR4, !P6 ;  /* 0x0000000443007c0c */ /* 0x002fe2000f7a1270 */
[----:B------:R-:W3:Y:S01]  /*5cb80*/  LDCU UR4, c[0x0][0x39c] ;  /* 0x00007380ff0477ac */ /* 0x000ee20008000800 */
[----:B------:R-:W-:Y:S01]  /*5cb90*/  PRMT R37, R37, 0x9910, RZ ;  /* 0x0000991025257816 */ /* 0x000fe200000000ff */
[----:B------:R-:W5:Y:S03]  /*5cba0*/  LDL.LU.64 R44, [R1+0x730] ;  /* 0x00073000012c7983 */ /* 0x000f660000300a00 */
[----:B------:R-:W-:Y:S01]  /*5cbb0*/  SHF.R.S32.HI R37, RZ, 0x8, R37 ;  /* 0x00000008ff257819 */ /* 0x000fe20000011425 */
[----:B------:R-:W5:Y:S04]  /*5cbc0*/  LDL.LU.64 R50, [R1+0x728] ;  /* 0x0007280001327983 */ /* 0x000f680000300a00 */
[----:B------:R-:W5:Y:S04]  /*5cbd0*/  LDL.LU R42, [R1+0x20] ;  /* 0x00002000012a7983 */ /* 0x000f680000300800 */
[----:B----4-:R1:W-:Y:S04]  /*5cbe0*/  @P5 STG.E.U8 desc[UR14][R40.64], R37 ;  /* 0x0000002528005986 */ /* 0x0103e8000c10110e */
[----:B-1----:R-:W4:Y:S01]  /*5cbf0*/  LDL.LU.64 R40, [R1+0x720] ;  /* 0x0007200001287983 */ /* 0x002f220000300a00 */
[----:B------:R-:W-:-:S03]  /*5cc00*/  PRMT R37, R92, 0x9910, RZ ;  /* 0x000099105c257816 */ /* 0x000fc600000000ff */
[----:B------:R-:W4:Y:S01]  /*5cc10*/  LDL.LU R92, [R1+0x1db8] ;  /* 0x001db800015c7983 */ /* 0x000f220000300800 */
[----:B0-----:R-:W-:Y:S01]  /*5cc20*/  ISETP.LT.AND P5, PT, R38, UR6, !P6 ;  /* 0x0000000626007c0c */ /* 0x001fe2000f7a1270 */
[----:B------:R-:W0:Y:S01]  /*5cc30*/  LDCU UR6, c[0x0][0x398] ;  /* 0x00007300ff0677ac */ /* 0x000e220008000800 */
[----:B------:R-:W-:-:S11]  /*5cc40*/  SHF.R.S32.HI R37, RZ, 0x8, R37 ;  /* 0x00000008ff257819 */ /* 0x000fd60000011425 */
[----:B--2---:R1:W-:Y:S04]  /*5cc50*/  @P5 STG.E.U8 desc[UR14][R48.64], R37 ;  /* 0x0000002530005986 */ /* 0x0043e8000c10110e */
[----:B-1----:R-:W2:Y:S04]  /*5cc60*/  LDL.LU R37, [R1+0x1b48] ;  /* 0x001b480001257983 */ /* 0x002ea80000300800 */
[----:B------:R-:W2:Y:S01]  /*5cc70*/  LDL.LU.64 R48, [R1+0x718] ;  /* 0x0007180001307983 */ /* 0x000ea20000300a00 */
[----:B---3--:R-:W-:Y:S01]  /*5cc80*/  ISETP.GE.AND P5, PT, R39, UR4, PT ;  /* 0x0000000427007c0c */ /* 0x008fe2000bfa6270 */
[----:B------:R-:W1:Y:S01]  /*5cc90*/  LDCU UR4, c[0x0][0x398] ;  /* 0x00007300ff0477ac */ /* 0x000e620008000800 */
[----:B------:R-:W-:-:S02]  /*5cca0*/  PRMT R39, R90, 0x9910, RZ ;  /* 0x000099105a277816 */ /* 0x000fc400000000ff */
[----:B------:R-:W3:Y:S02]  /*5ccb0*/  LDL.LU R90, [R1+0x1db4] ;  /* 0x001db400015a7983 */ /* 0x000ee40000300800 */
[----:B------:R-:W-:Y:S02]  /*5ccc0*/  SHF.R.S32.HI R39, RZ, 0x8, R39 ;  /* 0x00000008ff277819 */ /* 0x000fe40000011427 */
[----:B-1----:R-:W-:Y:S01]  /*5ccd0*/  ISETP.LT.AND P6, PT, R36, UR4, !P6 ;  /* 0x0000000424007c0c */ /* 0x002fe2000f7c1270 */
[----:B------:R-:W1:-:S12]  /*5cce0*/  LDCU UR4, c[0x0][0x398] ;  /* 0x00007300ff0477ac */ /* 0x000e580008000800 */
[----:B-----5:R5:W-:Y:S04]  /*5ccf0*/  @P6 STG.E.U8 desc[UR14][R46.64], R39 ;  /* 0x000000272e006986 */ /* 0x020be8000c10110e */
[----:B-----5:R-:W5:Y:S01]  /*5cd00*/  LDL.LU.64 R46, [R1+0x710] ;  /* 0x00071000012e7983 */ /* 0x020f620000300a00 */
[----:B0-----:R-:W-:Y:S01]  /*5cd10*/  ISETP.LT.AND P6, PT, R66, UR6, !P5 ;  /* 0x0000000642007c0c */ /* 0x001fe2000efc1270 */
[----:B------:R-:W0:-:S12]  /*5cd20*/  LDCU UR6, c[0x0][0x398] ;  /* 0x00007300ff0677ac */ /* 0x000e180008000800 */
[----:B----4-:R-:W-:Y:S01]  /*5cd30*/  @P6 STG.E.U8 desc[UR14][R52.64], R92 ;  /* 0x0000005c34006986 */ /* 0x010fe2000c10110e */
[----:B-1----:R-:W-:Y:S01]  /*5cd40*/  ISETP.LT.AND P6, PT, R67, UR4, !P5 ;  /* 0x0000000443007c0c */ /* 0x002fe2000efc1270 */
[----:B------:R-:W2:-:S12]  /*5cd50*/  LDCU UR4, c[0x0][0x39c] ;  /* 0x00007380ff0477ac */ /* 0x000e980008000800 */
[----:B------:R1:W-:Y:S01]  /*5cd60*/  @P6 STG.E.U8 desc[UR14][R44.64], R93 ;  /* 0x0000005d2c006986 */ /* 0x0003e2000c10110e */
[----:B0-----:R-:W-:Y:S01]  /*5cd70*/  ISETP.LT.AND P6, PT, R38, UR6, !P5 ;  /* 0x0000000626007c0c */ /* 0x001fe2000efc1270 */
[----:B------:R-:W0:Y:S01]  /*5cd80*/  LDCU UR6, c[0x0][0x398] ;  /* 0x00007300ff0677ac */ /* 0x000e220008000800 */
[----:B------:R-:W-:Y:S01]  /*5cd90*/  PRMT R39, R93, 0x9910, RZ ;  /* 0x000099105d277816 */ /* 0x000fe200000000ff */
[----:B-1----:R-:W4:Y:S10]  /*5cda0*/  LDL.LU R44, [R1+0x1b4c] ;  /* 0x001b4c00012c7983 */ /* 0x002f340000300800 */
[----:B------:R-:W-:Y:S04]  /*5cdb0*/  @P6 STG.E.U8 desc[UR14][R50.64], R91 ;  /* 0x0000005b32006986 */ /* 0x000fe8000c10110e */
[----:B------:R-:W3:Y:S01]  /*5cdc0*/  LDL.LU R43, [R1+0x624] ;  /* 0x00062400012b7983 */ /* 0x000ee20000300800 */
[----:B--2---:R-:W-:Y:S01]  /*5cdd0*/  ISETP.GE.AND P6, PT, R37, UR4, PT ;  /* 0x0000000425007c0c */ /* 0x004fe2000bfc6270 */
[----:B------:R-:W1:Y:S02]  /*5cde0*/  LDCU UR4, c[0x0][0x398] ;  /* 0x00007300ff0477ac */ /* 0x000e640008000800 */
[----:B-1----:R-:W-:Y:S01]  /*5cdf0*/  ISETP.LT.AND P5, PT, R36, UR4, !P5 ;  /* 0x0000000424007c0c */ /* 0x002fe2000efa1270 */
[----:B------:R-:W1:Y:S01]  /*5ce00*/  LDCU UR4, c[0x0][0x398] ;  /* 0x00007300ff0477ac */ /* 0x000e620008000800 */
[----:B------:R-:W-:-:S02]  /*5ce10*/  PRMT R37, R92, 0x9910, RZ ;  /* 0x000099105c257816 */ /* 0x000fc400000000ff */
[----:B------:R-:W2:Y:S09]  /*5ce20*/  LDL.LU R92, [R1+0x1db0] ;  /* 0x001db000015c7983 */ /* 0x000eb20000300800 */
[----:B------:R1:W-:Y:S01]  /*5ce30*/  @P5 STG.E.U8 desc[UR14][R40.64], R42 ;  /* 0x0000002a28005986 */ /* 0x0003e2000c10110e */
[----:B0-----:R-:W-:Y:S01]  /*5ce40*/  ISETP.LT.AND P5, PT, R66, UR6, !P6 ;  /* 0x0000000642007c0c */ /* 0x001fe2000f7a1270 */
[----:B------:R-:W0:Y:S01]  /*5ce50*/  LDCU UR6, c[0x0][0x398] ;  /* 0x00007300ff0677ac */ /* 0x000e220008000800 */
[----:B------:R-:W-:Y:S01]  /*5ce60*/  SHF.R.S32.HI R37, RZ, 0x8, R37 ;  /* 0x00000008ff257819 */ /* 0x000fe20000011425 */
[----:B-1----:R-:W2:Y:S04]  /*5ce70*/  LDL.LU R40, [R1+0x424] ;  /* 0x0004240001287983 */ /* 0x002ea80000300800 */
[----:B------:R-:W2:Y:S06]  /*5ce80*/  LDL.LU R41, [R1+0x224] ;  /* 0x0002240001297983 */ /* 0x000eac0000300800 */
[----:B------:R1:W-:Y:S04]  /*5ce90*/  @P5 STG.E.U8 desc[UR14][R48.64], R37 ;  /* 0x0000002530005986 */ /* 0x0003e8000c10110e */
[----:B-1----:R-:W2:Y:S04]  /*5cea0*/  LDL.LU R37, [R1+0x1b50] ;  /* 0x001b500001257983 */ /* 0x002ea80000300800 */
[----:B------:R-:W2:Y:S01]  /*5ceb0*/  LDL.LU R93, [R1+0x1dac] ;  /* 0x001dac00015d7983 */ /* 0x000ea20000300800 */
[----:B------:R-:W-:Y:S01]  /*5cec0*/  ISETP.LT.AND P5, PT, R67, UR4, !P6 ;  /* 0x0000000443007c0c */ /* 0x000fe2000f7a1270 */
[----:B------:R-:W4:Y:S01]  /*5ced0*/  LDCU UR4, c[0x0][0x39c] ;  /* 0x00007380ff0477ac */ /* 0x000f220008000800 */
[----:B------:R-:W-:-:S02]  /*5cee0*/  SHF.R.S32.HI R45, RZ, 0x8, R39 ;  /* 0x00000008ff2d7819 */ /* 0x000fc40000011427 */
[----:B------:R-:W3:Y:S09]  /*5cef0*/  LDL.LU R39, [R1+0x24] ;  /* 0x0000240001277983 */ /* 0x000ef20000300800 */
[----:B-----5:R1:W-:Y:S02]  /*5cf00*/  @P5 STG.E.U8 desc[UR14][R46.64], R45 ;  /* 0x0000002d2e005986 */ /* 0x0203e4000c10110e */
[----:B-1----:R-:W-:-:S02]  /*5cf10*/  PRMT R45, R91, 0x9910, RZ ;  /* 0x000099105b2d7816 */ /* 0x002fc400000000ff */
[----:B------:R-:W3:Y:S01]  /*5cf20*/  LDL.LU R91, [R1+0x1da8] ;  /* 0x001da800015b7983 */ /* 0x000ee20000300800 */
[----:B0-----:R-:W-:Y:S01]  /*5cf30*/  ISETP.LT.AND P5, PT, R38, UR6, !P6 ;  /* 0x0000000626007c0c */ /* 0x001fe2000f7a1270 */
[----:B------:R-:W0:Y:S01]  /*5cf40*/  LDCU UR6, c[0x0][0x398] ;  /* 0x00007300ff0677ac */ /* 0x000e220008000800 */
[----:B------:R-:W-:-:S11]  /*5cf50*/  SHF.R.S32.HI R45, RZ, 0x8, R45 ;  /* 0x00000008ff2d7819 */ /* 0x000fd6000001142d */
[----:B--2---:R1:W-:Y:S01]  /*5cf60*/  @P5 STG.E.U8 desc[UR14][R92.64], R45 ;  /* 0x0000002d5c005986 */ /* 0x0043e2000c10110e */
[----:B----4-:R-:W-:Y:S01]  /*5cf70*/  ISETP.GE.AND P5, PT, R44, UR4, PT ;  /* 0x000000042c007c0c */ /* 0x010fe2000bfa6270 */
[----:B------:R-:W2:Y:S01]  /*5cf80*/  LDCU UR4, c[0x0][0x398] ;  /* 0x00007300ff0477ac */ /* 0x000ea20008000800 */
[----:B-1----:R-:W-:Y:S02]  /*5cf90*/  PRMT R92, R42, 0x9910, RZ ;  /* 0x000099102a5c7816 */ /* 0x002fe400000000ff */
[----:B--2---:R-:W-:Y:S01]  /*5cfa0*/  ISETP.LT.AND P6, PT, R36, UR4, !P6 ;  /* 0x0000000424007c0c */ /* 0x004fe2000f7c1270 */
[----:B------:R-:W1:Y:S01]  /*5cfb0*/  LDCU UR4, c[0x0][0x398] ;  /* 0x00007300ff0477ac */ /* 0x000e620008000800 */
[----:B------:R-:W-:-:S11]  /*5cfc0*/  SHF.R.S32.HI R92, RZ, 0x8, R92 ;  /* 0x00000008ff5c7819 */ /* 0x000fd6000001145c */
[----:B---3--:R-:W-:Y:S01]  /*5cfd0*/  @P6 STG.E.U8 desc[UR14][R90.64], R92 ;  /* 0x0000005c5a006986 */ /* 0x008fe2000c10110e */
[----:B0-----:R-:W-:Y:S01]  /*5cfe0*/  ISETP.LT.AND P6, PT, R66, UR6, !P5 ;  /* 0x0000000642007c0c */ /* 0x001fe2000efc1270 */
[----:B------:R-:W0:-:S12]  /*5cff0*/  LDCU UR6, c[0x0][0x398] ;  /* 0x00007300ff0677ac */ /* 0x000e180008000800 */
[----:B------:R-:W-:Y:S01]  /*5d000*/  @P6 STG.E.U8 desc[UR14][R88.64], R43 ;  /* 0x0000002b58006986 */ /* 0x000fe2000c10110e */
[----:B-1----:R-:W-:Y:S01]  /*5d010*/  ISETP.LT.AND P6, PT, R67, UR4, !P5 ;  /* 0x0000000443007c0c */ /* 0x002fe2000efc1270 */
[----:B------:R-:W1:-:S12]  /*5d020*/  LDCU UR4, c[0x0][0x39c] ;  /* 0x00007380ff0477ac */ /* 0x000e580008000800 */
[----:B------:R-:W-:Y:S01]  /*5d030*/  @P6 STG.E.U8 desc[UR14][R86.64], R40 ;  /* 0x0000002856006986 */ /* 0x000fe2000c10110e */
[----:B0-----:R-:W-:Y:S01]  /*5d040*/  ISETP.LT.AND P6, PT, R38, UR6, !P5 ;  /* 0x0000000626007c0c */ /* 0x001fe2000efc1270 */
[----:B------:R-:W0:-:S12]  /*5d050*/  LDCU UR6, c[0x0][0x398] ;  /* 0x00007300ff0677ac */ /* 0x000e180008000800 */
[----:B------:R-:W-:Y:S01]  /*5d060*/  @P6 STG.E.U8 desc[UR14][R84.64], R41 ;  /* 0x0000002954006986 */ /* 0x000fe2000c10110e */
[----:B-1----:R-:W-:Y:S01]  /*5d070*/  ISETP.GE.AND P6, PT, R37, UR4, PT ;  /* 0x0000000425007c0c */ /* 0x002fe2000bfc6270 */
[----:B------:R-:W1:Y:S02]  /*5d080*/  LDCU UR4, c[0x0][0x398] ;  /* 0x00007300ff0477ac */ /* 0x000e640008000800 */
[----:B------:R-:W2:Y:S04]  /*5d090*/  LDL.LU R37, [R1+0x628] ;  /* 0x0006280001257983 */ /* 0x000ea80000300800 */
[----:B------:R-:W3:Y:S04]  /*5d0a0*/  LDL.LU R46, [R1+0x1b54] ;  /* 0x001b5400012e7983 */ /* 0x000ee80000300800 */
[----:B------:R-:W4:Y:S04]  /*5d0b0*/  LDL.LU R44, [R1+0x450] ;  /* 0x00045000012c7983 */ /* 0x000f280000300800 */
[----:B------:R-:W4:Y:S01]  /*5d0c0*/  LDL.LU R45, [R1+0x454] ;  /* 0x00045400012d7983 */ /* 0x000f220000300800 */
[----:B-1----:R-:W-:Y:S01]  /*5d0d0*/  ISETP.LT.AND P5, PT, R36, UR4, !P5 ;  /* 0x0000000424007c0c */ /* 0x002fe2000efa1270 */
[----:B------:R-:W1:Y:S02]  /*5d0e0*/  LDCU UR4, c[0x0][0x398] ;  /* 0x00007300ff0477ac */ /* 0x000e640008000800 */
[----:B------:R-:W5:Y:S10]  /*5d0f0*/  LDL.LU R42, [R1+0x250] ;  /* 0x00025000012a7983 */ /* 0x000f740000300800 */
[----:B------:R1:W-:Y:S01]  /*5d100*/  @P5 STG.E.U8 desc[UR14][R82.64], R39 ;  /* 0x0000002752005986 */ /* 0x0003e2000c10110e */
[----:B0-----:R-:W-:Y:S01]  /*5d110*/  ISETP.LT.AND P5, PT, R66, UR6, !P6 ;  /* 0x0000000642007c0c */ /* 0x001fe2000f7a1270 */
[----:B------:R-:W0:Y:S01]  /*5d120*/  LDCU UR6, c[0x0][0x398] ;  /* 0x00007300ff0677ac */ /* 0x000e220008000800 */
[----:B-1----:R-:W-:-:S02]  /*5d130*/  PRMT R82, R43, 0x9910, RZ ;  /* 0x000099102b527816 */ /* 0x002fc400000000ff */
[----:B------:R-:W5:Y:S02]  /*5d140*/  LDL.LU R43, [R1+0x254] ;  /* 0x00025400012b7983 */ /* 0x000f640000300800 */
[----:B------:R-:W-:-:S07]  /*5d150*/  SHF.R.S32.HI R82, RZ, 0x8, R82 ;  /* 0x00000008ff527819 */ /* 0x000fce0000011452 */
[----:B------:R1:W-:Y:S01]  /*5d160*/  @P5 STG.E.U8 desc[UR14][R76.64], R82 ;  /* 0x000000524c005986 */ /* 0x0003e2000c10110e */
[----:B------:R-:W-:Y:S01]  /*5d170*/  ISETP.LT.AND P5, PT, R67, UR4, !P6 ;  /* 0x0000000443007c0c */ /* 0x000fe2000f7a1270 */
[----:B------:R-:W3:Y:S01]  /*5d180*/  LDCU UR4, c[0x0][0x39c] ;  /* 0x00007380ff0477ac */ /* 0x000ee20008000800 */
[----:B-1----:R-:W-:Y:S02]  /*5d190*/  PRMT R76, R40, 0x9910, RZ ;  /* 0x00009910284c7816 */ /* 0x002fe400000000ff */
[----:B------:R-:W5:Y:S02]  /*5d1a0*/  LDL.LU R40, [R1+0x50] ;  /* 0x0000500001287983 */ /* 0x000f640000300800 */
[----:B------:R-:W-:-:S07]  /*5d1b0*/  SHF.R.S32.HI R76, RZ, 0x8, R76 ;  /* 0x00000008ff4c7819 */ /* 0x000fce000001144c */
[----:B------:R1:W-:Y:S02]  /*5d1c0*/  @P5 STG.E.U8 desc[UR14][R74.64], R76 ;  /* 0x0000004c4a005986 */ /* 0x0003e4000c10110e */
[----:B-1----:R-:W-:Y:S02]  /*5d1d0*/  PRMT R75, R41, 0x9910, RZ ;  /* 0x00009910294b7816 */ /* 0x002fe400000000ff */
[----:B------:R-:W5:Y:S01]  /*5d1e0*/  LDL.LU R41, [R1+0x54] ;  /* 0x0000540001297983 */ /* 0x000f620000300800 */
[----:B------:R-:W-:-:S03]  /*5d1f0*/  PRMT R74, R39, 0x9910, RZ ;  /* 0x00009910274a7816 */ /* 0x000fc600000000ff */
[----:B------:R-:W5:Y:S01]  /*5d200*/  LDL.LU R39, [R1+0x1b58] ;  /* 0x001b580001277983 */ /* 0x000f620000300800 */
[----:B0-----:R-:W-:Y:S01]  /*5d210*/  ISETP.LT.AND P5, PT, R38, UR6, !P6 ;  /* 0x0000000626007c0c */ /* 0x001fe2000f7a1270 */
[----:B------:R-:W0:Y:S01]  /*5d220*/  LDCU UR6, c[0x0][0x398] ;  /* 0x00007300ff0677ac */ /* 0x000e220008000800 */
[----:B------:R-:W-:Y:S02]  /*5d230*/  ISETP.LT.AND P6, PT, R36, UR8, !P6 ;  /* 0x0000000824007c0c */ /* 0x000fe4000f7c1270 */
[----:B------:R-:W-:Y:S01]  /*5d240*/  SHF.R.S32.HI R75, RZ, 0x8, R75 ;  /* 0x00000008ff4b7819 */ /* 0x000fe2000001144b */
[----:B------:R-:W1:Y:S01]  /*5d250*/  LDCU UR8, c[0x0][0x398] ;  /* 0x00007300ff0877ac */ /* 0x000e620008000800 */
[----:B------:R-:W-:Y:S02]  /*5d260*/  SHF.R.S32.HI R74, RZ, 0x8, R74 ;  /* 0x00000008ff4a7819 */ /* 0x000fe4000001144a */
[----:B------:R-:W-:-:S05]  /*5d270*/  SHF.R.S32.HI R76, RZ, 0x1f, R73 ;  /* 0x0000001fff4c7819 */ /* 0x000fca0000011449 */
[----:B------:R-:W-:Y:S04]  /*5d280*/  @P5 STG.E.U8 desc[UR14][R80.64], R75 ;  /* 0x0000004b50005986 */ /* 0x000fe8000c10110e */
[----:B------:R0:W-:Y:S02]  /*5d290*/  @P6 STG.E.U8 desc[UR14][R78.64], R74 ;  /* 0x0000004a4e006986 */ /* 0x0001e4000c10110e */
[----:B0-----:R-:W-:-:S05]  /*5d2a0*/  IADD3 R74, P6, PT, R73, R2, RZ ;  /* 0x00000002494a7210 */ /* 0x001fca0007fde0ff */
[----:B------:R-:W-:Y:S01]  /*5d2b0*/  IMAD.X R75, R76, 0x1, R0, P6 ;  /* 0x000000014c4b7824 */ /* 0x000fe200030e0600 */
[----:B---3--:R-:W-:Y:S01]  /*5d2c0*/  ISETP.GE.AND P5, PT, R46, UR4, PT ;  /* 0x000000042e007c0c */ /* 0x008fe2000bfa6270 */
[----:B------:R-:W0:Y:S01]  /*5d2d0*/  LDCU UR4, c[0x0][0x398] ;  /* 0x00007300ff0477ac */ /* 0x000e220008000800 */
[----:B------:R-:W3:Y:S02]  /*5d2e0*/  LDL.LU R46, [R1+0x1b5c] ;  /* 0x001b5c00012e7983 */ /* 0x000ee40000300800 */
[----:B------:R-:W-:Y:S01]  /*5d2f0*/  ISETP.LT.AND P6, PT, R66, UR6, !P5 ;  /* 0x0000000642007c0c */ /* 0x000fe2000efc1270 */
[----:B------:R-:W0:Y:S01]  /*5d300*/  LDCU UR6, c[0x0][0x398] ;  /* 0x00007300ff0677ac */ /* 0x000e220008000800 */
[----:B------:R-:W3:Y:S01]  /*5d310*/  LDL.LU R47, [R1+0x658] ;  /* 0x00065800012f7983 */ /* 0x000ee20000300800 */
[----:B----4-:R-:W-:-:S03]  /*5d320*/  F2FP.SATFINITE.E4M3.F32.PACK_AB_MERGE_C R80, R45, R44, RZ ;  /* 0x0000002c2d50723e */ /* 0x010fc600048070ff */
[----:B------:R-:W4:Y:S04]  /*5d330*/  LDL.LU R44, [R1+0x65c] ;  /* 0x00065c00012c7983 */ /* 0x000f280000300800 */
[----:B------:R-:W4:Y:S04]  /*5d340*/  LDL.LU R45, [R1+0x458] ;  /* 0x00045800012d7983 */ /* 0x000f280000300800 */
[----:B--2---:R2:W-:Y:S02]  /*5d350*/  @P6 STG.E.U8 desc[UR14][R74.64], R37 ;  /* 0x000000254a006986 */ /* 0x0045e4000c10110e */
[----:B--2---:R-:W-:-:S05]  /*5d360*/  IADD3 R74, P6, PT, R73, R3, RZ ;  /* 0x00000003494a7210 */ /* 0x004fca0007fde0ff */
[----:B------:R-:W-:Y:S01]  /*5d370*/  IMAD.X R75, R76, 0x1, R71, P6 ;  /* 0x000000014c4b7824 */ /* 0x000fe200030e0647 */
[----:B0-----:R-:W-:Y:S01]  /*5d380*/  ISETP.LT.AND P6, PT, R67, UR4, !P5 ;  /* 0x0000000443007c0c */ /* 0x001fe2000efc1270 */
[----:B------:R-:W0:Y:S01]  /*5d390*/  LDCU UR4, c[0x0][0x398] ;  /* 0x00007300ff0477ac */ /* 0x000e220008000800 */
[----:B-----5:R-:W-:Y:S02]  /*5d3a0*/  F2FP.SATFINITE.E4M3.F32.PACK_AB_MERGE_C R79, R43, R42, RZ ;  /* 0x0000002a2b4f723e */ /* 0x020fe400048070ff */
[----:B------:R-:W2:Y:S04]  /*5d3b0*/  LDL.LU R42, [R1+0x45c] ;  /* 0x00045c00012a7983 */ /* 0x000ea80000300800 */
[----:B------:R-:W5:Y:S05]  /*5d3c0*/  LDL.LU R43, [R1+0x258] ;  /* 0x00025800012b7983 */ /* 0x000f6a0000300800 */
[----:B------:R0:W-:Y:S02]  /*5d3d0*/  @P6 STG.E.U8 desc[UR14][R74.64], R80 ;  /* 0x000000504a006986 */ /* 0x0001e4000c10110e */
[----:B0-----:R-:W-:-:S05]  /*5d3e0*/  IADD3 R74, P6, PT, R73, R68, RZ ;  /* 0x00000044494a7210 */ /* 0x001fca0007fde0ff */
[----:B------:R-:W-:Y:S01]  /*5d3f0*/  IMAD.X R75, R76, 0x1, R72, P6 ;  /* 0x000000014c4b7824 */ /* 0x000fe200030e0648 */
[----:B------:R-:W-:Y:S01]  /*5d400*/  ISETP.LT.AND P6, PT, R38, UR4, !P5 ;  /* 0x0000000426007c0c */ /* 0x000fe2000efc1270 */
[----:B------:R-:W0:Y:S01]  /*5d410*/  LDCU UR4, c[0x0][0x39c] ;  /* 0x00007380ff0477ac */ /* 0x000e220008000800 */
[----:B------:R-:W-:Y:S02]  /*5d420*/  ISETP.LT.AND P5, PT, R36, UR6, !P5 ;  /* 0x0000000624007c0c */ /* 0x000fe4000efa1270 */
[----:B------:R-:W-:Y:S01]  /*5d430*/  PRMT R77, R37, 0x9910, RZ ;  /* 0x00009910254d7816 */ /* 0x000fe200000000ff */
[----:B------:R-:W0:Y:S01]  /*5d440*/  LDCU UR6, c[0x0][0x398] ;  /* 0x00007300ff0677ac */ /* 0x000e220008000800 */
[----:B------:R-:W-:Y:S02]  /*5d450*/  F2FP.SATFINITE.E4M3.F32.PACK_AB_MERGE_C R78, R41, R40, RZ ;  /* 0x00000028294e723e */ /* 0x000fe400048070ff */
[----:B------:R-:W5:Y:S05]  /*5d460*/  LDL.LU R40, [R1+0x25c] ;  /* 0x00025c0001287983 */ /* 0x000f6a0000300800 */
[----:B------:R0:W-:Y:S04]  /*5d470*/  @P6 STG.E.U8 desc[UR14][R74.64], R79 ;  /* 0x0000004f4a006986 */ /* 0x0001e8000c10110e */
[----:B------:R-:W5:Y:S01]  /*5d480*/  LDL.LU R41, [R1+0x58] ;  /* 0x0000580001297983 */ /* 0x000f620000300800 */
[----:B0-----:R-:W-:-:S05]  /*5d490*/  IADD3 R74, P6, PT, R73, R70, RZ ;  /* 0x00000046494a7210 */ /* 0x001fca0007fde0ff */
[----:B------:R-:W-:-:S05]  /*5d4a0*/  IMAD.X R75, R76, 0x1, R69, P6 ;  /* 0x000000014c4b7824 */ /* 0x000fca00030e0645 */
[----:B------:R0:W-:Y:S01]  /*5d4b0*/  @P5 STG.E.U8 desc[UR14][R74.64], R78 ;  /* 0x0000004e4a005986 */ /* 0x0001e2000c10110e */
[----:B------:R-:W-:Y:S01]  /*5d4c0*/  ISETP.GE.AND P5, PT, R39, UR4, PT ;  /* 0x0000000427007c0c */ /* 0x000fe2000bfa6270 */
[----:B------:R-:W-:Y:S01]  /*5d4d0*/  VIADD R73, R73, UR20 ;  /* 0x0000001449497c36 */ /* 0x000fe20008000000 */
[----:B------:R-:W1:Y:S01]  /*5d4e0*/  LDCU UR4, c[0x0][0x398] ;  /* 0x00007300ff0477ac */ /* 0x000e620008000800 */
[----:B------:R-:W5:Y:S04]  /*5d4f0*/  LDL.LU R39, [R1+0x5c] ;  /* 0x00005c0001277983 */ /* 0x000f680000300800 */
[----:B------:R-:W5:Y:S01]  /*5d500*/  LDL.LU R37, [R1+0x1b60] ;  /* 0x001b600001257983 */ /* 0x000f620000300800 */
[----:B------:R-:W-:Y:S02]  /*5d510*/  SHF.R.S32.HI R76, RZ, 0x1f, R73 ;  /* 0x0000001fff4c7819 */ /* 0x000fe40000011449 */
[----:B0-----:R-:W-:-:S05]  /*5d520*/  IADD3 R74, P6, PT, R73, R2, RZ ;  /* 0x00000002494a7210 */ /* 0x001fca0007fde0ff */
[----:B------:R-:W-:Y:S01]  /*5d530*/  IMAD.X R75, R76, 0x1, R0, P6 ;  /* 0x000000014c4b7824 */ /* 0x000fe200030e0600 */
[----:B------:R-:W-:Y:S01]  /*5d540*/  ISETP.LT.AND P6, PT, R66, UR6, !P5 ;  /* 0x0000000642007c0c */ /* 0x000fe2000efc1270 */
[----:B------:R-:W0:Y:S01]  /*5d550*/  LDCU UR6, c[0x0][0x398] ;  /* 0x00007300ff0677ac */ /* 0x000e220008000800 */
[----:B------:R-:W-:-:S11]  /*5d560*/  SHF.R.S32.HI R77, RZ, 0x8, R77 ;  /* 0x00000008ff4d7819 */ /* 0x000fd6000001144d */
[----:B------:R0:W-:Y:S02]  /*5d570*/  @P6 STG.E.U8 desc[UR14][R74.64], R77 ;  /* 0x0000004d4a006986 */ /* 0x0001e4000c10110e */
[----:B0-----:R-:W-:-:S05]  /*5d580*/  IADD3 R74, P6, PT, R73, R3, RZ ;  /* 0x00000003494a7210 */ /* 0x001fca0007fde0ff */
[----:B------:R-:W-:Y:S01]  /*5d590*/  IMAD.X R75, R76, 0x1, R71, P6 ;  /* 0x000000014c4b7824 */ /* 0x000fe200030e0647 */
[----:B-1----:R-:W-:Y:S01]  /*5d5a0*/  ISETP.LT.AND P6, PT, R67, UR4, !P5 ;  /* 0x0000000443007c0c */ /* 0x002fe2000efc1270 */
[----:B------:R-:W0:Y:S01]  /*5d5b0*/  LDCU UR4, c[0x0][0x398] ;  /* 0x00007300ff0477ac */ /* 0x000e220008000800 */
[----:B------:R-:W-:-:S04]  /*5d5c0*/  PRMT R77, R80, 0x9910, RZ ;  /* 0x00009910504d7816 */ /* 0x000fc800000000ff */
[----:B------:R-:W-:-:S07]  /*5d5d0*/  SHF.R.S32.HI R77, RZ, 0x8, R77 ;  /* 0x00000008ff4d7819 */ /* 0x000fce000001144d */
[----:B------:R1:W-:Y:S02]  /*5d5e0*/  @P6 STG.E.U8 desc[UR14][R74.64], R77 ;  /* 0x0000004d4a006986 */ /* 0x0003e4000c10110e */
[----:B-1----:R-:W-:-:S05]  /*5d5f0*/  IADD3 R74, P6, PT, R73, R68, RZ ;  /* 0x00000044494a7210 */ /* 0x002fca0007fde0ff */
[----:B------:R-:W-:Y:S01]  /*5d600*/  IMAD.X R75, R76, 0x1, R72, P6 ;  /* 0x000000014c4b7824 */ /* 0x000fe200030e0648 */
[----:B0-----:R-:W-:Y:S01]  /*5d610*/  ISETP.LT.AND P6, PT, R38, UR4, !P5 ;  /* 0x0000000426007c0c */ /* 0x001fe2000efc1270 */
[----:B------:R-:W3:Y:S01]  /*5d620*/  LDCU UR4, c[0x0][0x39c] ;  /* 0x00007380ff0477ac */ /* 0x000ee20008000800 */
[----:B------:R-:W-:Y:S02]  /*5d630*/  PRMT R77, R79, 0x9910, RZ ;  /* 0x000099104f4d7816 */ /* 0x000fe400000000ff */
[----:B------:R-:W-:Y:S02]  /*5d640*/  PRMT R78, R78, 0x9910, RZ ;  /* 0x000099104e4e7816 */ /* 0x000fe400000000ff */
[----:B------:R-:W-:Y:S02]  /*5d650*/  SHF.R.S32.HI R77, RZ, 0x8, R77 ;  /* 0x00000008ff4d7819 */ /* 0x000fe4000001144d */
[----:B------:R-:W-:Y:S01]  /*5d660*/  ISETP.LT.AND P5, PT, R36, UR6, !P5 ;  /* 0x0000000624007c0c */ /* 0x000fe2000efa1270 */
[----:B------:R-:W0:Y:S04]  /*5d670*/  LDCU UR6, c[0x0][0x398] ;  /* 0x00007300ff0677ac */ /* 0x000e280008000800 */
[----:B------:R1:W-:Y:S02]  /*5d680*/  @P6 STG.E.U8 desc[UR14][R74.64], R77 ;  /* 0x0000004d4a006986 */ /* 0x0003e4000c10110e */
[----:B-1----:R-:W-:Y:S01]  /*5d690*/  IADD3 R74, P6, PT, R73, R70, RZ ;  /* 0x00000046494a7210 */ /* 0x002fe20007fde0ff */
[----:B------:R-:W-:-:S04]  /*5d6a0*/  IMAD.MOV.U32 R77, RZ, RZ, R78 ;  /* 0x000000ffff4d7224 */ /* 0x000fc800078e004e */
[----:B------:R-:W-:Y:S01]  /*5d6b0*/  IMAD.X R75, R76, 0x1, R69, P6 ;  /* 0x000000014c4b7824 */ /* 0x000fe200030e0645 */
[----:B------:R-:W-:-:S05]  /*5d6c0*/  SHF.R.S32.HI R76, RZ, 0x8, R77 ;  /* 0x00000008ff4c7819 */ /* 0x000fca000001144d */
[----:B------:R1:W-:Y:S01]  /*5d6d0*/  @P5 STG.E.U8 desc[UR14][R74.64], R76 ;  /* 0x0000004c4a005986 */ /* 0x0003e2000c10110e */
[----:B------:R-:W-:-:S05]  /*5d6e0*/  VIADD R73, R73, UR20 ;  /* 0x0000001449497c36 */ /* 0x000fca0008000000 */
[----:B-1----:R-:W-:Y:S02]  /*5d6f0*/  SHF.R.S32.HI R76, RZ, 0x1f, R73 ;  /* 0x0000001fff4c7819 */ /* 0x002fe40000011449 */
[----:B------:R-:W-:-:S05]  /*5d700*/  IADD3 R74, P6, PT, R73, R2, RZ ;  /* 0x00000002494a7210 */ /* 0x000fca0007fde0ff */
[----:B------:R-:W-:Y:S01]  /*5d710*/  IMAD.X R75, R76, 0x1, R0, P6 ;  /* 0x000000014c4b7824 */ /* 0x000fe200030e0600 */
[----:B---3--:R-:W-:Y:S01]  /*5d720*/  ISETP.GE.AND P5, PT, R46, UR4, PT ;  /* 0x000000042e007c0c */ /* 0x008fe2000bfa6270 */
[----:B------:R-:W1:Y:S01]  /*5d730*/  LDCU UR4, c[0x0][0x398] ;  /* 0x00007300ff0477ac */ /* 0x000e620008000800 */
[----:B------:R-:W3:Y:S01]  /*5d740*/  LDL.LU R46, [R1+0x1b64] ;  /* 0x001b6400012e7983 */ /* 0x000ee20000300800 */
[----:B----4-:R-:W-:-:S03]  /*5d750*/  F2FP.SATFINITE.E4M3.F32.PACK_AB_MERGE_C R77, R44, R47, RZ ;  /* 0x0000002f2c4d723e */ /* 0x010fc600048070ff */
[----:B------:R-:W4:Y:S04]  /*5d760*/  LDL.LU R47, [R1+0x660] ;  /* 0x00066000012f7983 */ /* 0x000f280000300800 */
[----:B------:R-:W4:Y:S01]  /*5d770*/  LDL.LU R44, [R1+0x664] ;  /* 0x00066400012c7983 */ /* 0x000f220000300800 */
[----:B0-----:R-:W-:Y:S01]  /*5d780*/  ISETP.LT.AND P6, PT, R66, UR6, !P5 ;  /* 0x0000000642007c0c */ /* 0x001fe2000efc1270 */
[----:B------:R-:W0:Y:S01]  /*5d790*/  LDCU UR6, c[0x0][0x398] ;  /* 0x00007300ff0677ac */ /* 0x000e220008000800 */
[----:B--2---:R-:W-:Y:S02]  /*5d7a0*/  F2FP.SATFINITE.E4M3.F32.PACK_AB_MERGE_C R80, R42, R45, RZ ;  /* 0x0000002d2a50723e */ /* 0x004fe400048070ff */
[----:B------:R-:W2:Y:S04]  /*5d7b0*/  LDL.LU R45, [R1+0x460] ;  /* 0x00046000012d7983 */ /* 0x000ea80000300800 */
[----:B------:R-:W2:Y:S05]  /*5d7c0*/  LDL.LU R42, [R1+0x464] ;  /* 0x00046400012a7983 */ /* 0x000eaa0000300800 */
[----:B------:R0:W-:Y:S02]  /*5d7d0*/  @P6 STG.E.U8 desc[UR14][R74.64], R77 ;  /* 0x0000004d4a006986 */ /* 0x0001e4000c10110e */
[----:B0-----:R-:W-:-:S02]  /*5d7e0*/  IADD3 R74, P6, PT, R73, R3, RZ ;  /* 0x00000003494a7210 */ /* 0x001fc40007fde0ff */
[----:B-----5:R-:W-:Y:S02]  /*5d7f0*/  F2FP.SATFINITE.E4M3.F32.PACK_AB_MERGE_C R79, R40, R43, RZ ;  /* 0x0000002b284f723e */ /* 0x020fe400048070ff */
[----:B------:R-:W5:Y:S04]  /*5d800*/  LDL.LU R43, [R1+0x260] ;  /* 0x00026000012b7983 */ /* 0x000f680000300800 */
[----:B------:R-:W5:Y:S01]  /*5d810*/  LDL.LU R40, [R1+0x264] ;  /* 0x0002640001287983 */ /* 0x000f620000300800 */
[----:B------:R-:W-:Y:S01]  /*5d820*/  IMAD.X R75, R76, 0x1, R71, P6 ;  /* 0x000000014c4b7824 */ /* 0x000fe200030e0647 */
[----:B-1----:R-:W-:Y:S01]  /*5d830*/  ISETP.LT.AND P6, PT, R67, UR4, !P5 ;  /* 0x0000000443007c0c */ /* 0x002fe2000efc1270 */
[----:B------:R-:W0:Y:S01]  /*5d840*/  LDCU UR4, c[0x0][0x398] ;  /* 0x00007300ff0477ac */ /* 0x000e220008000800 */
[----:B------:R-:W-:-:S02]  /*5d850*/  F2FP.SATFINITE.E4M3.F32.PACK_AB_MERGE_C R78, R39, R41, RZ ;  /* 0x00000029274e723e */ /* 0x000fc400048070ff */
[----:B------:R-:W5:Y:S04]  /*5d860*/  LDL.LU R41, [R1+0x60] ;  /* 0x0000600001297983 */ /* 0x000f680000300800 */
[----:B------:R-:W5:Y:S05]  /*5d870*/  LDL.LU R39, [R1+0x64] ;  /* 0x0000640001277983 */ /* 0x000f6a0000300800 */
[----:B------:R1:W-:Y:S02]  /*5d880*/  @P6 STG.E.U8 desc[UR14][R74.64], R80 ;  /* 0x000000504a006986 */ /* 0x0003e4000c10110e */
[----:B-1----:R-:W-:-:S05]  /*5d890*/  IADD3 R74, P6, PT, R73, R68, RZ ;  /* 0x00000044494a7210 */ /* 0x002fca0007fde0ff */
[----:B------:R-:W-:Y:S01]  /*5d8a0*/  IMAD.X R75, R76, 0x1, R72, P6 ;  /* 0x000000014c4b7824 */ /* 0x000fe200030e0648 */
[----:B0-----:R-:W-:Y:S01]  /*5d8b0*/  ISETP.LT.AND P6, PT, R38, UR4, !P5 ;  /* 0x0000000426007c0c */ /* 0x001fe2000efc1270 */
[----:B------:R-:W0:Y:S01]  /*5d8c0*/  LDCU UR4, c[0x0][0x39c] ;  /* 0x00007380ff0477ac */ /* 0x000e220008000800 */
[----:B------:R-:W-:Y:S01]  /*5d8d0*/  ISETP.LT.AND P5, PT, R36, UR6, !P5 ;  /* 0x0000000624007c0c */ /* 0x000fe2000efa1270 */
[----:B------:R-:W1:Y:S10]  /*5d8e0*/  LDCU UR6, c[0x0][0x398] ;  /* 0x00007300ff0677ac */ /* 0x000e740008000800 */
[----:B------:R0:W-:Y:S02]  /*5d8f0*/  @P6 STG.E.U8 desc[UR14][R74.64], R79 ;  /* 0x0000004f4a006986 */ /* 0x0001e4000c10110e */
[----:B0-----:R-:W-:-:S05]  /*5d900*/  IADD3 R74, P6, PT, R73, R70, RZ ;  /* 0x00000046494a7210 */ /* 0x001fca0007fde0ff */
[----:B------:R-:W-:-:S05]  /*5d910*/  IMAD.X R75, R76, 0x1, R69, P6 ;  /* 0x000000014c4b7824 */ /* 0x000fca00030e0645 */
[----:B------:R0:W-:Y:S01]  /*5d920*/  @P5 STG.E.U8 desc[UR14][R74.64], R78 ;  /* 0x0000004e4a005986 */ /* 0x0001e2000c10110e */
[----:B------:R-:W-:Y:S01]  /*5d930*/  ISETP.GE.AND P5, PT, R37, UR4, PT ;  /* 0x0000000425007c0c */ /* 0x000fe2000bfa6270 */
[----:B------:R-:W-:Y:S01]  /*5d940*/  VIADD R73, R73, UR20 ;  /* 0x0000001449497c36 */ /* 0x000fe20008000000 */
[----:B------:R-:W1:Y:S01]  /*5d950*/  LDCU UR4, c[0x0][0x398] ;  /* 0x00007300ff0477ac */ /* 0x000e620008000800 */
[----:B------:R-:W5:Y:S03]  /*5d960*/  LDL.LU R37, [R1+0x1b68] ;  /* 0x001b680001257983 */ /* 0x000f660000300800 */
[----:B------:R-:W-:Y:S02]  /*5d970*/  SHF.R.S32.HI R76, RZ, 0x1f, R73 ;  /* 0x0000001fff4c7819 */ /* 0x000fe40000011449 */
        /* <DEDUP_REMOVED lines=9> */
[----:B------:R-:W-:Y:S01]  /*5da10*/  ISETP.LT.AND P6, PT, R67, UR4, !P5 ;  /* 0x0000000443007c0c */ /* 0x000fe2000efc1270 */
[----:B------:R-:W1:Y:S01]  /*5da20*/  LDCU UR4, c[0x0][0x398] ;  /* 0x00007300ff0477ac */ /* 0x000e620008000800 */
[----:B------:R-:W-:-:S04]  /*5da30*/  PRMT R77, R80, 0x9910, RZ ;  /* 0x00009910504d7816 */ /* 0x000fc800000000ff */
[----:B------:R-:W-:-:S07]  /*5da40*/  SHF.R.S32.HI R77, RZ, 0x8, R77 ;  /* 0x00000008ff4d7819 */ /* 0x000fce000001144d */
[----:B------:R0:W-:Y:S02]  /*5da50*/  @P6 STG.E.U8 desc[UR14][R74.64], R77 ;  /* 0x0000004d4a006986 */ /* 0x0001e4000c10110e */
[----:B0-----:R-:W-:-:S05]  /*5da60*/  IADD3 R74, P6, PT, R73, R68, RZ ;  /* 0x00000044494a7210 */ /* 0x001fca0007fde0ff */
[----:B------:R-:W-:Y:S01]  /*5da70*/  IMAD.X R75, R76, 0x1, R72, P6 ;  /* 0x000000014c4b7824 */ /* 0x000fe200030e0648 */
[----:B-1----:R-:W-:Y:S01]  /*5da80*/  ISETP.LT.AND P6, PT, R38, UR4, !P5 ;  /* 0x0000000426007c0c */ /* 0x002fe2000efc1270 */
        /* <DEDUP_REMOVED lines=12> */
[----:B---3--:R-:W-:Y:S01]  /*5db50*/  ISETP.GE.AND P5, PT, R46, UR4, PT ;  /* 0x000000042e007c0c */ /* 0x008fe2000bfa6270 */
[----:B------:R-:W-:Y:S02]  /*5db60*/  VIADD R73, R73, UR20 ;  /* 0x0000001449497c36 */ /* 0x000fe40008000000 */
[----:B------:R-:W3:Y:S01]  /*5db70*/  LDL.LU R46, [R1+0x1b6c] ;  /* 0x001b6c00012e7983 */ /* 0x000ee20000300800 */
[----:B------:R-:W0:Y:S01]  /*5db80*/  LDCU UR4, c[0x0][0x398] ;  /* 0x00007300ff0477ac */ /* 0x000e220008000800 */
[----:B----4-:R-:W-:Y:S02]  /*5db90*/  F2FP.SATFINITE.E4M3.F32.PACK_AB_MERGE_C R77, R44, R47, RZ ;  /* 0x0000002f2c4d723e */ /* 0x010fe400048070ff */
[----:B------:R-:W4:Y:S04]  /*5dba0*/  LDL.LU R47, [R1+0x668] ;  /* 0x00066800012f7983 */ /* 0x000f280000300800 */
[----:B------:R-:W4:Y:S01]  /*5dbb0*/  LDL.LU R44, [R1+0x66c] ;  /* 0x00066c00012c7983 */ /* 0x000f220000300800 */
[----:B-1----:R-:W-:-:S02]  /*5dbc0*/  SHF.R.S32.HI R76, RZ, 0x1f, R73 ;  /* 0x0000001fff4c7819 */ /* 0x002fc40000011449 */
[----:B------:R-:W-:-:S05]  /*5dbd0*/  IADD3 R74, P6, PT, R73, R2, RZ ;  /* 0x00000002494a7210 */ /* 0x000fca0007fde0ff */
[----:B------:R-:W-:Y:S01]  /*5dbe0*/  IMAD.X R75, R76, 0x1, R0, P6 ;  /* 0x000000014c4b7824 */ /* 0x000fe200030e0600 */
[----:B0-----:R-:W-:Y:S01]  /*5dbf0*/  ISETP.LT.AND P6, PT, R66, UR6, !P5 ;  /* 0x0000000642007c0c */ /* 0x001fe2000efc1270 */
[----:B------:R-:W0:Y:S01]  /*5dc00*/  LDCU UR6, c[0x0][0x398] ;  /* 0x00007300ff0677ac */ /* 0x000e220008000800 */
[----:B--2---:R-:W-:Y:S02]  /*5dc10*/  F2FP.SATFINITE.E4M3.F32.PACK_AB_MERGE_C R80, R42, R45, RZ ;  /* 0x0000002d2a50723e */ /* 0x004fe400048070ff */
[----:B------:R-:W2:Y:S04]  /*5dc20*/  LDL.LU R45, [R1+0x468] ;  /* 0x00046800012d7983 */ /* 0x000ea80000300800 */
[----:B------:R-:W2:Y:S05]  /*5dc30*/  LDL.LU R42, [R1+0x46c] ;  /* 0x00046c00012a7983 */ /* 0x000eaa0000300800 */
[----:B------:R1:W-:Y:S02]  /*5dc40*/  @P6 STG.E.U8 desc[UR14][R74.64], R77 ;  /* 0x0000004d4a006986 */ /* 0x0003e4000c10110e */
[----:B-1----:R-:W-:-:S02]  /*5dc50*/  IADD3 R74, P6, PT, R73, R3, RZ ;  /* 0x00000003494a7210 */ /* 0x002fc40007fde0ff */
[----:B-----5:R-:W-:Y:S02]  /*5dc60*/  F2FP.SATFINITE.E4M3.F32.PACK_AB_MERGE_C R79, R40, R43, RZ ;  /* 0x0000002b284f723e */ /* 0x020fe400048070ff */
[----:B------:R-:W5:Y:S04]  /*5dc70*/  LDL.LU R43, [R1+0x268] ;  /* 0x00026800012b7983 */ /* 0x000f680000300800 */
[----:B------:R-:W5:Y:S01]  /*5dc80*/  LDL.LU R40, [R1+0x26c] ;  /* 0x00026c0001287983 */ /* 0x000f620000300800 */
[----:B------:R-:W-:Y:S01]  /*5dc90*/  IMAD.X R75, R76, 0x1, R71, P6 ;  /* 0x000000014c4b7824 */ /* 0x000fe200030e0647 */
[----:B------:R-:W-:Y:S01]  /*5dca0*/  ISETP.LT.AND P6, PT, R67, UR4, !P5 ;  /* 0x0000000443007c0c */ /* 0x000fe2000efc1270 */
[----:B------:R-:W1:Y:S01]  /*5dcb0*/  LDCU UR4, c[0x0][0x398] ;  /* 0x00007300ff0477ac */ /* 0x000e620008000800 */
[----:B------:R-:W-:-:S02]  /*5dcc0*/  F2FP.SATFINITE.E4M3.F32.PACK_AB_MERGE_C R78, R39, R41, RZ ;  /* 0x00000029274e723e */ /* 0x000fc400048070ff */
[----:B------:R-:W5:Y:S04]  /*5dcd0*/  LDL.LU R41, [R1+0x68] ;  /* 0x0000680001297983 */ /* 0x000f680000300800 */
[----:B------:R-:W5:Y:S05]  /*5dce0*/  LDL.LU R39, [R1+0x6c] ;  /* 0x00006c0001277983 */ /* 0x000f6a0000300800 */
[----:B------:R0:W-:Y:S02]  /*5dcf0*/  @P6 STG.E.U8 desc[UR14][R74.64], R80 ;  /* 0x000000504a006986 */ /* 0x0001e4000c10110e */
[----:B0-----:R-:W-:-:S05]  /*5dd00*/  IADD3 R74, P6, PT, R73, R68, RZ ;  /* 0x00000044494a7210 */ /* 0x001fca0007fde0ff */
[----:B------:R-:W-:Y:S01]  /*5dd10*/  IMAD.X R75, R76, 0x1, R72, P6 ;  /* 0x000000014c4b7824 */ /* 0x000fe200030e0648 */
[----:B-1----:R-:W-:Y:S01]  /*5dd20*/  ISETP.LT.AND P6, PT, R38, UR4, !P5 ;  /* 0x0000000426007c0c */ /* 0x002fe2000efc1270 */
        /* <DEDUP_REMOVED lines=128> */
[----:B-1----:R-:W-:-:S05]  /*5e530*/  IADD3 R74, P6, PT, R73, R3, RZ ;  /* 0x00000003494a7210 */ /* 0x002fca0007fde0ff */
[----:B------:R-:W-:Y:S01]  /*5e540*/  IMAD.X R75, R76, 0x1, R71, P6 ;  /* 0x000000014c4b7824 */ /* 0x000fe200030e0647 */
[----:B-----5:R-:W-:Y:S02]  /*5e550*/  F2FP.SATFINITE.E4M3.F32.PACK_AB_MERGE_C R79, R40, R43, RZ ;  /* 0x0000002b284f723e */ /* 0x020fe400048070ff */
[----:B------:R-:W5:Y:S04]  /*5e560*/  LDL.LU R43, [R1+0x278] ;  /* 0x00027800012b7983 */ /* 0x000f680000300800 */
[----:B------:R-:W5:Y:S01]  /*5e570*/  LDL.LU R40, [R1+0x27c] ;  /* 0x00027c0001287983 */ /* 0x000f620000300800 */
[----:B------:R-:W-:Y:S01]  /*5e580*/  ISETP.LT.AND P6, PT, R67, UR4, !P5 ;  /* 0x0000000443007c0c */ /* 0x000fe2000efc1270 */
[----:B------:R-:W1:-:S12]  /*5e590*/  LDCU UR4, c[0x0][0x398] ;  /* 0x00007300ff0477ac */ /* 0x000e580008000800 */
[----:B------:R0:W-:Y:S01]  /*5e5a0*/  @P6 STG.E.U8 desc[UR14][R74.64], R80 ;  /* 0x000000504a006986 */ /* 0x0001e2000c10110e */
[----:B------:R-:W-:-:S03]  /*5e5b0*/  F2FP.SATFINITE.E4M3.F32.PACK_AB_MERGE_C R78, R39, R41, RZ ;  /* 0x00000029274e723e */ /* 0x000fc600048070ff */
[----:B------:R-:W5:Y:S04]  /*5e5c0*/  LDL.LU R41, [R1+0x78] ;  /* 0x0000780001297983 */ /* 0x000f680000300800 */
[----:B------:R-:W5:Y:S01]  /*5e5d0*/  LDL.LU R39, [R1+0x7c] ;  /* 0x00007c0001277983 */ /* 0x000f620000300800 */
        /* <DEDUP_REMOVED lines=11> */
[----:B------:R-:W-:Y:S02]  /*5e690*/  VIADD R73, R73, UR20 ;  /* 0x0000001449497c36 */ /* 0x000fe40008000000 */
[----:B------:R-:W5:Y:S01]  /*5e6a0*/  LDL.LU R37, [R1+0x1b80] ;  /* 0x001b800001257983 */ /* 0x000f620000300800 */
[----:B------:R-:W1:Y:S02]  /*5e6b0*/  LDCU UR4, c[0x0][0x398] ;  /* 0x00007300ff0477ac */ /* 0x000e640008000800 */
        /* <DEDUP_REMOVED lines=33> */
[----:B------:R-:W0:Y:S02]  /*5e8d0*/  LDCU UR4, c[0x0][0x398] ;  /* 0x00007300ff0477ac */ /* 0x000e240008000800 */
[----:B-1----:R-:W-:Y:S02]  /*5e8e0*/  SHF.R.S32.HI R76, RZ, 0x1f, R73 ;  /* 0x0000001fff4c7819 */ /* 0x002fe40000011449 */
[----:B------:R-:W-:Y:S02]  /*5e8f0*/  IADD3 R74, P6, PT, R73, R2, RZ ;  /* 0x00000002494a7210 */ /* 0x000fe40007fde0ff */
[----:B----4-:R-:W-:-:S02]  /*5e900*/  F2FP.SATFINITE.E4M3.F32.PACK_AB_MERGE_C R77, R44, R47, RZ ;  /* 0x0000002f2c4d723e */ /* 0x010fc400048070ff */
[----:B------:R-:W4:Y:S04]  /*5e910*/  LDL.LU R47, [R1+0x680] ;  /* 0x00068000012f7983 */ /* 0x000f280000300800 */
[----:B------:R-:W4:Y:S01]  /*5e920*/  LDL.LU R44, [R1+0x684] ;  /* 0x00068400012c7983 */ /* 0x000f220000300800 */
        /* <DEDUP_REMOVED lines=80> */
[----:B------:R-:W-:Y:S01]  /*5ee30*/  ISETP.LT.AND P6, PT, R67, UR4, !P5 ;  /* 0x0000000443007c0c */ /* 0x000fe2000efc1270 */
[----:B------:R-:W1:Y:S01]  /*5ee40*/  LDCU UR4, c[0x0][0x398] ;  /* 0x00007300ff0477ac */ /* 0x000e620008000800 */
[----:B-----5:R-:W-:Y:S02]  /*5ee50*/  F2FP.SATFINITE.E4M3.F32.PACK_AB_MERGE_C R79, R40, R43, RZ ;  /* 0x0000002b284f723e */ /* 0x020fe400048070ff */
[----:B------:R-:W5:Y:S04]  /*5ee60*/  LDL.LU R43, [R1+0x288] ;  /* 0x00028800012b7983 */ /* 0x000f680000300800 */
[----:B------:R-:W5:Y:S05]  /*5ee70*/  LDL.LU R40, [R1+0x28c] ;  /* 0x00028c0001287983 */ /* 0x000f6a0000300800 */
[----:B------:R0:W-:Y:S02]  /*5ee80*/  @P6 STG.E.U8 desc[UR14][R74.64], R80 ;  /* 0x000000504a006986 */ /* 0x0001e4000c10110e */
[----:B0-----:R-:W-:-:S02]  /*5ee90*/  IADD3 R74, P6, PT, R73, R68, RZ ;  /* 0x00000044494a7210 */ /* 0x001fc40007fde0ff */
[----:B------:R-:W-:Y:S02]  /*5eea0*/  F2FP.SATFINITE.E4M3.F32.PACK_AB_MERGE_C R78, R39, R41, RZ ;  /* 0x00000029274e723e */ /* 0x000fe400048070ff */
[----:B------:R-:W5:Y:S04]  /*5eeb0*/  LDL.LU R41, [R1+0x88] ;  /* 0x0000880001297983 */ /* 0x000f680000300800 */
[----:B------:R-:W5:Y:S01]  /*5eec0*/  LDL.LU R39, [R1+0x8c] ;  /* 0x00008c0001277983 */ /* 0x000f620000300800 */
        /* <DEDUP_REMOVED lines=48> */
[----:B------:R-:W-:-:S05]  /*5f1d0*/  IADD3 R74, P6, PT, R73, R2, RZ ;  /* 0x00000002494a7210 */ /* 0x000fca0007fde0ff */
[----:B------:R-:W-:Y:S01]  /*5f1e0*/  IMAD.X R75, R76, 0x1, R0, P6 ;  /* 0x000000014c4b7824 */ /* 0x000fe200030e0600 */
[----:B----4-:R-:W-:Y:S02]  /*5f1f0*/  F2FP.SATFINITE.E4M3.F32.PACK_AB_MERGE_C R77, R44, R47, RZ ;  /* 0x0000002f2c4d723e */ /* 0x010fe400048070ff */
[----:B------:R-:W4:Y:S04]  /*5f200*/  LDL.LU R47, [R1+0x690] ;  /* 0x00069000012f7983 */ /* 0x000f280000300800 */
[----:B------:R-:W4:Y:S01]  /*5f210*/  LDL.LU R44, [R1+0x694] ;  /* 0x00069400012c7983 */ /* 0x000f220000300800 */
[----:B0-----:R-:W-:Y:S01]  /*5f220*/  ISETP.LT.AND P6, PT, R66, UR6, !P5 ;  /* 0x0000000642007c0c */ /* 0x001fe2000efc1270 */
[----:B------:R-:W0:Y:S01]  /*5f230*/  LDCU UR6, c[0x0][0x398] ;  /* 0x00007300ff0677ac */ /* 0x000e220008000800 */
[----:B--2---:R-:W-:-:S02]  /*5f240*/  F2FP.SATFINITE.E4M3.F32.PACK_AB_MERGE_C R80, R42, R45, RZ ;  /* 0x0000002d2a50723e */ /* 0x004fc400048070ff */
        /* <DEDUP_REMOVED lines=61> */
[----:B------:R-:W2:Y:S02]  /*5f620*/  LDCU UR4, c[0x0][0x398] ;  /* 0x00007300ff0477ac */ /* 0x000ea40008000800 */
[----:B-1----:R-:W-:Y:S02]  /*5f630*/  SHF.R.S32.HI R76, RZ, 0x1f, R73 ;  /* 0x0000001fff4c7819 */ /* 0x002fe40000011449 */
[----:B------:R-:W-:-:S05]  /*5f640*/  IADD3 R74, P6, PT, R73, R2, RZ ;  /* 0x00000002494a7210 */ /* 0x000fca0007fde0ff */
[----:B------:R-:W-:Y:S01]  /*5f650*/  IMAD.X R75, R76, 0x1, R0, P6 ;  /* 0x000000014c4b7824 */ /* 0x000fe200030e0600 */
[----:B0-----:R-:W-:Y:S01]  /*5f660*/  ISETP.LT.AND P6, PT, R66, UR6, !P5 ;  /* 0x0000000642007c0c */ /* 0x001fe2000efc1270 */
[----:B------:R-:W0:Y:S01]  /*5f670*/  LDCU UR6, c[0x0][0x398] ;  /* 0x00007300ff0677ac */ /* 0x000e220008000800 */
[----:B----4-:R-:W-:Y:S02]  /*5f680*/  F2FP.SATFINITE.E4M3.F32.PACK_AB_MERGE_C R77, R44, R47, RZ ;  /* 0x0000002f2c4d723e */ /* 0x010fe400048070ff */
[----:B------:R-:W4:Y:S04]  /*5f690*/  LDL.LU R47, [R1+0x698] ;  /* 0x00069800012f7983 */ /* 0x000f280000300800 */
[----:B------:R-:W4:Y:S01]  /*5f6a0*/  LDL.LU R44, [R1+0x69c] ;  /* 0x00069c00012c7983 */ /* 0x000f220000300800 */
[----:B--2---:R-:W-:-:S03]  /*5f6b0*/  F2FP.SATFINITE.E4M3.F32.PACK_AB_MERGE_C R80, R42, R45, RZ ;  /* 0x0000002d2a50723e */ /* 0x004fc600048070ff */
[----:B------:R-:W2:Y:S04]  /*5f6c0*/  LDL.LU R45, [R1+0x498] ;  /* 0x00049800012d7983 */ /* 0x000ea80000300800 */
[----:B------:R-:W2:Y:S04]  /*5f6d0*/  LDL.LU R42, [R1+0x49c] ;  /* 0x00049c00012a7983 */ /* 0x000ea80000300800 */
        /* <DEDUP_REMOVED lines=67> */
[----:B------:R-:W4:Y:S05]  /*5fb10*/  LDL.LU R44, [R1+0x6a4] ;  /* 0x0006a400012c7983 */ /* 0x000f2a0000300800 */
[----:B------:R1:W-:Y:S01]  /*5fb20*/  @P6 STG.E.U8 desc[UR14][R74.64], R77 ;  /* 0x0000004d4a006986 */ /* 0x0003e2000c10110e */
[----:B--2---:R-:W-:-:S03]  /*5fb30*/  F2FP.SATFINITE.E4M3.F32.PACK_AB_MERGE_C R80, R42, R45, RZ ;  /* 0x0000002d2a50723e */ /* 0x004fc600048070ff */
[----:B------:R-:W2:Y:S04]  /*5fb40*/  LDL.LU R45, [R1+0x4a0] ;  /* 0x0004a000012d7983 */ /* 0x000ea80000300800 */
[----:B------:R-:W2:Y:S01]  /*5fb50*/  LDL.LU R42, [R1+0x4a4] ;  /* 0x0004a400012a7983 */ /* 0x000ea20000300800 */
        /* <DEDUP_REMOVED lines=56> */
[----:B------:R-:W-:Y:S01]  /*5fee0*/  VIADD R73, R73, UR20 ;  /* 0x0000001449497c36 */ /* 0x000fe20008000000 */
[----:B------:R-:W3:Y:S01]  /*5fef0*/  LDCU UR4, c[0x0][0x398] ;  /* 0x00007300ff0477ac */ /* 0x000ee20008000800 */
[----:B------:R-:W5:Y:S03]  /*5ff00*/  LDL.LU R46, [R1+0x1bac] ;  /* 0x001bac00012e7983 */ /* 0x000f660000300800 */
        /* <DEDUP_REMOVED lines=14> */
[----:B---3--:R-:W-:Y:S01]  /*5fff0*/  ISETP.LT.AND P6, PT, R67, UR4, !P5 ;  /* 0x0000000443007c0c */ /* 0x008fe2000efc1270 */
[----:B------:R-:W1:Y:S01]  /*60000*/  LDCU UR4, c[0x0][0x398] ;  /* 0x00007300ff0477ac */ /* 0x000e620008000800 */
[----:B-----5:R-:W-:Y:S02]  /*60010*/  F2FP.SATFINITE.E4M3.F32.PACK_AB_MERGE_C R79, R40, R43, RZ ;  /* 0x0000002b284f723e */ /* 0x020fe400048070ff */
[----:B------:R-:W3:Y:S04]  /*60020*/  LDL.LU R43, [R1+0x2a8] ;  /* 0x0002a800012b7983 */ /* 0x000ee80000300800 */
[----:B------:R-:W3:Y:S05]  /*60030*/  LDL.LU R40, [R1+0x2ac] ;  /* 0x0002ac0001287983 */ /* 0x000eea0000300800 */
[----:B------:R5:W-:Y:S02]  /*60040*/  @P6 STG.E.U8 desc[UR14][R74.64], R80 ;  /* 0x000000504a006986 */ /* 0x000be4000c10110e */
[----:B-----5:R-:W-:-:S02]  /*60050*/  IADD3 R74, P6, PT, R73, R68, RZ ;  /* 0x00000044494a7210 */ /* 0x020fc40007fde0ff */
[----:B------:R-:W-:Y:S02]  /*60060*/  F2FP.SATFINITE.E4M3.F32.PACK_AB_MERGE_C R78, R39, R41, RZ ;  /* 0x00000029274e723e */ /* 0x000fe400048070ff */
[----:B------:R-:W5:Y:S04]  /*60070*/  LDL.LU R41, [R1+0xa8] ;  /* 0x0000a80001297983 */ /* 0x000f680000300800 */
[----:B------:R-:W5:Y:S01]  /*60080*/  LDL.LU R39, [R1+0xac] ;  /* 0x0000ac0001277983 */ /* 0x000f620000300800 */
[----:B------:R-:W-:Y:S01]  /*60090*/  IMAD.X R75, R76, 0x1, R72, P6 ;  /* 0x000000014c4b7824 */ /* 0x000fe200030e0648 */
[----:B-1----:R-:W-:Y:S01]  /*600a0*/  ISETP.LT.AND P6, PT, R38, UR4, !P5 ;  /* 0x0000000426007c0c */ /* 0x002fe2000efc1270 */
[----:B------:R-:W1:Y:S01]  /*600b0*/  LDCU UR4, c[0x0][0x39c] ;  /* 0x00007380ff0477ac */ /* 0x000e620008000800 */
[----:B0-----:R-:W-:Y:S01]  /*600c0*/  ISETP.LT.AND P5, PT, R36, UR6, !P5 ;  /* 0x0000000624007c0c */ /* 0x001fe2000efa1270 */
[----:B------:R-:W0:Y:S10]  /*600d0*/  LDCU UR6, c[0x0][0x398] ;  /* 0x00007300ff0677ac */ /* 0x000e340008000800 */
[----:B------:R0:W-:Y:S02]  /*600e0*/  @P6 STG.E.U8 desc[UR14][R74.64], R79 ;  /* 0x0000004f4a006986 */ /* 0x0001e4000c10110e */
[----:B0-----:R-:W-:-:S05]  /*600f0*/  IADD3 R74, P6, PT, R73, R70, RZ ;  /* 0x00000046494a7210 */ /* 0x001fca0007fde0ff */
[----:B------:R-:W-:-:S05]  /*60100*/  IMAD.X R75, R76, 0x1, R69, P6 ;  /* 0x000000014c4b7824 */ /* 0x000fca00030e0645 */
[----:B------:R0:W-:Y:S01]  /*60110*/  @P5 STG.E.U8 desc[UR14][R74.64], R78 ;  /* 0x0000004e4a005986 */ /* 0x0001e2000c10110e */
[----:B-1----:R-:W-:Y:S01]  /*60120*/  ISETP.GE.AND P5, PT, R37, UR4, PT ;  /* 0x0000000425007c0c */ /* 0x002fe2000bfa6270 */
[----:B------:R-:W-:Y:S01]  /*60130*/  VIADD R73, R73, UR20 ;  /* 0x0000001449497c36 */ /* 0x000fe20008000000 */
[----:B------:R-:W1:Y:S01]  /*60140*/  LDCU UR4, c[0x0][0x398] ;  /* 0x00007300ff0477ac */ /* 0x000e620008000800 */
[----:B------:R-:W5:Y:S03]  /*60150*/  LDL.LU R37, [R1+0x1bb0] ;  /* 0x001bb00001257983 */ /* 0x000f660000300800 */
[----:B------:R-:W-:Y:S02]  /*60160*/  SHF.R.S32.HI R76, RZ, 0x1f, R73 ;  /* 0x0000001fff4c7819 */ /* 0x000fe40000011449 */
[----:B0-----:R-:W-:-:S05]  /*60170*/  IADD3 R74, P6, PT, R73, R2, RZ ;  /* 0x00000002494a7210 */ /* 0x001fca0007fde0ff */
[----:B------:R-:W-:Y:S01]  /*60180*/  IMAD.X R75, R76, 0x1, R0, P6 ;  /* 0x000000014c4b7824 */ /* 0x000fe200030e0600 */
[----:B------:R-:W-:Y:S01]  /*60190*/  ISETP.LT.AND P6, PT, R66, UR6, !P5 ;  /* 0x0000000642007c0c */ /* 0x000fe2000efc1270 */
[----:B------:R-:W0:Y:S01]  /*601a0*/  LDCU UR6, c[0x0][0x398] ;  /* 0x00007300ff0677ac */ /* 0x000e220008000800 */
[----:B------:R-:W-:-:S04]  /*601b0*/  PRMT R77, R77, 0x9910, RZ ;  /* 0x000099104d4d7816 */ /* 0x000fc800000000ff */
[----:B------:R-:W-:-:S07]  /*601c0*/  SHF.R.S32.HI R77, RZ, 0x8, R77 ;  /* 0x00000008ff4d7819 */ /* 0x000fce000001144d */
        /* <DEDUP_REMOVED lines=11> */
[----:B------:R-:W0:Y:S01]  /*60280*/  LDCU UR4, c[0x0][0x39c] ;  /* 0x00007380ff0477ac */ /* 0x000e220008000800 */
[----:B------:R-:W-:Y:S02]  /*60290*/  PRMT R77, R79, 0x9910, RZ ;  /* 0x000099104f4d7816 */ /* 0x000fe400000000ff */
[----:B------:R-:W-:Y:S02]  /*602a0*/  PRMT R78, R78, 0x9910, RZ ;  /* 0x000099104e4e7816 */ /* 0x000fe400000000ff */
[----:B------:R-:W-:Y:S02]  /*602b0*/  SHF.R.S32.HI R77, RZ, 0x8, R77 ;  /* 0x00000008ff4d7819 */ /* 0x000fe4000001144d */
[----:B------:R-:W-:Y:S01]  /*602c0*/  ISETP.LT.AND P5, PT, R36, UR6, !P5 ;  /* 0x0000000624007c0c */ /* 0x000fe2000efa1270 */
[----:B------:R-:W1:Y:S04]  /*602d0*/  LDCU UR6, c[0x0][0x398] ;  /* 0x00007300ff0677ac */ /* 0x000e680008000800 */
[----:B------:R0:W-:Y:S02]  /*602e0*/  @P6 STG.E.U8 desc[UR14][R74.64], R77 ;  /* 0x0000004d4a006986 */ /* 0x0001e4000c10110e */
[----:B0-----:R-:W-:Y:S01]  /*602f0*/  IADD3 R74, P6, PT, R73, R70, RZ ;  /* 0x00000046494a7210 */ /* 0x001fe20007fde0ff */
[----:B------:R-:W-:-:S04]  /*60300*/  IMAD.MOV.U32 R77, RZ, RZ, R78 ;  /* 0x000000ffff4d7224 */ /* 0x000fc800078e004e */
[----:B------:R-:W-:Y:S01]  /*60310*/  IMAD.X R75, R76, 0x1, R69, P6 ;  /* 0x000000014c4b7824 */ /* 0x000fe200030e0645 */
[----:B------:R-:W-:-:S05]  /*60320*/  SHF.R.S32.HI R76, RZ, 0x8, R77 ;  /* 0x00000008ff4c7819 */ /* 0x000fca000001144d */
[----:B------:R0:W-:Y:S01]  /*60330*/  @P5 STG.E.U8 desc[UR14][R74.64], R76 ;  /* 0x0000004c4a005986 */ /* 0x0001e2000c10110e */
[----:B------:R-:W-:Y:S01]  /*60340*/  ISETP.GE.AND P5, PT, R46, UR4, PT ;  /* 0x000000042e007c0c */ /* 0x000fe2000bfa6270 */
[----:B------:R-:W-:Y:S01]  /*60350*/  VIADD R73, R73, UR20 ;  /* 0x0000001449497c36 */ /* 0x000fe20008000000 */
[----:B------:R-:W2:Y:S01]  /*60360*/  LDCU UR4, c[0x0][0x398] ;  /* 0x00007300ff0477ac */ /* 0x000ea20008000800 */
[----:B------:R-:W5:Y:S03]  /*60370*/  LDL.LU R46, [R1+0x1bb4] ;  /* 0x001bb400012e7983 */ /* 0x000f660000300800 */
[----:B0-----:R-:W-:Y:S02]  /*60380*/  SHF.R.S32.HI R76, RZ, 0x1f, R73 ;  /* 0x0000001fff4c7819 */ /* 0x001fe40000011449 */
[----:B------:R-:W-:-:S05]  /*60390*/  IADD3 R74, P6, PT, R73, R2, RZ ;  /* 0x00000002494a7210 */ /* 0x000fca0007fde0ff */
[----:B------:R-:W-:Y:S01]  /*603a0*/  IMAD.X R75, R76, 0x1, R0, P6 ;  /* 0x000000014c4b7824 */ /* 0x000fe200030e0600 */
[----:B-1----:R-:W-:Y:S01]  /*603b0*/  ISETP.LT.AND P6, PT, R66, UR6, !P5 ;  /* 0x0000000642007c0c */ /* 0x002fe2000efc1270 */
        /* <DEDUP_REMOVED lines=12> */
[----:B---3--:R-:W-:Y:S02]  /*60480*/  F2FP.SATFINITE.E4M3.F32.PACK_AB_MERGE_C R79, R40, R43, RZ ;  /* 0x0000002b284f723e */ /* 0x008fe400048070ff */
[----:B------:R-:W3:Y:S04]  /*60490*/  LDL.LU R43, [R1+0x2b0] ;  /* 0x0002b000012b7983 */ /* 0x000ee80000300800 */
[----:B------:R-:W3:Y:S05]  /*604a0*/  LDL.LU R40, [R1+0x2b4] ;  /* 0x0002b40001287983 */ /* 0x000eea0000300800 */
        /* <DEDUP_REMOVED lines=117> */
[----:B------:R-:W-:Y:S01]  /*60c00*/  SHF.R.S32.HI R76, RZ, 0x8, R77 ;  /* 0x00000008ff4c7819 */ /* 0x000fe2000001144d */
[----:B------:R-:W-:-:S04]  /*60c10*/  VIADD R73, R73, UR20 ;  /* 0x0000001449497c36 */ /* 0x000fc80008000000 */
[----:B------:R0:W-:Y:S01]  /*60c20*/  @P5 STG.E.U8 desc[UR14][R74.64], R76 ;  /* 0x0000004c4a005986 */ /* 0x0001e2000c10110e */
[----:B------:R-:W-:Y:S01]  /*60c30*/  ISETP.GE.AND P5, PT, R46, UR4, PT ;  /* 0x000000042e007c0c */ /* 0x000fe2000bfa6270 */
[----:B------:R-:W1:Y:S02]  /*60c40*/  LDCU UR4, c[0x0][0x398] ;  /* 0x00007300ff0477ac */ /* 0x000e640008000800 */
[----:B------:R-:W5:Y:S01]  /*60c50*/  LDL.LU R46, [R1+0x1bc8] ;  /* 0x001bc800012e7983 */ /* 0x000f620000300800 */
        /* <DEDUP_REMOVED lines=93> */
[----:B------:R-:W5:Y:S01]  /*61230*/  LDL.LU R41, [R1+0xc8] ;  /* 0x0000c80001297983 */ /* 0x000f620000300800 */
[----:B------:R-:W-:-:S03]  /*61240*/  IMAD.X R75, R76, 0x1, R72, P6 ;  /* 0x000000014c4b7824 */ /* 0x000fc600030e0648 */
[----:B------:R-:W5:Y:S01]  /*61250*/  LDL.LU R39, [R1+0xcc] ;  /* 0x0000cc0001277983 */ /* 0x000f620000300800 */
        /* <DEDUP_REMOVED lines=137> */
[----:B0-----:R-:W-:-:S05]  /*61af0*/  IADD3 R74, P6, PT, R73, R68, RZ ;  /* 0x00000044494a7210 */ /* 0x001fca0007fde0ff */
[----:B------:R-:W-:Y:S01]  /*61b00*/  IMAD.X R75, R76, 0x1, R72, P6 ;  /* 0x000000014c4b7824 */ /* 0x000fe200030e0648 */
[----:B-----5:R-:W-:Y:S02]  /*61b10*/  F2FP.SATFINITE.E4M3.F32.PACK_AB_MERGE_C R78, R39, R41, RZ ;  /* 0x00000029274e723e */ /* 0x020fe400048070ff */
[----:B------:R-:W5:Y:S01]  /*61b20*/  LDL.LU R41, [R1+0xd8] ;  /* 0x0000d80001297983 */ /* 0x000f620000300800 */
[----:B-1----:R-:W-:Y:S01]  /*61b30*/  ISETP.LT.AND P6, PT, R38, UR4, !P5 ;  /* 0x0000000426007c0c */ /* 0x002fe2000efc1270 */
[----:B------:R-:W0:Y:S02]  /*61b40*/  LDCU UR4, c[0x0][0x39c] ;  /* 0x00007380ff0477ac */ /* 0x000e240008000800 */
[----:B------:R-:W5:Y:S01]  /*61b50*/  LDL.LU R39, [R1+0xdc] ;  /* 0x0000dc0001277983 */ /* 0x000f620000300800 */
[----:B------:R-:W-:Y:S01]  /*61b60*/  ISETP.LT.AND P5, PT, R36, UR6, !P5 ;  /* 0x0000000624007c0c */ /* 0x000fe2000efa1270 */
[----:B------:R-:W1:Y:S08]  /*61b70*/  LDCU UR6, c[0x0][0x398] ;  /* 0x00007300ff0677ac */ /* 0x000e700008000800 */
        /* <DEDUP_REMOVED lines=40> */
[----:B------:R-:W2:Y:S02]  /*61e00*/  LDCU UR4, c[0x0][0x398] ;  /* 0x00007300ff0477ac */ /* 0x000ea40008000800 */
        /* <DEDUP_REMOVED lines=16> */
[----:B------:R-:W1:-:S12]  /*61f10*/  LDCU UR4, c[0x0][0x398] ;  /* 0x00007300ff0477ac */ /* 0x000e580008000800 */
[----:B------:R0:W-:Y:S01]  /*61f20*/  @P6 STG.E.U8 desc[UR14][R74.64], R80 ;  /* 0x000000504a006986 */ /* 0x0001e2000c10110e */
[----:B---3--:R-:W-:-:S03]  /*61f30*/  F2FP.SATFINITE.E4M3.F32.PACK_AB_MERGE_C R79, R40, R43, RZ ;  /* 0x0000002b284f723e */ /* 0x008fc600048070ff */
[----:B------:R-:W3:Y:S04]  /*61f40*/  LDL.LU R43, [R1+0x2e0] ;  /* 0x0002e000012b7983 */ /* 0x000ee80000300800 */
[----:B------:R-:W3:Y:S01]  /*61f50*/  LDL.LU R40, [R1+0x2e4] ;  /* 0x0002e40001287983 */ /* 0x000ee20000300800 */
[----:B0-----:R-:W-:-:S05]  /*61f60*/  IADD3 R74, P6, PT, R73, R68, RZ ;  /* 0x00000044494a7210 */ /* 0x001fca0007fde0ff */
[----:B------:R-:W-:Y:S01]  /*61f70*/  IMAD.X R75, R76, 0x1, R72, P6 ;  /* 0x000000014c4b7824 */ /* 0x000fe200030e0648 */
[----:B-1----:R-:W-:Y:S01]  /*61f80*/  ISETP.LT.AND P6, PT, R38, UR4, !P5 ;  /* 0x0000000426007c0c */ /* 0x002fe2000efc1270 */
[----:B------:R-:W0:Y:S01]  /*61f90*/  LDCU UR4, c[0x0][0x39c] ;  /* 0x00007380ff0477ac */ /* 0x000e220008000800 */
[----:B------:R-:W-:Y:S01]  /*61fa0*/  ISETP.LT.AND P5, PT, R36, UR6, !P5 ;  /* 0x0000000624007c0c */ /* 0x000fe2000efa1270 */
[----:B------:R-:W1:Y:S01]  /*61fb0*/  LDCU UR6, c[0x0][0x398] ;  /* 0x00007300ff0677ac */ /* 0x000e620008000800 */
[----:B-----5:R-:W-:Y:S02]  /*61fc0*/  F2FP.SATFINITE.E4M3.F32.PACK_AB_MERGE_C R78, R39, R41, RZ ;  /* 0x00000029274e723e */ /* 0x020fe400048070ff */
[----:B------:R-:W5:Y:S04]  /*61fd0*/  LDL.LU R41, [R1+0xe0] ;  /* 0x0000e00001297983 */ /* 0x000f680000300800 */
[----:B------:R-:W5:Y:S04]  /*61fe0*/  LDL.LU R39, [R1+0xe4] ;  /* 0x0000e40001277983 */ /* 0x000f680000300800 */
        /* <DEDUP_REMOVED lines=247> */
[----:B------:R-:W-:-:S02]  /*62f60*/  IMAD.MOV.U32 R77, RZ, RZ, R78 ;  /* 0x000000ffff4d7224 */ /* 0x000fc400078e004e */
[----:B------:R-:W-:Y:S02]  /*62f70*/  VIADD R73, R73, UR20 ;  /* 0x0000001449497c36 */ /* 0x000fe40008000000 */
[----:B------:R-:W-:Y:S01]  /*62f80*/  IMAD.X R75, R76, 0x1, R69, P6 ;  /* 0x000000014c4b7824 */ /* 0x000fe200030e0645 */
[----:B------:R-:W-:-:S05]  /*62f90*/  SHF.R.S32.HI R76, RZ, 0x8, R77 ;  /* 0x00000008ff4c7819 */ /* 0x000fca000001144d */
[----:B------:R0:W-:Y:S01]  /*62fa0*/  @P5 STG.E.U8 desc[UR14][R74.64], R76 ;  /* 0x0000004c4a005986 */ /* 0x0001e2000c10110e */
[----:B------:R-:W-:Y:S01]  /*62fb0*/  ISETP.GE.AND P5, PT, R46, UR4, PT ;  /* 0x000000042e007c0c */ /* 0x000fe2000bfa6270 */
[----:B------:R-:W1:Y:S01]  /*62fc0*/  LDCU UR4, c[0x0][0x398] ;  /* 0x00007300ff0477ac */ /* 0x000e620008000800 */
[----:B0-----:R-:W-:Y:S02]  /*62fd0*/  SHF.R.S32.HI R76, RZ, 0x1f, R73 ;  /* 0x0000001fff4c7819 */ /* 0x001fe40000011449 */
[----:B------:R-:W-:-:S05]  /*62fe0*/  IADD3 R74, P6, PT, R73, R2, RZ ;  /* 0x00000002494a7210 */ /* 0x000fca0007fde0ff */
[----:B------:R-:W-:Y:S01]  /*62ff0*/  IMAD.X R75, R76, 0x1, R0, P6 ;  /* 0x000000014c4b7824 */ /* 0x000fe200030e0600 */
[----:B-1----:R-:W-:Y:S01]  /*63000*/  ISETP.LT.AND P6, PT, R66, UR6, !P5 ;  /* 0x0000000642007c0c */ /* 0x002fe2000efc1270 */
[----:B------:R-:W0:Y:S01]  /*63010*/  LDCU UR6, c[0x0][0x398] ;  /* 0x00007300ff0677ac */ /* 0x000e220008000800 */
[----:B----4-:R-:W-:Y:S02]  /*63020*/  F2FP.SATFINITE.E4M3.F32.PACK_AB_MERGE_C R77, R44, R47, RZ ;  /* 0x0000002f2c4d723e */ /* 0x010fe400048070ff */
[----:B------:R-:W4:Y:S09]  /*63030*/  LDL.LU R44, [R1+0x1c04] ;  /* 0x001c0400012c7983 */ /* 0x000f320000300800 */
[----:B------:R1:W-:Y:S02]  /*63040*/  @P6 STG.E.U8 desc[UR14][R74.64], R77 ;  /* 0x0000004d4a006986 */ /* 0x0003e4000c10110e */
[----:B-1----:R-:W-:-:S02]  /*63050*/  IADD3 R74, P6, PT, R73, R3, RZ ;  /* 0x00000003494a7210 */ /* 0x002fc40007fde0ff */
[----:B--2---:R-:W-:Y:S02]  /*63060*/  F2FP.SATFINITE.E4M3.F32.PACK_AB_MERGE_C R80, R42, R45, RZ ;  /* 0x0000002d2a50723e */ /* 0x004fe400048070ff */
[----:B------:R-:W2:Y:S04]  /*63070*/  LDL.LU R45, [R1+0x500] ;  /* 0x00050000012d7983 */ /* 0x000ea80000300800 */
[----:B------:R-:W2:Y:S01]  /*63080*/  LDL.LU R42, [R1+0x504] ;  /* 0x00050400012a7983 */ /* 0x000ea20000300800 */
        /* <DEDUP_REMOVED lines=42> */
[----:B------:R-:W4:Y:S01]  /*63330*/  LDCU UR4, c[0x0][0x39c] ;  /* 0x00007380ff0477ac */ /* 0x000f220008000800 */
[----:B------:R-:W-:Y:S02]  /*63340*/  PRMT R77, R79, 0x9910, RZ ;  /* 0x000099104f4d7816 */ /* 0x000fe400000000ff */
[----:B------:R-:W-:Y:S02]  /*63350*/  PRMT R78, R78, 0x9910, RZ ;  /* 0x000099104e4e7816 */ /* 0x000fe400000000ff */
[----:B------:R-:W-:Y:S02]  /*63360*/  SHF.R.S32.HI R77, RZ, 0x8, R77 ;  /* 0x00000008ff4d7819 */ /* 0x000fe4000001144d */
[----:B------:R-:W-:Y:S01]  /*63370*/  ISETP.LT.AND P5, PT, R36, UR6, !P5 ;  /* 0x0000000624007c0c */ /* 0x000fe2000efa1270 */
[----:B------:R-:W0:Y:S04]  /*63380*/  LDCU UR6, c[0x0][0x398] ;  /* 0x00007300ff0677ac */ /* 0x000e280008000800 */
[----:B------:R1:W-:Y:S02]  /*63390*/  @P6 STG.E.U8 desc[UR14][R74.64], R77 ;  /* 0x0000004d4a006986 */ /* 0x0003e4000c10110e */
[----:B-1----:R-:W-:Y:S01]  /*633a0*/  IADD3 R74, P6, PT, R73, R70, RZ ;  /* 0x00000046494a7210 */ /* 0x002fe20007fde0ff */
[----:B------:R-:W-:-:S02]  /*633b0*/  IMAD.MOV.U32 R77, RZ, RZ, R78 ;  /* 0x000000ffff4d7224 */ /* 0x000fc400078e004e */
[----:B------:R-:W-:Y:S02]  /*633c0*/  VIADD R73, R73, UR20 ;  /* 0x0000001449497c36 */ /* 0x000fe40008000000 */
[----:B------:R-:W-:Y:S01]  /*633d0*/  IMAD.X R75, R76, 0x1, R69, P6 ;  /* 0x000000014c4b7824 */ /* 0x000fe200030e0645 */
[----:B------:R-:W-:-:S05]  /*633e0*/  SHF.R.S32.HI R76, RZ, 0x8, R77 ;  /* 0x00000008ff4c7819 */ /* 0x000fca000001144d */
[----:B------:R1:W-:Y:S02]  /*633f0*/  @P5 STG.E.U8 desc[UR14][R74.64], R76 ;  /* 0x0000004c4a005986 */ /* 0x0003e4000c10110e */
[----:B-1----:R-:W-:Y:S02]  /*63400*/  SHF.R.S32.HI R76, RZ, 0x1f, R73 ;  /* 0x0000001fff4c7819 */ /* 0x002fe40000011449 */
[----:B------:R-:W-:-:S05]  /*63410*/  IADD3 R74, P6, PT, R73, R2, RZ ;  /* 0x00000002494a7210 */ /* 0x000fca0007fde0ff */
[----:B------:R-:W-:Y:S01]  /*63420*/  IMAD.X R75, R76, 0x1, R0, P6 ;  /* 0x000000014c4b7824 */ /* 0x000fe200030e0600 */
[----:B----4-:R-:W-:Y:S01]  /*63430*/  ISETP.GE.AND P5, PT, R44, UR4, PT ;  /* 0x000000042c007c0c */ /* 0x010fe2000bfa6270 */
[----:B------:R-:W1:Y:S01]  /*63440*/  LDCU UR4, c[0x0][0x398] ;  /* 0x00007300ff0477ac */ /* 0x000e620008000800 */
[----:B------:R-:W4:Y:S02]  /*63450*/  LDL.LU R44, [R1+0x1c0c] ;  /* 0x001c0c00012c7983 */ /* 0x000f240000300800 */
[----:B0-----:R-:W-:Y:S01]  /*63460*/  ISETP.LT.AND P6, PT, R66, UR6, !P5 ;  /* 0x0000000642007c0c */ /* 0x001fe2000efc1270 */
[----:B------:R-:W0:Y:S01]  /*63470*/  LDCU UR6, c[0x0][0x398] ;  /* 0x00007300ff0677ac */ /* 0x000e220008000800 */
[----:B--2---:R-:W-:Y:S02]  /*63480*/  F2FP.SATFINITE.E4M3.F32.PACK_AB_MERGE_C R79, R42, R45, RZ ;  /* 0x0000002d2a4f723e */ /* 0x004fe400048070ff */
[----:B------:R-:W2:Y:S04]  /*63490*/  LDL.LU R45, [R1+0x508] ;  /* 0x00050800012d7983 */ /* 0x000ea80000300800 */
[----:B------:R-:W2:Y:S05]  /*634a0*/  LDL.LU R42, [R1+0x50c] ;  /* 0x00050c00012a7983 */ /* 0x000eaa0000300800 */
[----:B------:R0:W-:Y:S02]  /*634b0*/  @P6 STG.E.U8 desc[UR14][R74.64], R79 ;  /* 0x0000004f4a006986 */ /* 0x0001e4000c10110e */
[----:B0-----:R-:W-:-:S05]  /*634c0*/  IADD3 R74, P6, PT, R73, R3, RZ ;  /* 0x00000003494a7210 */ /* 0x001fca0007fde0ff */
[----:B------:R-:W-:Y:S01]  /*634d0*/  IMAD.X R75, R76, 0x1, R71, P6 ;  /* 0x000000014c4b7824 */ /* 0x000fe200030e0647 */
[----:B-1----:R-:W-:Y:S01]  /*634e0*/  ISETP.LT.AND P6, PT, R67, UR4, !P5 ;  /* 0x0000000443007c0c */ /* 0x002fe2000efc1270 */
[----:B------:R-:W0:Y:S01]  /*634f0*/  LDCU UR4, c[0x0][0x398] ;  /* 0x00007300ff0477ac */ /* 0x000e220008000800 */
[----:B---3--:R-:W-:Y:S02]  /*63500*/  F2FP.SATFINITE.E4M3.F32.PACK_AB_MERGE_C R78, R40, R43, RZ ;  /* 0x0000002b284e723e */ /* 0x008fe400048070ff */
[----:B------:R-:W3:Y:S04]  /*63510*/  LDL.LU R43, [R1+0x308] ;  /* 0x00030800012b7983 */ /* 0x000ee80000300800 */
[----:B------:R-:W3:Y:S05]  /*63520*/  LDL.LU R40, [R1+0x30c] ;  /* 0x00030c0001287983 */ /* 0x000eea0000300800 */
[----:B------:R1:W-:Y:S02]  /*63530*/  @P6 STG.E.U8 desc[UR14][R74.64], R78 ;  /* 0x0000004e4a006986 */ /* 0x0003e4000c10110e */
[----:B-1----:R-:W-:-:S05]  /*63540*/  IADD3 R74, P6, PT, R73, R68, RZ ;  /* 0x00000044494a7210 */ /* 0x002fca0007fde0ff */
[----:B------:R-:W-:Y:S01]  /*63550*/  IMAD.X R75, R76, 0x1, R72, P6 ;  /* 0x000000014c4b7824 */ /* 0x000fe200030e0648 */
[----:B0-----:R-:W-:Y:S01]  /*63560*/  ISETP.LT.AND P6, PT, R38, UR4, !P5 ;  /* 0x0000000426007c0c */ /* 0x001fe2000efc1270 */
[----:B------:R-:W0:Y:S01]  /*63570*/  LDCU UR4, c[0x0][0x39c] ;  /* 0x00007380ff0477ac */ /* 0x000e220008000800 */
[----:B-----5:R-:W-:Y:S02]  /*63580*/  F2FP.SATFINITE.E4M3.F32.PACK_AB_MERGE_C R77, R39, R41, RZ ;  /* 0x00000029274d723e */ /* 0x020fe400048070ff */
[----:B------:R-:W5:Y:S04]  /*63590*/  LDL.LU R41, [R1+0x108] ;  /* 0x0001080001297983 */ /* 0x000f680000300800 */
[----:B------:R-:W5:Y:S01]  /*635a0*/  LDL.LU R39, [R1+0x10c] ;  /* 0x00010c0001277983 */ /* 0x000f620000300800 */
[----:B------:R-:W-:Y:S01]  /*635b0*/  ISETP.LT.AND P5, PT, R36, UR6, !P5 ;  /* 0x0000000624007c0c */ /* 0x000fe2000efa1270 */
[----:B------:R-:W1:Y:S03]  /*635c0*/  LDCU UR6, c[0x0][0x398] ;  /* 0x00007300ff0677ac */ /* 0x000e660008000800 */
[----:B------:R0:W-:Y:S02]  /*635d0*/  @P6 STG.E.U8 desc[UR14][R74.64], R77 ;  /* 0x0000004d4a006986 */ /* 0x0001e4000c10110e */
[----:B0-----:R-:W-:-:S05]  /*635e0*/  IADD3 R74, P6, PT, R73, R70, RZ ;  /* 0x00000046494a7210 */ /* 0x001fca0007fde0ff */
[----:B------:R-:W-:Y:S01]  /*635f0*/  IMAD.X R75, R76, 0x1, R69, P6 ;  /* 0x000000014c4b7824 */ /* 0x000fe200030e0645 */
[----:B------:R-:W-:-:S05]  /*63600*/  F2FP.SATFINITE.E4M3.F32.PACK_AB_MERGE_C R76, R5, R4, RZ ;  /* 0x00000004054c723e */ /* 0x000fca00048070ff */
        /* <DEDUP_REMOVED lines=65> */
[----:B------:R0:W-:Y:S01]  /*63a20*/  @P6 STG.E.U8 desc[UR14][R74.64], R77 ;  /* 0x0000004d4a006986 */ /* 0x0001e2000c10110e */
[----:B------:R-:W-:-:S02]  /*63a30*/  F2FP.SATFINITE.E4M3.F32.PACK_AB_MERGE_C R76, R7, R6, RZ ;  /* 0x00000006074c723e */ /* 0x000fc400048070ff */
[----:B0-----:R-:W-:-:S05]  /*63a40*/  IADD3 R74, P6, PT, R4, R70, RZ ;  /* 0x00000046044a7210 */ /* 0x001fca0007fde0ff */
[----:B------:R-:W-:-:S05]  /*63a50*/  IMAD.X R75, R5, 0x1, R69, P6 ;  /* 0x00000001054b7824 */ /* 0x000fca00030e0645 */
[----:B------:R-:W-:Y:S01]  /*63a60*/  @P5 STG.E.U8 desc[UR14][R74.64], R76 ;  /* 0x0000004c4a005986 */ /* 0x000fe2000c10110e */
[----:B------:R-:W-:Y:S01]  /*63a70*/  ISETP.GE.AND P5, PT, R37, UR4, PT ;  /* 0x0000000425007c0c */ /* 0x000fe2000bfa6270 */
[----:B------:R-:W-:Y:S01]  /*63a80*/  VIADD R4, R4, UR20 ;  /* 0x0000001404047c36 */ /* 0x000fe20008000000 */
[----:B------:R-:W0:Y:S01]  /*63a90*/  LDCU UR4, c[0x0][0x398] ;  /* 0x00007300ff0477ac */ /* 0x000e220008000800 */
[----:B------:R-:W5:Y:S03]  /*63aa0*/  LDL.LU R37, [R1+0x1c14] ;  /* 0x001c140001257983 */ /* 0x000f660000300800 */
[----:B------:R-:W-:Y:S02]  /*63ab0*/  SHF.R.S32.HI R5, RZ, 0x1f, R4 ;  /* 0x0000001fff057819 */ /* 0x000fe40000011404 */
[----:B------:R-:W-:-:S05]  /*63ac0*/  IADD3 R6, P6, PT, R4, R2, RZ ;  /* 0x0000000204067210 */ /* 0x000fca0007fde0ff */
[----:B------:R-:W-:Y:S01]  /*63ad0*/  IMAD.X R7, R5, 0x1, R0, P6 ;  /* 0x0000000105077824 */ /* 0x000fe200030e0600 */
[----:B-1----:R-:W-:Y:S01]  /*63ae0*/  ISETP.LT.AND P6, PT, R66, UR6, !P5 ;  /* 0x0000000642007c0c */ /* 0x002fe2000efc1270 */
[----:B------:R-:W1:Y:S01]  /*63af0*/  LDCU UR6, c[0x0][0x398] ;  /* 0x00007300ff0677ac */ /* 0x000e620008000800 */
[----:B------:R-:W-:-:S04]  /*63b00*/  PRMT R73, R73, 0x9910, RZ ;  /* 0x0000991049497816 */ /* 0x000fc800000000ff */
[----:B------:R-:W-:-:S07]  /*63b10*/  SHF.R.S32.HI R73, RZ, 0x8, R73 ;  /* 0x00000008ff497819 */ /* 0x000fce0000011449 */
[----:B------:R0:W-:Y:S02]  /*63b20*/  @P6 STG.E.U8 desc[UR14][R6.64], R73 ;  /* 0x0000004906006986 */ /* 0x0001e4000c10110e */
        /* <DEDUP_REMOVED lines=9> */
[----:B------:R-:W-:Y:S01]  /*63bc0*/  ISETP.LT.AND P6, PT, R38, UR4, !P5 ;  /* 0x0000000426007c0c */ /* 0x000fe2000efc1270 */
[----:B------:R-:W4:Y:S01]  /*63bd0*/  LDCU UR4, c[0x0][0x39c] ;  /* 0x00007380ff0477ac */ /* 0x000f220008000800 */
[----:B------:R-:W-:Y:S02]  /*63be0*/  PRMT R73, R77, 0x9910, RZ ;  /* 0x000099104d497816 */ /* 0x000fe400000000ff */
[----:B------:R-:W-:Y:S02]  /*63bf0*/  PRMT R76, R76, 0x9910, RZ ;  /* 0x000099104c4c7816 */ /* 0x000fe400000000ff */
[----:B------:R-:W-:Y:S02]  /*63c00*/  SHF.R.S32.HI R73, RZ, 0x8, R73 ;  /* 0x00000008ff497819 */ /* 0x000fe40000011449 */
[----:B-1----:R-:W-:Y:S01]  /*63c10*/  ISETP.LT.AND P5, PT, R36, UR6, !P5 ;  /* 0x0000000624007c0c */ /* 0x002fe2000efa1270 */
        /* <DEDUP_REMOVED lines=85> */
[----:B------:R-:W2:Y:S09]  /*64170*/  LDL.LU R42, [R1+0x520] ;  /* 0x00052000012a7983 */ /* 0x000eb20000300800 */
[----:B------:R0:W-:Y:S02]  /*64180*/  @P6 STG.E.U8 desc[UR14][R6.64], R8 ;  /* 0x0000000806006986 */ /* 0x0001e4000c10110e */
[----:B0-----:R-:W-:-:S05]  /*64190*/  IADD3 R6, P6, PT, R4, R3, RZ ;  /* 0x0000000304067210 */ /* 0x001fca0007fde0ff */
[----:B------:R-:W-:Y:S01]  /*641a0*/  IMAD.X R7, R5, 0x1, R71, P6 ;  /* 0x0000000105077824 */ /* 0x000fe200030e0647 */
[----:B-1----:R-:W-:Y:S01]  /*641b0*/  ISETP.LT.AND P6, PT, R67, UR4, !P5 ;  /* 0x0000000443007c0c */ /* 0x002fe2000efc1270 */
[----:B------:R-:W0:Y:S01]  /*641c0*/  LDCU UR4, c[0x0][0x398] ;  /* 0x00007300ff0477ac */ /* 0x000e220008000800 */
[----:B---3--:R-:W-:Y:S02]  /*641d0*/  F2FP.SATFINITE.E4M3.F32.PACK_AB_MERGE_C R73, R40, R43, RZ ;  /* 0x0000002b2849723e */ /* 0x008fe400048070ff */
[----:B------:R-:W2:Y:S09]  /*641e0*/  LDL.LU R43, [R1+0x524] ;  /* 0x00052400012b7983 */ /* 0x000eb20000300800 */
[----:B------:R1:W-:Y:S04]  /*641f0*/  @P6 STG.E.U8 desc[UR14][R6.64], R73 ;  /* 0x0000004906006986 */ /* 0x0003e8000c10110e */
[----:B------:R-:W3:Y:S01]  /*64200*/  LDL.LU R40, [R1+0x320] ;  /* 0x0003200001287983 */ /* 0x000ee20000300800 */
[----:B-1----:R-:W-:-:S05]  /*64210*/  IADD3 R6, P6, PT, R4, R68, RZ ;  /* 0x0000004404067210 */ /* 0x002fca0007fde0ff */
[----:B------:R-:W-:Y:S01]  /*64220*/  IMAD.X R7, R5, 0x1, R72, P6 ;  /* 0x0000000105077824 */ /* 0x000fe200030e0648 */
[----:B0-----:R-:W-:Y:S01]  /*64230*/  ISETP.LT.AND P6, PT, R38, UR4, !P5 ;  /* 0x0000000426007c0c */ /* 0x001fe2000efc1270 */
[----:B------:R-:W0:Y:S01]  /*64240*/  LDCU UR4, c[0x0][0x39c] ;  /* 0x00007380ff0477ac */ /* 0x000e220008000800 */
[----:B-----5:R-:W-:Y:S02]  /*64250*/  F2FP.SATFINITE.E4M3.F32.PACK_AB_MERGE_C R9, R39, R41, RZ ;  /* 0x000000292709723e */ /* 0x020fe400048070ff */
[----:B------:R-:W3:Y:S01]  /*64260*/  LDL.LU R41, [R1+0x324] ;  /* 0x0003240001297983 */ /* 0x000ee20000300800 */
[----:B------:R-:W-:Y:S01]  /*64270*/  ISETP.LT.AND P5, PT, R36, UR6, !P5 ;  /* 0x0000000624007c0c */ /* 0x000fe2000efa1270 */
[----:B------:R-:W1:Y:S02]  /*64280*/  LDCU UR6, c[0x0][0x398] ;  /* 0x00007300ff0677ac */ /* 0x000e640008000800 */
[----:B------:R-:W5:Y:S05]  /*64290*/  LDL.LU R39, [R1+0x120] ;  /* 0x0001200001277983 */ /* 0x000f6a0000300800 */
[----:B------:R0:W-:Y:S02]  /*642a0*/  @P6 STG.E.U8 desc[UR14][R6.64], R9 ;  /* 0x0000000906006986 */ /* 0x0001e4000c10110e */
        /* <DEDUP_REMOVED lines=37> */
[----:B------:R-:W-:Y:S02]  /*64500*/  SHF.R.S32.HI R5, RZ, 0x8, R8 ;  /* 0x00000008ff057819 */ /* 0x000fe40000011408 */
[----:B------:R-:W-:Y:S02]  /*64510*/  F2FP.SATFINITE.E4M3.F32.PACK_AB_MERGE_C R12, R13, R12, RZ ;  /* 0x0000000c0d0c723e */ /* 0x000fe400048070ff */
[----:B------:R-:W5:Y:S04]  /*64520*/  LDL.LU R13, [R1+0x1c2c] ;  /* 0x001c2c00010d7983 */ /* 0x000f680000300800 */
[----:B------:R1:W-:Y:S02]  /*64530*/  @P5 STG.E.U8 desc[UR14][R6.64], R5 ;  /* 0x0000000506005986 */ /* 0x0003e4000c10110e */
[----:B-1----:R-:W-:-:S02]  /*64540*/  SHF.R.S32.HI R5, RZ, 0x1f, R4 ;  /* 0x0000001fff057819 */ /* 0x002fc40000011404 */
[----:B------:R-:W-:-:S05]  /*64550*/  IADD3 R6, P6, PT, R4, R2, RZ ;  /* 0x0000000204067210 */ /* 0x000fca0007fde0ff */
[----:B------:R-:W-:Y:S01]  /*64560*/  IMAD.X R7, R5, 0x1, R0, P6 ;  /* 0x0000000105077824 */ /* 0x000fe200030e0600 */
[----:B----4-:R-:W-:Y:S01]  /*64570*/  ISETP.GE.AND P5, PT, R44, UR4, PT ;  /* 0x000000042c007c0c */ /* 0x010fe2000bfa6270 */
[----:B------:R-:W1:Y:S03]  /*64580*/  LDCU UR4, c[0x0][0x398] ;  /* 0x00007300ff0477ac */ /* 0x000e660008000800 */
[----:B0-----:R-:W-:Y:S01]  /*64590*/  ISETP.LT.AND P6, PT, R66, UR6, !P5 ;  /* 0x0000000642007c0c */ /* 0x001fe2000efc1270 */
[----:B------:R-:W0:Y:S01]  /*645a0*/  LDCU UR6, c[0x0][0x398] ;  /* 0x00007300ff0677ac */ /* 0x000e220008000800 */
[----:B--2---:R-:W-:Y:S02]  /*645b0*/  F2FP.SATFINITE.E4M3.F32.PACK_AB_MERGE_C R8, R43, R42, RZ ;  /* 0x0000002a2b08723e */ /* 0x004fe400048070ff */
[----:B------:R-:W2:Y:S04]  /*645c0*/  LDL.LU R42, [R1+0x528] ;  /* 0x00052800012a7983 */ /* 0x000ea80000300800 */
[----:B------:R-:W2:Y:S05]  /*645d0*/  LDL.LU R43, [R1+0x52c] ;  /* 0x00052c00012b7983 */ /* 0x000eaa0000300800 */
[----:B------:R4:W-:Y:S02]  /*645e0*/  @P6 STG.E.U8 desc[UR14][R6.64], R8 ;  /* 0x0000000806006986 */ /* 0x0009e4000c10110e */
[----:B----4-:R-:W-:-:S05]  /*645f0*/  IADD3 R6, P6, PT, R4, R3, RZ ;  /* 0x0000000304067210 */ /* 0x010fca0007fde0ff */
[----:B------:R-:W-:Y:S01]  /*64600*/  IMAD.X R7, R5, 0x1, R71, P6 ;  /* 0x0000000105077824 */ /* 0x000fe200030e0647 */
[----:B-1----:R-:W-:Y:S01]  /*64610*/  ISETP.LT.AND P6, PT, R67, UR4, !P5 ;  /* 0x0000000443007c0c */ /* 0x002fe2000efc1270 */
[----:B------:R-:W1:Y:S01]  /*64620*/  LDCU UR4, c[0x0][0x398] ;  /* 0x00007300ff0477ac */ /* 0x000e620008000800 */
[----:B---3--:R-:W-:Y:S02]  /*64630*/  F2FP.SATFINITE.E4M3.F32.PACK_AB_MERGE_C R10, R41, R40, RZ ;  /* 0x00000028290a723e */ /* 0x008fe400048070ff */
[----:B------:R-:W3:Y:S04]  /*64640*/  LDL.LU R40, [R1+0x328] ;  /* 0x0003280001287983 */ /* 0x000ee80000300800 */
[----:B------:R-:W3:Y:S05]  /*64650*/  LDL.LU R41, [R1+0x32c] ;  /* 0x00032c0001297983 */ /* 0x000eea0000300800 */
[----:B------:R4:W-:Y:S02]  /*64660*/  @P6 STG.E.U8 desc[UR14][R6.64], R10 ;  /* 0x0000000a06006986 */ /* 0x0009e4000c10110e */
[----:B----4-:R-:W-:-:S05]  /*64670*/  IADD3 R6, P6, PT, R4, R68, RZ ;  /* 0x0000004404067210 */ /* 0x010fca0007fde0ff */
[----:B------:R-:W-:Y:S01]  /*64680*/  IMAD.X R7, R5, 0x1, R72, P6 ;  /* 0x0000000105077824 */ /* 0x000fe200030e0648 */
[----:B-1----:R-:W-:Y:S01]  /*64690*/  ISETP.LT.AND P6, PT, R38, UR4, !P5 ;  /* 0x0000000426007c0c */ /* 0x002fe2000efc1270 */
[----:B------:R-:W1:Y:S01]  /*646a0*/  LDCU UR4, c[0x0][0x39c] ;  /* 0x00007380ff0477ac */ /* 0x000e620008000800 */
[----:B-----5:R-:W-:Y:S02]  /*646b0*/  F2FP.SATFINITE.E4M3.F32.PACK_AB_MERGE_C R9, R37, R39, RZ ;  /* 0x000000272509723e */ /* 0x020fe400048070ff */
[----:B------:R-:W4:Y:S04]  /*646c0*/  LDL.LU R39, [R1+0x128] ;  /* 0x0001280001277983 */ /* 0x000f280000300800 */
[----:B------:R-:W4:Y:S01]  /*646d0*/  LDL.LU R37, [R1+0x12c] ;  /* 0x00012c0001257983 */ /* 0x000f220000300800 */
[----:B0-----:R-:W-:Y:S01]  /*646e0*/  ISETP.LT.AND P5, PT, R36, UR6, !P5 ;  /* 0x0000000624007c0c */ /* 0x001fe2000efa1270 */
[----:B------:R-:W0:Y:S03]  /*646f0*/  LDCU UR6, c[0x0][0x398] ;  /* 0x00007300ff0677ac */ /* 0x000e260008000800 */
[----:B------:R5:W-:Y:S02]  /*64700*/  @P6 STG.E.U8 desc[UR14][R6.64], R9 ;  /* 0x0000000906006986 */ /* 0x000be4000c10110e */
[----:B-----5:R-:W-:-:S05]  /*64710*/  IADD3 R6, P6, PT, R4, R70, RZ ;  /* 0x0000004604067210 */ /* 0x020fca0007fde0ff */
[----:B------:R-:W-:-:S05]  /*64720*/  IMAD.X R7, R5, 0x1, R69, P6 ;  /* 0x0000000105077824 */ /* 0x000fca00030e0645 */
[----:B------:R5:W-:Y:S01]  /*64730*/  @P5 STG.E.U8 desc[UR14][R6.64], R12 ;  /* 0x0000000c06005986 */ /* 0x000be2000c10110e */
[----:B-1----:R-:W-:Y:S01]  /*64740*/  ISETP.GE.AND P5, PT, R11, UR4, PT ;  /* 0x000000040b007c0c */ /* 0x002fe2000bfa6270 */
[----:B------:R-:W-:Y:S01]  /*64750*/  VIADD R4, R4, UR20 ;  /* 0x0000001404047c36 */ /* 0x000fe20008000000 */
[----:B------:R-:W1:Y:S01]  /*64760*/  LDCU UR4, c[0x0][0x398] ;  /* 0x00007300ff0477ac */ /* 0x000e620008000800 */
[----:B------:R-:W4:Y:S03]  /*64770*/  LDL.LU R11, [R1+0x1c30] ;  /* 0x001c3000010b7983 */ /* 0x000f260000300800 */
[----:B------:R-:W-:Y:S02]  /*64780*/  SHF.R.S32.HI R5, RZ, 0x1f, R4 ;  /* 0x0000001fff057819 */ /* 0x000fe40000011404 */
[----:B-----5:R-:W-:-:S05]  /*64790*/  IADD3 R6, P6, PT, R4, R2, RZ ;  /* 0x0000000204067210 */ /* 0x020fca0007fde0ff */
[----:B------:R-:W-:Y:S01]  /*647a0*/  IMAD.X R7, R5, 0x1, R0, P6 ;  /* 0x0000000105077824 */ /* 0x000fe200030e0600 */
[----:B0-----:R-:W-:Y:S01]  /*647b0*/  ISETP.LT.AND P6, PT, R66, UR6, !P5 ;  /* 0x0000000642007c0c */ /* 0x001fe2000efc1270 */
[----:B------:R-:W0:Y:S01]  /*647c0*/  LDCU UR6, c[0x0][0x398] ;  /* 0x00007300ff0677ac */ /* 0x000e220008000800 */
[----:B------:R-:W-:-:S04]  /*647d0*/  PRMT R8, R8, 0x9910, RZ ;  /* 0x0000991008087816 */ /* 0x000fc800000000ff */
[----:B------:R-:W-:-:S07]  /*647e0*/  SHF.R.S32.HI R8, RZ, 0x8, R8 ;  /* 0x00000008ff087819 */ /* 0x000fce0000011408 */
[----:B------:R5:W-:Y:S02]  /*647f0*/  @P6 STG.E.U8 desc[UR14][R6.64], R8 ;  /* 0x0000000806006986 */ /* 0x000be4000c10110e */
[----:B-----5:R-:W-:-:S05]  /*64800*/  IADD3 R6, P6, PT, R4, R3, RZ ;  /* 0x0000000304067210 */ /* 0x020fca0007fde0ff */
[----:B------:R-:W-:Y:S01]  /*64810*/  IMAD.X R7, R5, 0x1, R71, P6 ;  /* 0x0000000105077824 */ /* 0x000fe200030e0647 */
[----:B-1----:R-:W-:Y:S01]  /*64820*/  ISETP.LT.AND P6, PT, R67, UR4, !P5 ;  /* 0x0000000443007c0c */ /* 0x002fe2000efc1270 */
[----:B------:R-:W1:Y:S01]  /*64830*/  LDCU UR4, c[0x0][0x398] ;  /* 0x00007300ff0477ac */ /* 0x000e620008000800 */
[----:B------:R-:W-:-:S04]  /*64840*/  PRMT R8, R10, 0x9910, RZ ;  /* 0x000099100a087816 */ /* 0x000fc800000000ff */
[----:B------:R-:W-:-:S07]  /*64850*/  SHF.R.S32.HI R8, RZ, 0x8, R8 ;  /* 0x00000008ff087819 */ /* 0x000fce0000011408 */
[----:B------:R5:W-:Y:S02]  /*64860*/  @P6 STG.E.U8 desc[UR14][R6.64], R8 ;  /* 0x0000000806006986 */ /* 0x000be4000c10110e */
[----:B-----5:R-:W-:-:S05]  /*64870*/  IADD3 R6, P6, PT, R4, R68, RZ ;  /* 0x0000004404067210 */ /* 0x020fca0007fde0ff */
[----:B------:R-:W-:Y:S01]  /*64880*/  IMAD.X R7, R5, 0x1, R72, P6 ;  /* 0x0000000105077824 */ /* 0x000fe200030e0648 */
[----:B-1----:R-:W-:Y:S01]  /*64890*/  ISETP.LT.AND P6, PT, R38, UR4, !P5 ;  /* 0x0000000426007c0c */ /* 0x002fe2000efc1270 */
[----:B------:R-:W1:Y:S01]  /*648a0*/  LDCU UR4, c[0x0][0x39c] ;  /* 0x00007380ff0477ac */ /* 0x000e620008000800 */
[----:B------:R-:W-:Y:S02]  /*648b0*/  PRMT R8, R9, 0x9910, RZ ;  /* 0x0000991009087816 */ /* 0x000fe400000000ff */
[----:B------:R-:W-:Y:S02]  /*648c0*/  PRMT R12, R12, 0x9910, RZ ;  /* 0x000099100c0c7816 */ /* 0x000fe400000000ff */
[----:B------:R-:W-:Y:S02]  /*648d0*/  SHF.R.S32.HI R8, RZ, 0x8, R8 ;  /* 0x00000008ff087819 */ /* 0x000fe40000011408 */
[----:B0-----:R-:W-:Y:S01]  /*648e0*/  ISETP.LT.AND P5, PT, R36, UR6, !P5 ;  /* 0x0000000624007c0c */ /* 0x001fe2000efa1270 */
[----:B------:R-:W0:Y:S04]  /*648f0*/  LDCU UR6, c[0x0][0x398] ;  /* 0x00007300ff0677ac */ /* 0x000e280008000800 */
[----:B------:R5:W-:Y:S02]  /*64900*/  @P6 STG.E.U8 desc[UR14][R6.64], R8 ;  /* 0x0000000806006986 */ /* 0x000be4000c10110e */
[----:B-----5:R-:W-:Y:S01]  /*64910*/  IADD3 R6, P6, PT, R4, R70, RZ ;  /* 0x0000004604067210 */ /* 0x020fe20007fde0ff */
[----:B------:R-:W-:-:S02]  /*64920*/  IMAD.MOV.U32 R8, RZ, RZ, R12 ;  /* 0x000000ffff087224 */ /* 0x000fc400078e000c */
[----:B------:R-:W-:Y:S01]  /*64930*/  VIADD R4, R4, UR20 ;  /* 0x0000001404047c36 */ /* 0x000fe20008000000 */
[----:B------:R-:W5:Y:S01]  /*64940*/  LDL.LU R12, [R1+0x1c34] ;  /* 0x001c3400010c7983 */ /* 0x000f620000300800 */
[----:B------:R-:W-:Y:S01]  /*64950*/  IMAD.X R7, R5, 0x1, R69, P6 ;  /* 0x0000000105077824 */ /* 0x000fe200030e0645 */
[----:B------:R-:W-:-:S05]  /*64960*/  SHF.R.S32.HI R5, RZ, 0x8, R8 ;  /* 0x00000008ff057819 */ /* 0x000fca0000011408 */
[----:B------:R0:W-:Y:S01]  /*64970*/  @P5 STG.E.U8 desc[UR14][R6.64], R5 ;  /* 0x0000000506005986 */ /* 0x0001e2000c10110e */
[----:B-1----:R-:W-:Y:S01]  /*64980*/  ISETP.GE.AND P5, PT, R13, UR4, PT ;  /* 0x000000040d007c0c */ /* 0x002fe2000bfa6270 */
[----:B------:R-:W1:Y:S01]  /*64990*/  LDCU UR4, c[0x0][0x398] ;  /* 0x00007300ff0477ac */ /* 0x000e620008000800 */
[----:B0-----:R-:W-:Y:S02]  /*649a0*/  SHF.R.S32.HI R5, RZ, 0x1f, R4 ;  /* 0x0000001fff057819 */ /* 0x001fe40000011404 */
[----:B------:R-:W-:-:S05]  /*649b0*/  IADD3 R6, P6, PT, R4, R2, RZ ;  /* 0x0000000204067210 */ /* 0x000fca0007fde0ff */
[----:B------:R-:W-:Y:S01]  /*649c0*/  IMAD.X R7, R5, 0x1, R0, P6 ;  /* 0x0000000105077824 */ /* 0x000fe200030e0600 */
[----:B------:R-:W-:Y:S01]  /*649d0*/  ISETP.LT.AND P6, PT, R66, UR6, !P5 ;  /* 0x0000000642007c0c */ /* 0x000fe2000efc1270 */
[----:B------:R-:W0:Y:S01]  /*649e0*/  LDCU UR6, c[0x0][0x398] ;  /* 0x00007300ff0677ac */ /* 0x000e220008000800 */
[----:B------:R-:W-:Y:S02]  /*649f0*/  F2FP.SATFINITE.E4M3.F32.PACK_AB_MERGE_C R14, R15, R14, RZ ;  /* 0x0000000e0f0e723e */ /* 0x000fe400048070ff */
[----:B--2---:R-:W-:Y:S02]  /*64a00*/  F2FP.SATFINITE.E4M3.F32.PACK_AB_MERGE_C R8, R43, R42, RZ ;  /* 0x0000002a2b08723e */ /* 0x004fe400048070ff */
[----:B------:R-:W2:Y:S04]  /*64a10*/  LDL.LU R42, [R1+0x530] ;  /* 0x00053000012a7983 */ /* 0x000ea80000300800 */
[----:B------:R-:W2:Y:S04]  /*64a20*/  LDL.LU R43, [R1+0x534] ;  /* 0x00053400012b7983 */ /* 0x000ea80000300800 */
        /* <DEDUP_REMOVED lines=13> */
[----:B----4-:R-:W-:Y:S02]  /*64b00*/  F2FP.SATFINITE.E4M3.F32.PACK_AB_MERGE_C R9, R37, R39, RZ ;  /* 0x000000272509723e */ /* 0x010fe400048070ff */
[----:B------:R-:W4:Y:S04]  /*64b10*/  LDL.LU R39, [R1+0x130] ;  /* 0x0001300001277983 */ /* 0x000f280000300800 */
[----:B------:R-:W4:Y:S01]  /*64b20*/  LDL.LU R37, [R1+0x134] ;  /* 0x0001340001257983 */ /* 0x000f220000300800 */
        /* <DEDUP_REMOVED lines=9> */
[----:B------:R-:W4:Y:S03]  /*64bc0*/  LDL.LU R11, [R1+0x1c38] ;  /* 0x001c3800010b7983 */ /* 0x000f260000300800 */
        /* <DEDUP_REMOVED lines=18> */
[----:B------:R-:W5:Y:S01]  /*64cf0*/  LDCU UR4, c[0x0][0x39c] ;  /* 0x00007380ff0477ac */ /* 0x000f620008000800 */
        /* <DEDUP_REMOVED lines=11> */
[----:B------:R1:W-:Y:S01]  /*64db0*/  @P5 STG.E.U8 desc[UR14][R6.64], R5 ;  /* 0x0000000506005986 */ /* 0x0003e2000c10110e */
[----:B-----5:R-:W-:Y:S01]  /*64dc0*/  ISETP.GE.AND P5, PT, R12, UR4, PT ;  /* 0x000000040c007c0c */ /* 0x020fe2000bfa6270 */
[----:B------:R-:W5:Y:S02]  /*64dd0*/  LDCU UR4, c[0x0][0x398] ;  /* 0x00007300ff0477ac */ /* 0x000f640008000800 */
[----:B------:R-:W4:Y:S01]  /*64de0*/  LDL.LU R12, [R1+0x1c40] ;  /* 0x001c4000010c7983 */ /* 0x000f220000300800 */
[----:B-1----:R-:W-:Y:S02]  /*64df0*/  SHF.R.S32.HI R5, RZ, 0x1f, R4 ;  /* 0x0000001fff057819 */ /* 0x002fe40000011404 */
[----:B------:R-:W-:-:S05]  /*64e00*/  IADD3 R6, P6, PT, R4, R2, RZ ;  /* 0x0000000204067210 */ /* 0x000fca0007fde0ff */
[----:B------:R-:W-:Y:S01]  /*64e10*/  IMAD.X R7, R5, 0x1, R0, P6 ;  /* 0x0000000105077824 */ /* 0x000fe200030e0600 */
[----:B0-----:R-:W-:Y:S01]  /*64e20*/  ISETP.LT.AND P6, PT, R66, UR6, !P5 ;  /* 0x0000000642007c0c */ /* 0x001fe2000efc1270 */
[----:B------:R-:W0:Y:S01]  /*64e30*/  LDCU UR6, c[0x0][0x398] ;  /* 0x00007300ff0677ac */ /* 0x000e220008000800 */
[----:B------:R-:W-:Y:S02]  /*64e40*/  F2FP.SATFINITE.E4M3.F32.PACK_AB_MERGE_C R16, R17, R16, RZ ;  /* 0x000000101110723e */ /* 0x000fe400048070ff */
[----:B--2---:R-:W-:Y:S02]  /*64e50*/  F2FP.SATFINITE.E4M3.F32.PACK_AB_MERGE_C R8, R43, R42, RZ ;  /* 0x0000002a2b08723e */ /* 0x004fe400048070ff */
[----:B------:R-:W2:Y:S04]  /*64e60*/  LDL.LU R42, [R1+0x538] ;  /* 0x00053800012a7983 */ /* 0x000ea80000300800 */
[----:B------:R-:W2:Y:S04]  /*64e70*/  LDL.LU R43, [R1+0x53c] ;  /* 0x00053c00012b7983 */ /* 0x000ea80000300800 */
[----:B------:R1:W-:Y:S02]  /*64e80*/  @P6 STG.E.U8 desc[UR14][R6.64], R8 ;  /* 0x0000000806006986 */ /* 0x0003e4000c10110e */
[----:B-1----:R-:W-:-:S05]  /*64e90*/  IADD3 R6, P6, PT, R4, R3, RZ ;  /* 0x0000000304067210 */ /* 0x002fca0007fde0ff */
[----:B------:R-:W-:Y:S01]  /*64ea0*/  IMAD.X R7, R5, 0x1, R71, P6 ;  /* 0x0000000105077824 */ /* 0x000fe200030e0647 */
[----:B-----5:R-:W-:Y:S01]  /*64eb0*/  ISETP.LT.AND P6, PT, R67, UR4, !P5 ;  /* 0x0000000443007c0c */ /* 0x020fe2000efc1270 */
[----:B------:R-:W1:Y:S01]  /*64ec0*/  LDCU UR4, c[0x0][0x398] ;  /* 0x00007300ff0477ac */ /* 0x000e620008000800 */
[----:B---3--:R-:W-:Y:S02]  /*64ed0*/  F2FP.SATFINITE.E4M3.F32.PACK_AB_MERGE_C R10, R41, R40, RZ ;  /* 0x00000028290a723e */ /* 0x008fe400048070ff */
[----:B------:R-:W3:Y:S04]  /*64ee0*/  LDL.LU R40, [R1+0x338] ;  /* 0x0003380001287983 */ /* 0x000ee80000300800 */
[----:B------:R-:W3:Y:S05]  /*64ef0*/  LDL.LU R41, [R1+0x33c] ;  /* 0x00033c0001297983 */ /* 0x000eea0000300800 */
[----:B------:R5:W-:Y:S02]  /*64f00*/  @P6 STG.E.U8 desc[UR14][R6.64], R10 ;  /* 0x0000000a06006986 */ /* 0x000be4000c10110e */
[----:B-----5:R-:W-:-:S05]  /*64f10*/  IADD3 R6, P6, PT, R4, R68, RZ ;  /* 0x0000004404067210 */ /* 0x020fca0007fde0ff */
[----:B------:R-:W-:Y:S01]  /*64f20*/  IMAD.X R7, R5, 0x1, R72, P6 ;  /* 0x0000000105077824 */ /* 0x000fe200030e0648 */
[----:B-1----:R-:W-:Y:S01]  /*64f30*/  ISETP.LT.AND P6, PT, R38, UR4, !P5 ;  /* 0x0000000426007c0c */ /* 0x002fe2000efc1270 */
[----:B------:R-:W1:Y:S01]  /*64f40*/  LDCU UR4, c[0x0][0x39c] ;  /* 0x00007380ff0477ac */ /* 0x000e620008000800 */
[----:B----4-:R-:W-:Y:S02]  /*64f50*/  F2FP.SATFINITE.E4M3.F32.PACK_AB_MERGE_C R9, R37, R39, RZ ;  /* 0x000000272509723e */ /* 0x010fe400048070ff */
        /* <DEDUP_REMOVED lines=39> */
[----:B------:R-:W-:Y:S02]  /*651d0*/  VIADD R4, R4, UR20 ;  /* 0x0000001404047c36 */ /* 0x000fe40008000000 */
[----:B------:R-:W-:Y:S01]  /*651e0*/  IMAD.X R7, R5, 0x1, R69, P6 ;  /* 0x0000000105077824 */ /* 0x000fe200030e0645 */
[----:B------:R-:W-:-:S05]  /*651f0*/  SHF.R.S32.HI R5, RZ, 0x8, R8 ;  /* 0x00000008ff057819 */ /* 0x000fca0000011408 */
[----:B------:R5:W-:Y:S01]  /*65200*/  @P5 STG.E.U8 desc[UR14][R6.64], R5 ;  /* 0x0000000506005986 */ /* 0x000be2000c10110e */
[----:B-1----:R-:W-:Y:S01]  /*65210*/  ISETP.GE.AND P5, PT, R12, UR4, PT ;  /* 0x000000040c007c0c */ /* 0x002fe2000bfa6270 */
[----:B------:R-:W1:Y:S02]  /*65220*/  LDCU UR4, c[0x0][0x398] ;  /* 0x00007300ff0477ac */ /* 0x000e640008000800 */
[----:B------:R-:W4:Y:S01]  /*65230*/  LDL.LU R12, [R1+0x1c44] ;  /* 0x001c4400010c7983 */ /* 0x000f220000300800 */
[----:B-----5:R-:W-:Y:S02]  /*65240*/  SHF.R.S32.HI R5, RZ, 0x1f, R4 ;  /* 0x0000001fff057819 */ /* 0x020fe40000011404 */
        /* <DEDUP_REMOVED lines=9> */
[----:B-----5:R-:W-:-:S05]  /*652e0*/  IADD3 R6, P6, PT, R4, R3, RZ ;  /* 0x0000000304067210 */ /* 0x020fca0007fde0ff */
[----:B------:R-:W-:Y:S01]  /*652f0*/  IMAD.X R7, R5, 0x1, R71, P6 ;  /* 0x0000000105077824 */ /* 0x000fe200030e0647 */
[----:B-1----:R-:W-:Y:S01]  /*65300*/  ISETP.LT.AND P6, PT, R67, UR4, !P5 ;  /* 0x0000000443007c0c */ /* 0x002fe2000efc1270 */
        /* <DEDUP_REMOVED lines=286> */
[----:B------:R-:W4:Y:S01]  /*664f0*/  LDL.LU R39, [R1+0x160] ;  /* 0x0001600001277983 */ /* 0x000f220000300800 */
[----:B0-----:R-:W-:Y:S01]  /*66500*/  ISETP.LT.AND P5, PT, R36, UR6, !P5 ;  /* 0x0000000624007c0c */ /* 0x001fe2000efa1270 */
[----:B------:R-:W0:Y:S02]  /*66510*/  LDCU UR6, c[0x0][0x398] ;  /* 0x00007300ff0677ac */ /* 0x000e240008000800 */
[----:B------:R-:W4:Y:S05]  /*66520*/  LDL.LU R37, [R1+0x164] ;  /* 0x0001640001257983 */ /* 0x000f2a0000300800 */
        /* <DEDUP_REMOVED lines=109> */
[----:B------:R-:W1:Y:S01]  /*66c00*/  LDCU UR4, c[0x0][0x398] ;  /* 0x00007300ff0477ac */ /* 0x000e620008000800 */
[----:B-----5:R-:W-:Y:S02]  /*66c10*/  SHF.R.S32.HI R5, RZ, 0x1f, R4 ;  /* 0x0000001fff057819 */ /* 0x020fe40000011404 */
[----:B------:R-:W-:-:S05]  /*66c20*/  IADD3 R6, P6, PT, R4, R2, RZ ;  /* 0x0000000204067210 */ /* 0x000fca0007fde0ff */
[----:B------:R-:W-:Y:S01]  /*66c30*/  IMAD.X R7, R5, 0x1, R0, P6 ;  /* 0x0000000105077824 */ /* 0x000fe200030e0600 */
[----:B0-----:R-:W-:Y:S01]  /*66c40*/  ISETP.LT.AND P6, PT, R66, UR6, !P5 ;  /* 0x0000000642007c0c */ /* 0x001fe2000efc1270 */
[----:B------:R-:W0:Y:S01]  /*66c50*/  LDCU UR6, c[0x0][0x398] ;  /* 0x00007300ff0677ac */ /* 0x000e220008000800 */
[----:B------:R-:W-:Y:S02]  /*66c60*/  F2FP.SATFINITE.E4M3.F32.PACK_AB_MERGE_C R30, R31, R30, RZ ;  /* 0x0000001e1f1e723e */ /* 0x000fe400048070ff */
[----:B--2---:R-:W-:-:S09]  /*66c70*/  F2FP.SATFINITE.E4M3.F32.PACK_AB_MERGE_C R8, R43, R42, RZ ;  /* 0x0000002a2b08723e */ /* 0x004fd200048070ff */
[----:B------:R2:W-:Y:S02]  /*66c80*/  @P6 STG.E.U8 desc[UR14][R6.64], R8 ;  /* 0x0000000806006986 */ /* 0x0005e4000c10110e */
[----:B--2---:R-:W-:-:S05]  /*66c90*/  IADD3 R6, P6, PT, R4, R3, RZ ;  /* 0x0000000304067210 */ /* 0x004fca0007fde0ff */
[----:B------:R-:W-:Y:S01]  /*66ca0*/  IMAD.X R7, R5, 0x1, R71, P6 ;  /* 0x0000000105077824 */ /* 0x000fe200030e0647 */
[----:B-1----:R-:W-:Y:S01]  /*66cb0*/  ISETP.LT.AND P6, PT, R67, UR4, !P5 ;  /* 0x0000000443007c0c */ /* 0x002fe2000efc1270 */
[----:B------:R-:W1:Y:S01]  /*66cc0*/  LDCU UR4, c[0x0][0x398] ;  /* 0x00007300ff0477ac */ /* 0x000e620008000800 */
[----:B---3--:R-:W-:-:S11]  /*66cd0*/  F2FP.SATFINITE.E4M3.F32.PACK_AB_MERGE_C R9, R41, R40, RZ ;  /* 0x000000282909723e */ /* 0x008fd600048070ff */
[----:B------:R2:W-:Y:S02]  /*66ce0*/  @P6 STG.E.U8 desc[UR14][R6.64], R9 ;  /* 0x0000000906006986 */ /* 0x0005e4000c10110e */
[----:B--2---:R-:W-:-:S05]  /*66cf0*/  IADD3 R6, P6, PT, R4, R68, RZ ;  /* 0x0000004404067210 */ /* 0x004fca0007fde0ff */
[----:B------:R-:W-:Y:S01]  /*66d00*/  IMAD.X R7, R5, 0x1, R72, P6 ;  /* 0x0000000105077824 */ /* 0x000fe200030e0648 */
[----:B-1----:R-:W-:Y:S01]  /*66d10*/  ISETP.LT.AND P6, PT, R38, UR4, !P5 ;  /* 0x0000000426007c0c */ /* 0x002fe2000efc1270 */
[----:B------:R-:W1:Y:S01]  /*66d20*/  LDCU UR4, c[0x0][0x39c] ;  /* 0x00007380ff0477ac */ /* 0x000e620008000800 */
[----:B0-----:R-:W-:Y:S01]  /*66d30*/  ISETP.LT.AND P5, PT, R36, UR6, !P5 ;  /* 0x0000000624007c0c */ /* 0x001fe2000efa1270 */
[----:B------:R-:W0:Y:S01]  /*66d40*/  LDCU UR6, c[0x0][0x398] ;  /* 0x00007300ff0677ac */ /* 0x000e220008000800 */
[----:B----4-:R-:W-:-:S09]  /*66d50*/  F2FP.SATFINITE.E4M3.F32.PACK_AB_MERGE_C R10, R37, R39, RZ ;  /* 0x00000027250a723e */ /* 0x010fd200048070ff */
[----:B------:R2:W-:Y:S02]  /*66d60*/  @P6 STG.E.U8 desc[UR14][R6.64], R10 ;  /* 0x0000000a06006986 */ /* 0x0005e4000c10110e */
[----:B--2---:R-:W-:-:S05]  /*66d70*/  IADD3 R6, P6, PT, R4, R70, RZ ;  /* 0x0000004604067210 */ /* 0x004fca0007fde0ff */
[----:B------:R-:W-:-:S05]  /*66d80*/  IMAD.X R7, R5, 0x1, R69, P6 ;  /* 0x0000000105077824 */ /* 0x000fca00030e0645 */
[----:B------:R2:W-:Y:S01]  /*66d90*/  @P5 STG.E.U8 desc[UR14][R6.64], R30 ;  /* 0x0000001e06005986 */ /* 0x0005e2000c10110e */
[----:B-1----:R-:W-:Y:S01]  /*66da0*/  ISETP.GE.AND P5, PT, R11, UR4, PT ;  /* 0x000000040b007c0c */ /* 0x002fe2000bfa6270 */
[----:B------:R-:W-:Y:S02]  /*66db0*/  VIADD R4, R4, UR20 ;  /* 0x0000001404047c36 */ /* 0x000fe40008000000 */
[----:B------:R-:W3:Y:S01]  /*66dc0*/  LDL.LU R11, [R1+0x1c9c] ;  /* 0x001c9c00010b7983 */ /* 0x000ee20000300800 */
[----:B------:R-:W1:Y:S03]  /*66dd0*/  LDCU UR4, c[0x0][0x398] ;  /* 0x00007300ff0477ac */ /* 0x000e660008000800 */
[----:B------:R-:W4:Y:S04]  /*66de0*/  LDL.LU R42, [R1+0x570] ;  /* 0x00057000012a7983 */ /* 0x000f280000300800 */
[----:B------:R-:W4:Y:S04]  /*66df0*/  LDL.LU R43, [R1+0x574] ;  /* 0x00057400012b7983 */ /* 0x000f280000300800 */
[----:B------:R-:W5:Y:S04]  /*66e00*/  LDL.LU R40, [R1+0x370] ;  /* 0x0003700001287983 */ /* 0x000f680000300800 */
[----:B------:R-:W5:Y:S04]  /*66e10*/  LDL.LU R41, [R1+0x374] ;  /* 0x0003740001297983 */ /* 0x000f680000300800 */
[----:B------:R-:W5:Y:S04]  /*66e20*/  LDL.LU R39, [R1+0x170] ;  /* 0x0001700001277983 */ /* 0x000f680000300800 */
[----:B------:R-:W5:Y:S04]  /*66e30*/  LDL.LU R37, [R1+0x174] ;  /* 0x0001740001257983 */ /* 0x000f680000300800 */
[----:B------:R-:W5:Y:S01]  /*66e40*/  LDL.LU R12, [R1+0x1ca0] ;  /* 0x001ca000010c7983 */ /* 0x000f620000300800 */
[----:B------:R-:W-:-:S02]  /*66e50*/  SHF.R.S32.HI R5, RZ, 0x1f, R4 ;  /* 0x0000001fff057819 */ /* 0x000fc40000011404 */
[----:B--2---:R-:W-:-:S05]  /*66e60*/  IADD3 R6, P6, PT, R4, R2, RZ ;  /* 0x0000000204067210 */ /* 0x004fca0007fde0ff */
[----:B------:R-:W-:Y:S01]  /*66e70*/  IMAD.X R7, R5, 0x1, R0, P6 ;  /* 0x0000000105077824 */ /* 0x000fe200030e0600 */
[----:B0-----:R-:W-:Y:S01]  /*66e80*/  ISETP.LT.AND P6, PT, R66, UR6, !P5 ;  /* 0x0000000642007c0c */ /* 0x001fe2000efc1270 */
[----:B------:R-:W0:Y:S01]  /*66e90*/  LDCU UR6, c[0x0][0x398] ;  /* 0x00007300ff0677ac */ /* 0x000e220008000800 */
[----:B------:R-:W-:-:S04]  /*66ea0*/  PRMT R8, R8, 0x9910, RZ ;  /* 0x0000991008087816 */ /* 0x000fc800000000ff */
[----:B------:R-:W-:-:S07]  /*66eb0*/  SHF.R.S32.HI R8, RZ, 0x8, R8 ;  /* 0x00000008ff087819 */ /* 0x000fce0000011408 */
[----:B------:R2:W-:Y:S02]  /*66ec0*/  @P6 STG.E.U8 desc[UR14][R6.64], R8 ;  /* 0x0000000806006986 */ /* 0x0005e4000c10110e */
[----:B--2---:R-:W-:-:S05]  /*66ed0*/  IADD3 R6, P6, PT, R4, R3, RZ ;  /* 0x0000000304067210 */ /* 0x004fca0007fde0ff */
[----:B------:R-:W-:Y:S01]  /*66ee0*/  IMAD.X R7, R5, 0x1, R71, P6 ;  /* 0x0000000105077824 */ /* 0x000fe200030e0647 */
[----:B-1----:R-:W-:Y:S01]  /*66ef0*/  ISETP.LT.AND P6, PT, R67, UR4, !P5 ;  /* 0x0000000443007c0c */ /* 0x002fe2000efc1270 */
[----:B------:R-:W1:Y:S01]  /*66f00*/  LDCU UR4, c[0x0][0x398] ;  /* 0x00007300ff0477ac */ /* 0x000e620008000800 */
[----:B------:R-:W-:-:S04]  /*66f10*/  PRMT R8, R9, 0x9910, RZ ;  /* 0x0000991009087816 */ /* 0x000fc800000000ff */
[----:B------:R-:W-:-:S07]  /*66f20*/  SHF.R.S32.HI R8, RZ, 0x8, R8 ;  /* 0x00000008ff087819 */ /* 0x000fce0000011408 */
[----:B------:R2:W-:Y:S02]  /*66f30*/  @P6 STG.E.U8 desc[UR14][R6.64], R8 ;  /* 0x0000000806006986 */ /* 0x0005e4000c10110e */
[----:B--2---:R-:W-:-:S05]  /*66f40*/  IADD3 R6, P6, PT, R4, R68, RZ ;  /* 0x0000004404067210 */ /* 0x004fca0007fde0ff */
[----:B------:R-:W-:Y:S01]  /*66f50*/  IMAD.X R7, R5, 0x1, R72, P6 ;  /* 0x0000000105077824 */ /* 0x000fe200030e0648 */
[----:B-1----:R-:W-:Y:S01]  /*66f60*/  ISETP.LT.AND P6, PT, R38, UR4, !P5 ;  /* 0x0000000426007c0c */ /* 0x002fe2000efc1270 */
[----:B------:R-:W3:Y:S01]  /*66f70*/  LDCU UR4, c[0x0][0x39c] ;  /* 0x00007380ff0477ac */ /* 0x000ee20008000800 */
[----:B------:R-:W-:Y:S02]  /*66f80*/  PRMT R8, R10, 0x9910, RZ ;  /* 0x000099100a087816 */ /* 0x000fe400000000ff */
[----:B------:R-:W-:Y:S02]  /*66f90*/  PRMT R30, R30, 0x9910, RZ ;  /* 0x000099101e1e7816 */ /* 0x000fe400000000ff */
[----:B------:R-:W-:Y:S02]  /*66fa0*/  SHF.R.S32.HI R8, RZ, 0x8, R8 ;  /* 0x00000008ff087819 */ /* 0x000fe40000011408 */
[----:B0-----:R-:W-:Y:S01]  /*66fb0*/  ISETP.LT.AND P5, PT, R36, UR6, !P5 ;  /* 0x0000000624007c0c */ /* 0x001fe2000efa1270 */
        /* <DEDUP_REMOVED lines=11> */
[----:B---3--:R-:W-:Y:S01]  /*67070*/  ISETP.GE.AND P5, PT, R11, UR4, PT ;  /* 0x000000040b007c0c */ /* 0x008fe2000bfa6270 */
[----:B------:R-:W1:Y:S03]  /*67080*/  LDCU UR4, c[0x0][0x398] ;  /* 0x00007300ff0477ac */ /* 0x000e660008000800 */
[----:B0-----:R-:W-:Y:S01]  /*67090*/  ISETP.LT.AND P6, PT, R66, UR6, !P5 ;  /* 0x0000000642007c0c */ /* 0x001fe2000efc1270 */
[----:B------:R-:W0:Y:S01]  /*670a0*/  LDCU UR6, c[0x0][0x398] ;  /* 0x00007300ff0677ac */ /* 0x000e220008000800 */
[----:B----4-:R-:W-:-:S11]  /*670b0*/  F2FP.SATFINITE.E4M3.F32.PACK_AB_MERGE_C R8, R43, R42, RZ ;  /* 0x0000002a2b08723e */ /* 0x010fd600048070ff */
[----:B------:R2:W-:Y:S02]  /*670c0*/  @P6 STG.E.U8 desc[UR14][R6.64], R8 ;  /* 0x0000000806006986 */ /* 0x0005e4000c10110e */
[----:B--2---:R-:W-:-:S05]  /*670d0*/  IADD3 R6, P6, PT, R4, R3, RZ ;  /* 0x0000000304067210 */ /* 0x004fca0007fde0ff */
[----:B------:R-:W-:Y:S01]  /*670e0*/  IMAD.X R7, R5, 0x1, R71, P6 ;  /* 0x0000000105077824 */ /* 0x000fe200030e0647 */
[----:B-1----:R-:W-:Y:S01]  /*670f0*/  ISETP.LT.AND P6, PT, R67, UR4, !P5 ;  /* 0x0000000443007c0c */ /* 0x002fe2000efc1270 */
[----:B------:R-:W1:Y:S01]  /*67100*/  LDCU UR4, c[0x0][0x398] ;  /* 0x00007300ff0477ac */ /* 0x000e620008000800 */
[----:B-----5:R-:W-:-:S11]  /*67110*/  F2FP.SATFINITE.E4M3.F32.PACK_AB_MERGE_C R9, R41, R40, RZ ;  /* 0x000000282909723e */ /* 0x020fd600048070ff */
[----:B------:R2:W-:Y:S02]  /*67120*/  @P6 STG.E.U8 desc[UR14][R6.64], R9 ;  /* 0x0000000906006986 */ /* 0x0005e4000c10110e */
[----:B--2---:R-:W-:-:S05]  /*67130*/  IADD3 R6, P6, PT, R4, R68, RZ ;  /* 0x0000004404067210 */ /* 0x004fca0007fde0ff */
[----:B------:R-:W-:Y:S01]  /*67140*/  IMAD.X R7, R5, 0x1, R72, P6 ;  /* 0x0000000105077824 */ /* 0x000fe200030e0648 */
[----:B-1----:R-:W-:Y:S01]  /*67150*/  ISETP.LT.AND P6, PT, R38, UR4, !P5 ;  /* 0x0000000426007c0c */ /* 0x002fe2000efc1270 */
[----:B------:R-:W1:Y:S01]  /*67160*/  LDCU UR4, c[0x0][0x39c] ;  /* 0x00007380ff0477ac */ /* 0x000e620008000800 */
[----:B------:R-:W-:Y:S02]  /*67170*/  F2FP.SATFINITE.E4M3.F32.PACK_AB_MERGE_C R10, R37, R39, RZ ;  /* 0x00000027250a723e */ /* 0x000fe400048070ff */
[----:B0-----:R-:W-:Y:S01]  /*67180*/  ISETP.LT.AND P5, PT, R36, UR6, !P5 ;  /* 0x0000000624007c0c */ /* 0x001fe2000efa1270 */
[----:B------:R-:W0:Y:S01]  /*67190*/  LDCU UR6, c[0x0][0x398] ;  /* 0x00007300ff0677ac */ /* 0x000e220008000800 */
[----:B------:R-:W-:-:S07]  /*671a0*/  F2FP.SATFINITE.E4M3.F32.PACK_AB_MERGE_C R11, R33, R32, RZ ;  /* 0x00000020210b723e */ /* 0x000fce00048070ff */
[----:B------:R2:W-:Y:S02]  /*671b0*/  @P6 STG.E.U8 desc[UR14][R6.64], R10 ;  /* 0x0000000a06006986 */ /* 0x0005e4000c10110e */
[----:B--2---:R-:W-:-:S05]  /*671c0*/  IADD3 R6, P6, PT, R4, R70, RZ ;  /* 0x0000004604067210 */ /* 0x004fca0007fde0ff */
[----:B------:R-:W-:-:S05]  /*671d0*/  IMAD.X R7, R5, 0x1, R69, P6 ;  /* 0x0000000105077824 */ /* 0x000fca00030e0645 */
[----:B------:R2:W-:Y:S01]  /*671e0*/  @P5 STG.E.U8 desc[UR14][R6.64], R11 ;  /* 0x0000000b06005986 */ /* 0x0005e2000c10110e */
[----:B-1----:R-:W-:Y:S01]  /*671f0*/  ISETP.GE.AND P5, PT, R12, UR4, PT ;  /* 0x000000040c007c0c */ /* 0x002fe2000bfa6270 */
[----:B------:R-:W-:Y:S01]  /*67200*/  VIADD R4, R4, UR20 ;  /* 0x0000001404047c36 */ /* 0x000fe20008000000 */
[----:B------:R-:W1:Y:S01]  /*67210*/  LDCU UR4, c[0x0][0x398] ;  /* 0x00007300ff0477ac */ /* 0x000e620008000800 */
[----:B------:R-:W3:Y:S04]  /*67220*/  LDL.LU R12, [R1+0x1ca4] ;  /* 0x001ca400010c7983 */ /* 0x000ee80000300800 */
[----:B------:R-:W4:Y:S04]  /*67230*/  LDL.LU R42, [R1+0x578] ;  /* 0x00057800012a7983 */ /* 0x000f280000300800 */
[----:B------:R-:W4:Y:S04]  /*67240*/  LDL.LU R43, [R1+0x57c] ;  /* 0x00057c00012b7983 */ /* 0x000f280000300800 */
[----:B------:R-:W5:Y:S04]  /*67250*/  LDL.LU R40, [R1+0x378] ;  /* 0x0003780001287983 */ /* 0x000f680000300800 */
[----:B------:R-:W5:Y:S04]  /*67260*/  LDL.LU R41, [R1+0x37c] ;  /* 0x00037c0001297983 */ /* 0x000f680000300800 */
[----:B------:R-:W5:Y:S04]  /*67270*/  LDL.LU R39, [R1+0x178] ;  /* 0x0001780001277983 */ /* 0x000f680000300800 */
[----:B------:R-:W5:Y:S01]  /*67280*/  LDL.LU R37, [R1+0x17c] ;  /* 0x00017c0001257983 */ /* 0x000f620000300800 */
[----:B------:R-:W-:Y:S01]  /*67290*/  SHF.R.S32.HI R5, RZ, 0x1f, R4 ;  /* 0x0000001fff057819 */ /* 0x000fe20000011404 */
[C---:B------:R-:W-:Y:S01]  /*672a0*/  VIADD R25, R4.reuse, UR20 ;  /* 0x0000001404197c36 */ /* 0x040fe20008000000 */
[----:B--2---:R-:W-:-:S03]  /*672b0*/  IADD3 R6, P6, PT, R4, R2, RZ ;  /* 0x0000000204067210 */ /* 0x004fc60007fde0ff */
[----:B------:R-:W-:Y:S02]  /*672c0*/  VIADD R75, R25, UR20 ;  /* 0x00000014194b7c36 */ /* 0x000fe40008000000 */
[----:B------:R-:W-:Y:S01]  /*672d0*/  IMAD.X R7, R5, 0x1, R0, P6 ;  /* 0x0000000105077824 */ /* 0x000fe200030e0600 */
[----:B0-----:R-:W-:Y:S01]  /*672e0*/  ISETP.LT.AND P6, PT, R66, UR6, !P5 ;  /* 0x0000000642007c0c */ /* 0x001fe2000efc1270 */
[----:B------:R-:W-:Y:S01]  /*672f0*/  VIADD R74, R75, UR20 ;  /* 0x000000144b4a7c36 */ /* 0x000fe20008000000 */
[----:B------:R-:W-:Y:S01]  /*67300*/  PRMT R8, R8, 0x9910, RZ ;  /* 0x0000991008087816 */ /* 0x000fe200000000ff */
[----:B------:R-:W0:Y:S02]  /*67310*/  LDCU UR6, c[0x0][0x398] ;  /* 0x00007300ff0677ac */ /* 0x000e240008000800 */
[----:B------:R-:W-:Y:S01]  /*67320*/  VIADD R73, R74, UR20 ;  /* 0x000000144a497c36 */ /* 0x000fe20008000000 */
[----:B------:R-:W-:-:S03]  /*67330*/  SHF.R.S32.HI R8, RZ, 0x8, R8 ;  /* 0x00000008ff087819 */ /* 0x000fc60000011408 */
[----:B------:R-:W-:-:S04]  /*67340*/  VIADD R33, R73, UR20 ;  /* 0x0000001449217c36 */ /* 0x000fc80008000000 */
[----:B------:R2:W-:Y:S01]  /*67350*/  @P6 STG.E.U8 desc[UR14][R6.64], R8 ;  /* 0x0000000806006986 */ /* 0x0005e2000c10110e */
[----:B------:R-:W-:-:S04]  /*67360*/  VIADD R32, R33, UR20 ;  /* 0x0000001421207c36 */ /* 0x000fc80008000000 */
[----:B------:R-:W-:Y:S01]  /*67370*/  VIADD R31, R32, UR20 ;  /* 0x00000014201f7c36 */ /* 0x000fe20008000000 */
[----:B--2---:R-:W-:-:S03]  /*67380*/  IADD3 R6, P6, PT, R4, R3, RZ ;  /* 0x0000000304067210 */ /* 0x004fc60007fde0ff */
[----:B------:R-:W-:Y:S02]  /*67390*/  VIADD R30, R31, UR20 ;  /* 0x000000141f1e7c36 */ /* 0x000fe40008000000 */
[----:B------:R-:W-:Y:S01]  /*673a0*/  IMAD.X R7, R5, 0x1, R71, P6 ;  /* 0x0000000105077824 */ /* 0x000fe200030e0647 */
[----:B-1----:R-:W-:Y:S01]  /*673b0*/  ISETP.LT.AND P6, PT, R67, UR4, !P5 ;  /* 0x0000000443007c0c */ /* 0x002fe2000efc1270 */
[----:B------:R-:W1:Y:S01]  /*673c0*/  LDCU UR4, c[0x0][0x398] ;  /* 0x00007300ff0477ac */ /* 0x000e620008000800 */
[----:B------:R-:W-:Y:S01]  /*673d0*/  PRMT R8, R9, 0x9910, RZ ;  /* 0x0000991009087816 */ /* 0x000fe200000000ff */
[----:B------:R-:W-:-:S03]  /*673e0*/  VIADD R29, R30, UR20 ;  /* 0x000000141e1d7c36 */ /* 0x000fc60008000000 */
[----:B------:R-:W-:Y:S01]  /*673f0*/  SHF.R.S32.HI R8, RZ, 0x8, R8 ;  /* 0x00000008ff087819 */ /* 0x000fe20000011408 */
[----:B------:R-:W-:-:S04]  /*67400*/  VIADD R28, R29, UR20 ;  /* 0x000000141d1c7c36 */ /* 0x000fc80008000000 */
[----:B------:R-:W-:Y:S02]  /*67410*/  VIADD R27, R28, UR20 ;  /* 0x000000141c1b7c36 */ /* 0x000fe40008000000 */
[----:B------:R2:W-:Y:S02]  /*67420*/  @P6 STG.E.U8 desc[UR14][R6.64], R8 ;  /* 0x0000000806006986 */ /* 0x0005e4000c10110e */
[----:B------:R-:W-:Y:S01]  /*67430*/  VIADD R26, R27, UR20 ;  /* 0x000000141b1a7c36 */ /* 0x000fe20008000000 */
[----:B--2---:R-:W-:-:S03]  /*67440*/  IADD3 R6, P6, PT, R4, R68, RZ ;  /* 0x0000004404067210 */ /* 0x004fc60007fde0ff */
[----:B------:R-:W-:Y:S02]  /*67450*/  VIADD R24, R26, UR20 ;  /* 0x000000141a187c36 */ /* 0x000fe40008000000 */
[----:B------:R-:W-:Y:S01]  /*67460*/  IMAD.X R7, R5, 0x1, R72, P6 ;  /* 0x0000000105077824 */ /* 0x000fe200030e0648 */
[----:B-1----:R-:W-:Y:S02]  /*67470*/  ISETP.LT.AND P6, PT, R38, UR4, !P5 ;  /* 0x0000000426007c0c */ /* 0x002fe4000efc1270 */
[----:B------:R-:W-:Y:S01]  /*67480*/  PRMT R8, R10, 0x9910, RZ ;  /* 0x000099100a087816 */ /* 0x000fe200000000ff */
[----:B------:R-:W-:Y:S01]  /*67490*/  VIADD R23, R24, UR20 ;  /* 0x0000001418177c36 */ /* 0x000fe20008000000 */
[----:B------:R-:W3:Y:S02]  /*674a0*/  LDCU UR4, c[0x0][0x39c] ;  /* 0x00007380ff0477ac */ /* 0x000ee40008000800 */
[----:B------:R-:W-:Y:S01]  /*674b0*/  SHF.R.S32.HI R8, RZ, 0x8, R8 ;  /* 0x00000008ff087819 */ /* 0x000fe20000011408 */
[----:B------:R-:W-:Y:S01]  /*674c0*/  VIADD R22, R23, UR20 ;  /* 0x0000001417167c36 */ /* 0x000fe20008000000 */
[----:B0-----:R-:W-:Y:S01]  /*674d0*/  ISETP.LT.AND P5, PT, R36, UR6, !P5 ;  /* 0x0000000624007c0c */ /* 0x001fe2000efa1270 */
[----:B------:R-:W0:Y:S02]  /*674e0*/  LDCU UR6, c[0x0][0x398] ;  /* 0x00007300ff0677ac */ /* 0x000e240008000800 */
[----:B------:R-:W-:-:S02]  /*674f0*/  VIADD R21, R22, UR20 ;  /* 0x0000001416157c36 */ /* 0x000fc40008000000 */
[----:B------:R1:W-:Y:S01]  /*67500*/  @P6 STG.E.U8 desc[UR14][R6.64], R8 ;  /* 0x0000000806006986 */ /* 0x0003e2000c10110e */
[----:B------:R-:W-:Y:S01]  /*67510*/  IADD3 R4, P6, PT, R4, R70, RZ ;  /* 0x0000004604047210 */ /* 0x000fe20007fde0ff */
[----:B------:R-:W-:-:S04]  /*67520*/  VIADD R20, R21, UR20 ;  /* 0x0000001415147c36 */ /* 0x000fc80008000000 */
[----:B------:R-:W-:Y:S01]  /*67530*/  IMAD.X R5, R5, 0x1, R69, P6 ;  /* 0x0000000105057824 */ /* 0x000fe200030e0645 */
[----:B-1----:R-:W-:Y:S01]  /*67540*/  PRMT R6, R11, 0x9910, RZ ;  /* 0x000099100b067816 */ /* 0x002fe200000000ff */
[----:B------:R-:W-:-:S03]  /*67550*/  VIADD R19, R20, UR20 ;  /* 0x0000001414137c36 */ /* 0x000fc60008000000 */
[----:B------:R-:W-:Y:S01]  /*67560*/  SHF.R.S32.HI R6, RZ, 0x8, R6 ;  /* 0x00000008ff067819 */ /* 0x000fe20000011406 */
[----:B------:R-:W-:Y:S01]  /*67570*/  VIADD R18, R19, UR20 ;  /* 0x0000001413127c36 */ /* 0x000fe20008000000 */
[----:B------:R-:W-:-:S03]  /*67580*/  SHF.R.S32.HI R78, RZ, 0x1f, R25 ;  /* 0x0000001fff4e7819 */ /* 0x000fc60000011419 */
[----:B------:R1:W-:Y:S01]  /*67590*/  @P5 STG.E.U8 desc[UR14][R4.64], R6 ;  /* 0x0000000604005986 */ /* 0x0003e2000c10110e */
[----:B------:R-:W-:Y:S01]  /*675a0*/  VIADD R17, R18, UR20 ;  /* 0x0000001412117c36 */ /* 0x000fe20008000000 */
[----:B-1----:R-:W-:-:S03]  /*675b0*/  IADD3 R4, P6, PT, R25, R2, RZ ;  /* 0x0000000219047210 */ /* 0x002fc60007fde0ff */
[----:B------:R-:W-:Y:S02]  /*675c0*/  VIADD R16, R17, UR20 ;  /* 0x0000001411107c36 */ /* 0x000fe40008000000 */
[----:B------:R-:W-:Y:S02]  /*675d0*/  IMAD.X R5, R78, 0x1, R0, P6 ;  /* 0x000000014e057824 */ /* 0x000fe400030e0600 */
[----:B------:R-:W-:-:S04]  /*675e0*/  VIADD R15, R16, UR20 ;  /* 0x00000014100f7c36 */ /* 0x000fc80008000000 */
[----:B------:R-:W-:-:S04]  /*675f0*/  VIADD R14, R15, UR20 ;  /* 0x000000140f0e7c36 */ /* 0x000fc80008000000 */
[----:B------:R-:W-:Y:S01]  /*67600*/  VIADD R13, R14, UR20 ;  /* 0x000000140e0d7c36 */ /* 0x000fe20008000000 */
[----:B------:R-:W-:Y:S02]  /*67610*/  F2FP.SATFINITE.E4M3.F32.PACK_AB_MERGE_C R62, R35, R34, RZ ;  /* 0x00000022233e723e */ /* 0x000fe400048070ff */
[----:B------:R-:W-:Y:S02]  /*67620*/  SHF.R.S32.HI R35, RZ, 0x1f, R75 ;  /* 0x0000001fff237819 */ /* 0x000fe4000001144b */
[----:B---3--:R-:W-:Y:S01]  /*67630*/  ISETP.GE.AND P5, PT, R12, UR4, PT ;  /* 0x000000040c007c0c */ /* 0x008fe2000bfa6270 */
[----:B------:R-:W1:Y:S03]  /*67640*/  LDCU UR4, c[0x0][0x398] ;  /* 0x00007300ff0477ac */ /* 0x000e660008000800 */
[----:B0-----:R-:W-:Y:S02]  /*67650*/  ISETP.LT.AND P6, PT, R66, UR6, !P5 ;  /* 0x0000000642007c0c */ /* 0x001fe4000efc1270 */
[----:B----4-:R-:W-:Y:S01]  /*67660*/  F2FP.SATFINITE.E4M3.F32.PACK_AB_MERGE_C R64, R43, R42, RZ ;  /* 0x0000002a2b40723e */ /* 0x010fe200048070ff */
[----:B------:R-:W-:Y:S01]  /*67670*/  VIADD R12, R13, UR20 ;  /* 0x000000140d0c7c36 */ /* 0x000fe20008000000 */
[----:B------:R-:W0:Y:S09]  /*67680*/  LDCU UR6, c[0x0][0x398] ;  /* 0x00007300ff0677ac */ /* 0x000e320008000800 */
[----:B------:R2:W-:Y:S01]  /*67690*/  @P6 STG.E.U8 desc[UR14][R4.64], R64 ;  /* 0x0000004004006986 */ /* 0x0005e2000c10110e */
[----:B------:R-:W-:Y:S01]  /*676a0*/  VIADD R11, R12, UR20 ;  /* 0x000000140c0b7c36 */ /* 0x000fe20008000000 */
[----:B--2---:R-:W-:-:S05]  /*676b0*/  IADD3 R4, P6, PT, R25, R3, RZ ;  /* 0x0000000319047210 */ /* 0x004fca0007fde0ff */
[----:B------:R-:W-:Y:S01]  /*676c0*/  IMAD.X R5, R78, 0x1, R71, P6 ;  /* 0x000000014e057824 */ /* 0x000fe200030e0647 */
[----:B-1----:R-:W-:Y:S01]  /*676d0*/  ISETP.LT.AND P6, PT, R67, UR4, !P5 ;  /* 0x0000000443007c0c */ /* 0x002fe2000efc1270 */
[----:B------:R-:W1:Y:S01]  /*676e0*/  LDCU UR4, c[0x0][0x398] ;  /* 0x00007300ff0477ac */ /* 0x000e620008000800 */
[----:B------:R-:W-:Y:S01]  /*676f0*/  VIADD R10, R11, UR20 ;  /* 0x000000140b0a7c36 */ /* 0x000fe20008000000 */
[----:B-----5:R-:W-:-:S03]  /*67700*/  F2FP.SATFINITE.E4M3.F32.PACK_AB_MERGE_C R65, R41, R40, RZ ;  /* 0x000000282941723e */ /* 0x020fc600048070ff */
[----:B------:R-:W-:-:S04]  /*67710*/  VIADD R9, R10, UR20 ;  /* 0x000000140a097c36 */ /* 0x000fc80008000000 */
[----:B------:R-:W-:-:S03]  /*67720*/  VIADD R8, R9, UR20 ;  /* 0x0000001409087c36 */ /* 0x000fc60008000000 */
[----:B------:R2:W-:Y:S01]  /*67730*/  @P6 STG.E.U8 desc[UR14][R4.64], R65 ;  /* 0x0000004104006986 */ /* 0x0005e2000c10110e */
[----:B------:R-:W-:Y:S01]  /*67740*/  IADD3 R76, P6, PT, R25, R68, RZ ;  /* 0x00000044194c7210 */ /* 0x000fe20007fde0ff */
[----:B------:R-:W-:-:S04]  /*67750*/  VIADD R7, R8, UR20 ;  /* 0x0000001408077c36 */ /* 0x000fc80008000000 */
[----:B------:R-:W-:Y:S01]  /*67760*/  IMAD.X R77, R78, 0x1, R72, P6 ;  /* 0x000000014e4d7824 */ /* 0x000fe200030e0648 */
[----:B-1----:R-:W-:Y:S01]  /*67770*/  ISETP.LT.AND P6, PT, R38, UR4, !P5 ;  /* 0x0000000426007c0c */ /* 0x002fe2000efc1270 */
[----:B------:R-:W-:Y:S01]  /*67780*/  VIADD R6, R7, UR20 ;  /* 0x0000001407067c36 */ /* 0x000fe20008000000 */
[----:B------:R-:W-:Y:S01]  /*67790*/  F2FP.SATFINITE.E4M3.F32.PACK_AB_MERGE_C R63, R37, R39, RZ ;  /* 0x00000027253f723e */ /* 0x000fe200048070ff */
[----:B------:R-:W1:Y:S02]  /*677a0*/  LDCU UR4, c[0x0][0x39c] ;  /* 0x00007380ff0477ac */ /* 0x000e640008000800 */
[----:B--2---:R-:W-:Y:S01]  /*677b0*/  VIADD R5, R6, UR20 ;  /* 0x0000001406057c36 */ /* 0x004fe20008000000 */
[----:B0-----:R-:W-:Y:S01]  /*677c0*/  ISETP.LT.AND P5, PT, R36, UR6, !P5 ;  /* 0x0000000624007c0c */ /* 0x001fe2000efa1270 */
[----:B------:R-:W0:Y:S02]  /*677d0*/  LDCU UR6, c[0x0][0x398] ;  /* 0x00007300ff0677ac */ /* 0x000e240008000800 */
[----:B------:R-:W-:-:S04]  /*677e0*/  VIADD R4, R5, UR20 ;  /* 0x0000001405047c36 */ /* 0x000fc80008000000 */
[----:B------:R2:W-:Y:S02]  /*677f0*/  @P6 STG.E.U8 desc[UR14][R76.64], R63 ;  /* 0x0000003f4c006986 */ /* 0x0005e4000c10110e */
[----:B--2---:R-:W-:Y:S01]  /*67800*/  IADD3 R76, P6, PT, R25, R70, RZ ;  /* 0x00000046194c7210 */ /* 0x004fe20007fde0ff */
[----:B------:R-:W-:-:S04]  /*67810*/  VIADD R25, R4, UR20 ;  /* 0x0000001404197c36 */ /* 0x000fc80008000000 */
[----:B------:R-:W-:Y:S01]  /*67820*/  IMAD.X R77, R78, 0x1, R69, P6 ;  /* 0x000000014e4d7824 */ /* 0x000fe200030e0645 */
[----:B------:R-:W-:Y:S02]  /*67830*/  SHF.R.S32.HI R34, RZ, 0x1f, R25 ;  /* 0x0000001fff227819 */ /* 0x000fe40000011419 */
[C---:B------:R-:W-:Y:S02]  /*67840*/  IADD3 R38, P6, PT, R25.reuse, R2, RZ ;  /* 0x0000000219267210 */ /* 0x040fe40007fde0ff */
[----:B------:R-:W-:Y:S01]  /*67850*/  @P5 STG.E.U8 desc[UR14][R76.64], R62 ;  /* 0x0000003e4c005986 */ /* 0x000fe2000c10110e */
[----:B------:R-:W-:Y:S02]  /*67860*/  IADD3 R36, P5, PT, R25, R3, RZ ;  /* 0x0000000319247210 */ /* 0x000fe40007fbe0ff */
[----:B------:R-:W-:-:S03]  /*67870*/  IMAD.X R39, R34, 0x1, R0, P6 ;  /* 0x0000000122277824 */ /* 0x000fc600030e0600 */
[----:B------:R-:W-:Y:S02]  /*67880*/  IMAD.X R37, R34, 0x1, R71, P5 ;  /* 0x0000000122257824 */ /* 0x000fe400028e0647 */
[----:B------:R2:W-:Y:S04]  /*67890*/  STL.64 [R1+0x440], R38 ;  /* 0x0004402601007387 */ /* 0x0005e80000100a00 */
[----:B------:R3:W-:Y:S01]  /*678a0*/  STL.64 [R1+0x438], R36 ;  /* 0x0004382401007387 */ /* 0x0007e20000100a00 */
[----:B--2---:R-:W-:-:S05]  /*678b0*/  IADD3 R38, P6, PT, R25, R68, RZ ;  /* 0x0000004419267210 */ /* 0x004fca0007fde0ff */
[----:B------:R-:W-:Y:S01]  /*678c0*/  IMAD.X R39, R34, 0x1, R72, P6 ;  /* 0x0000000122277824 */ /* 0x000fe200030e0648 */
[----:B------:R-:W-:Y:S02]  /*678d0*/  IADD3 R78, P6, PT, R75, R2, RZ ;  /* 0x000000024b4e7210 */ /* 0x000fe40007fde0ff */
[----:B---3--:R-:W-:-:S03]  /*678e0*/  IADD3 R36, P5, PT, R25, R70, RZ ;  /* 0x0000004619247210 */ /* 0x008fc60007fbe0ff */
[----:B------:R-:W-:Y:S01]  /*678f0*/  IMAD.X R79, R35, 0x1, R0, P6 ;  /* 0x00000001234f7824 */ /* 0x000fe200030e0600 */
[C---:B------:R-:W-:Y:S01]  /*67900*/  IADD3 R76, P6, PT, R75.reuse, R68, RZ ;  /* 0x000000444b4c7210 */ /* 0x040fe20007fde0ff */
[----:B------:R-:W-:Y:S01]  /*67910*/  IMAD.X R37, R34, 0x1, R69, P5 ;  /* 0x0000000122257824 */ /* 0x000fe200028e0645 */
[----:B------:R-:W-:Y:S01]  /*67920*/  IADD3 R80, P5, PT, R75, R3, RZ ;  /* 0x000000034b507210 */ /* 0x000fe20007fbe0ff */
[----:B------:R2:W-:Y:S01]  /*67930*/  STL.64 [R1+0x430], R38 ;  /* 0x0004302601007387 */ /* 0x0005e20000100a00 */
[----:B------:R-:W-:Y:S01]  /*67940*/  SHF.R.S32.HI R25, RZ, 0x1f, R74 ;  /* 0x0000001fff197819 */ /* 0x000fe2000001144a */
[C---:B------:R-:W-:Y:S02]  /*67950*/  IMAD.X R77, R35.reuse, 0x1, R72, P6 ;  /* 0x00000001234d7824 */ /* 0x040fe400030e0648 */
[----:B------:R3:W-:Y:S01]  /*67960*/  STL.64 [R1+0x428], R36 ;  /* 0x0004282401007387 */ /* 0x0007e20000100a00 */
[----:B------:R-:W-:Y:S01]  /*67970*/  IMAD.X R81, R35, 0x1, R71, P5 ;  /* 0x0000000123517824 */ /* 0x000fe200028e0647 */
[----:B--2---:R-:W-:-:S02]  /*67980*/  IADD3 R38, P5, PT, R75, R70, RZ ;  /* 0x000000464b267210 */ /* 0x004fc40007fbe0ff */
[----:B---3--:R-:W-:-:S03]  /*67990*/  IADD3 R36, P6, PT, R74, R2, RZ ;  /* 0x000000024a247210 */ /* 0x008fc60007fde0ff */
[----:B------:R-:W-:Y:S02]  /*679a0*/  IMAD.X R39, R35, 0x1, R69, P5 ;  /* 0x0000000123277824 */ /* 0x000fe400028e0645 */
[----:B------:R-:W-:Y:S01]  /*679b0*/  IMAD.X R37, R25, 0x1, R0, P6 ;  /* 0x0000000119257824 */ /* 0x000fe200030e0600 */
[----:B------:R-:W-:-:S04]  /*679c0*/  IADD3 R40, P5, PT, R74, R3, RZ ;  /* 0x000000034a287210 */ /* 0x000fc80007fbe0ff */
[----:B------:R-:W-:Y:S04]  /*679d0*/  STL.64 [R1+0x1da0], R36 ;  /* 0x001da02401007387 */ /* 0x000fe80000100a00 */
[----:B------:R2:W-:Y:S01]  /*679e0*/  STL.64 [R1+0x408], R38 ;  /* 0x0004082601007387 */ /* 0x0005e20000100a00 */
[----:B------:R-:W-:Y:S01]  /*679f0*/  IMAD.X R41, R25, 0x1, R71, P5 ;  /* 0x0000000119297824 */ /* 0x000fe200028e0647 */
[----:B--2---:R-:W-:-:S04]  /*67a00*/  IADD3 R38, P6, PT, R74, R68, RZ ;  /* 0x000000444a267210 */ /* 0x004fc80007fde0ff */
[----:B------:R-:W-:Y:S01]  /*67a10*/  STL.64 [R1+0x378], R40 ;  /* 0x0003782801007387 */ /* 0x000fe20000100a00 */
[C---:B------:R-:W-:Y:S01]  /*67a20*/  IMAD.X R39, R25.reuse, 0x1, R72, P6 ;  /* 0x0000000119277824 */ /* 0x040fe200030e0648 */
[----:B------:R-:W-:Y:S02]  /*67a30*/  IADD3 R36, P5, PT, R74, R70, RZ ;  /* 0x000000464a247210 */ /* 0x000fe40007fbe0ff */
[----:B------:R-:W-:Y:S02]  /*67a40*/  SHF.R.S32.HI R34, RZ, 0x1f, R73 ;  /* 0x0000001fff227819 */ /* 0x000fe40000011449 */
[----:B------:R2:W-:Y:S01]  /*67a50*/  STL.64 [R1+0x370], R38 ;  /* 0x0003702601007387 */ /* 0x0005e20000100a00 */
[----:B------:R-:W-:Y:S01]  /*67a60*/  IMAD.X R37, R25, 0x1, R69, P5 ;  /* 0x0000000119257824 */ /* 0x000fe200028e0645 */
[----:B--2---:R-:W-:-:S04]  /*67a70*/  IADD3 R38, P6, PT, R73, R2, RZ ;  /* 0x0000000249267210 */ /* 0x004fc80007fde0ff */
[----:B------:R2:W-:Y:S01]  /*67a80*/  STL.64 [R1+0x368], R36 ;  /* 0x0003682401007387 */ /* 0x0005e20000100a00 */
[----:B------:R-:W-:-:S05]  /*67a90*/  IMAD.X R39, R34, 0x1, R0, P6 ;  /* 0x0000000122277824 */ /* 0x000fca00030e0600 */
[----:B------:R3:W-:Y:S01]  /*67aa0*/  STL.64 [R1+0x360], R38 ;  /* 0x0003602601007387 */ /* 0x0007e20000100a00 */
[----:B--2---:R-:W-:-:S05]  /*67ab0*/  IADD3 R36, P5, PT, R73, R3, RZ ;  /* 0x0000000349247210 */ /* 0x004fca0007fbe0ff */
[----:B------:R-:W-:Y:S01]  /*67ac0*/  IMAD.X R37, R34, 0x1, R71, P5 ;  /* 0x0000000122257824 */ /* 0x000fe200028e0647 */
[----:B---3--:R-:W-:-:S04]  /*67ad0*/  IADD3 R38, P6, PT, R73, R68, RZ ;  /* 0x0000004449267210 */ /* 0x008fc80007fde0ff */
[----:B------:R2:W-:Y:S01]  /*67ae0*/  STL.64 [R1+0x358], R36 ;  /* 0x0003582401007387 */ /* 0x0005e20000100a00 */
[----:B------:R-:W-:Y:S01]  /*67af0*/  IMAD.X R39, R34, 0x1, R72, P6 ;  /* 0x0000000122277824 */ /* 0x000fe200030e0648 */
[----:B------:R-:W-:-:S04]  /*67b00*/  SHF.R.S32.HI R25, RZ, 0x1f, R33 ;  /* 0x0000001fff197819 */ /* 0x000fc80000011421 */
[----:B------:R3:W-:Y:S01]  /*67b10*/  STL.64 [R1+0x350], R38 ;  /* 0x0003502601007387 */ /* 0x0007e20000100a00 */
[----:B--2---:R-:W-:Y:S02]  /*67b20*/  IADD3 R36, P5, PT, R73, R70, RZ ;  /* 0x0000004649247210 */ /* 0x004fe40007fbe0ff */
[----:B---3--:R-:W-:-:S03]  /*67b30*/  IADD3 R38, P6, PT, R33, R2, RZ ;  /* 0x0000000221267210 */ /* 0x008fc60007fde0ff */
[----:B------:R-:W-:Y:S02]  /*67b40*/  IMAD.X R37, R34, 0x1, R69, P5 ;  /* 0x0000000122257824 */ /* 0x000fe400028e0645 */
[----:B------:R-:W-:Y:S01]  /*67b50*/  IMAD.X R39, R25, 0x1, R0, P6 ;  /* 0x0000000119277824 */ /* 0x000fe200030e0600 */
[----:B------:R-:W-:-:S04]  /*67b60*/  IADD3 R40, P5, PT, R33, R3, RZ ;  /* 0x0000000321287210 */ /* 0x000fc80007fbe0ff */
[----:B------:R-:W-:Y:S04]  /*67b70*/  STL.64 [R1+0x1d90], R38 ;  /* 0x001d902601007387 */ /* 0x000fe80000100a00 */
[----:B------:R2:W-:Y:S01]  /*67b80*/  STL.64 [R1+0x348], R36 ;  /* 0x0003482401007387 */ /* 0x0005e20000100a00 */
[----:B------:R-:W-:Y:S01]  /*67b90*/  IMAD.X R41, R25, 0x1, R71, P5 ;  /* 0x0000000119297824 */ /* 0x000fe200028e0647 */
[C---:B------:R-:W-:Y:S02]  /*67ba0*/  IADD3 R34, P5, PT, R33.reuse, R70, RZ ;  /* 0x0000004621227210 */ /* 0x040fe40007fbe0ff */
[----:B--2---:R-:W-:Y:S02]  /*67bb0*/  IADD3 R36, P6, PT, R33, R68, RZ ;  /* 0x0000004421247210 */ /* 0x004fe40007fde0ff */
[----:B------:R-:W-:Y:S03]  /*67bc0*/  STL.64 [R1+0x338], R40 ;  /* 0x0003382801007387 */ /* 0x000fe60000100a00 */
[C---:B------:R-:W-:Y:S01]  /*67bd0*/  IMAD.X R37, R25.reuse, 0x1, R72, P6 ;  /* 0x0000000119257824 */ /* 0x040fe200030e0648 */
[----:B------:R-:W-:Y:S01]  /*67be0*/  SHF.R.S32.HI R33, RZ, 0x1f, R32 ;  /* 0x0000001fff217819 */ /* 0x000fe20000011420 */
[----:B------:R-:W-:-:S03]  /*67bf0*/  IMAD.X R35, R25, 0x1, R69, P5 ;  /* 0x0000000119237824 */ /* 0x000fc600028e0645 */
[----:B------:R2:W-:Y:S04]  /*67c00*/  STL.64 [R1+0x330], R36 ;  /* 0x0003302401007387 */ /* 0x0005e80000100a00 */
        /* <DEDUP_REMOVED lines=8> */
[----:B--2---:R-:W-:-:S05]  /*67c90*/  IADD3 R36, P6, PT, R32, R68, RZ ;  /* 0x0000004420247210 */ /* 0x004fca0007fde0ff */
[----:B------:R-:W-:Y:S01]  /*67ca0*/  IMAD.X R37, R33, 0x1, R72, P6 ;  /* 0x0000000121257824 */ /* 0x000fe200030e0648 */
[----:B------:R-:W-:Y:S02]  /*67cb0*/  IADD3 R40, P6, PT, R31, R2, RZ ;  /* 0x000000021f287210 */ /* 0x000fe40007fde0ff */
[----:B---3--:R-:W-:-:S03]  /*67cc0*/  IADD3 R34, P5, PT, R32, R70, RZ ;  /* 0x0000004620227210 */ /* 0x008fc60007fbe0ff */
[----:B------:R-:W-:Y:S02]  /*67cd0*/  IMAD.X R41, R25, 0x1, R0, P6 ;  /* 0x0000000119297824 */ /* 0x000fe400030e0600 */
[----:B------:R-:W-:Y:S01]  /*67ce0*/  IMAD.X R35, R33, 0x1, R69, P5 ;  /* 0x0000000121237824 */ /* 0x000fe200028e0645 */
[----:B------:R2:W-:Y:S04]  /*67cf0*/  STL.64 [R1+0x310], R36 ;  /* 0x0003102401007387 */ /* 0x0005e80000100a00 */
[----:B------:R-:W-:Y:S04]  /*67d00*/  STL.64 [R1+0x1d80], R40 ;  /* 0x001d802801007387 */ /* 0x000fe80000100a00 */
[----:B------:R3:W-:Y:S01]  /*67d10*/  STL.64 [R1+0x308], R34 ;  /* 0x0003082201007387 */ /* 0x0007e20000100a00 */
[----:B--2---:R-:W-:-:S02]  /*67d20*/  IADD3 R36, P5, PT, R31, R3, RZ ;  /* 0x000000031f247210 */ /* 0x004fc40007fbe0ff */
[----:B---3--:R-:W-:-:S03]  /*67d30*/  IADD3 R34, P6, PT, R31, R68, RZ ;  /* 0x000000441f227210 */ /* 0x008fc60007fde0ff */
[----:B------:R-:W-:Y:S01]  /*67d40*/  IMAD.X R37, R25, 0x1, R71, P5 ;  /* 0x0000000119257824 */ /* 0x000fe200028e0647 */
[----:B------:R-:W-:Y:S01]  /*67d50*/  IADD3 R32, P5, PT, R31, R70, RZ ;  /* 0x000000461f207210 */ /* 0x000fe20007fbe0ff */
[----:B------:R-:W-:-:S03]  /*67d60*/  IMAD.X R35, R25, 0x1, R72, P6 ;  /* 0x0000000119237824 */ /* 0x000fc600030e0648 */
[----:B------:R-:W-:Y:S01]  /*67d70*/  STL.64 [R1+0x2f8], R36 ;  /* 0x0002f82401007387 */ /* 0x000fe20000100a00 */
[----:B------:R-:W-:Y:S01]  /*67d80*/  SHF.R.S32.HI R31, RZ, 0x1f, R30 ;  /* 0x0000001fff1f7819 */ /* 0x000fe2000001141e */
[----:B------:R-:W-:Y:S02]  /*67d90*/  IMAD.X R33, R25, 0x1, R69, P5 ;  /* 0x0000000119217824 */ /* 0x000fe400028e0645 */
        /* <DEDUP_REMOVED lines=72> */
[C---:B------:R-:W-:Y:S01]  /*68220*/  IMAD.X R31, R25.reuse, 0x1, R71, P5 ;  /* 0x00000001191f7824 */ /* 0x040fe200028e0647 */
[----:B------:R-:W-:Y:S01]  /*68230*/  IADD3 R26, P5, PT, R24, R70, RZ ;  /* 0x00000046181a7210 */ /* 0x000fe20007fbe0ff */
[----:B------:R-:W-:-:S03]  /*68240*/  IMAD.X R29, R25, 0x1, R72, P6 ;  /* 0x00000001191d7824 */ /* 0x000fc600030e0648 */
[----:B------:R-:W-:Y:S01]  /*68250*/  STL.64 [R1+0x238], R30 ;  /* 0x0002381e01007387 */ /* 0x000fe20000100a00 */
[----:B------:R-:W-:Y:S01]  /*68260*/  IMAD.X R27, R25, 0x1, R69, P5 ;  /* 0x00000001191b7824 */ /* 0x000fe200028e0645 */
[----:B------:R-:W-:Y:S02]  /*68270*/  SHF.R.S32.HI R24, RZ, 0x1f, R23 ;  /* 0x0000001fff187819 */ /* 0x000fe40000011417 */
[----:B------:R2:W-:Y:S04]  /*68280*/  STL.64 [R1+0x230], R28 ;  /* 0x0002301c01007387 */ /* 0x0005e80000100a00 */
[----:B------:R3:W-:Y:S01]  /*68290*/  STL.64 [R1+0x228], R26 ;  /* 0x0002281a01007387 */ /* 0x0007e20000100a00 */
[C---:B--2---:R-:W-:Y:S02]  /*682a0*/  IADD3 R28, P6, PT, R23.reuse, R2, RZ ;  /* 0x00000002171c7210 */ /* 0x044fe40007fde0ff */
[----:B---3--:R-:W-:-:S03]  /*682b0*/  IADD3 R26, P5, PT, R23, R3, RZ ;  /* 0x00000003171a7210 */ /* 0x008fc60007fbe0ff */
[C---:B------:R-:W-:Y:S02]  /*682c0*/  IMAD.X R29, R24.reuse, 0x1, R0, P6 ;  /* 0x00000001181d7824 */ /* 0x040fe400030e0600 */
[----:B------:R-:W-:-:S03]  /*682d0*/  IMAD.X R27, R24, 0x1, R71, P5 ;  /* 0x00000001181b7824 */ /* 0x000fc600028e0647 */
[----:B------:R2:W-:Y:S04]  /*682e0*/  STL.64 [R1+0x220], R28 ;  /* 0x0002201c01007387 */ /* 0x0005e80000100a00 */
[----:B------:R3:W-:Y:S01]  /*682f0*/  STL.64 [R1+0x218], R26 ;  /* 0x0002181a01007387 */ /* 0x0007e20000100a00 */
[C---:B--2---:R-:W-:Y:S02]  /*68300*/  IADD3 R28, P6, PT, R23.reuse, R68, RZ ;  /* 0x00000044171c7210 */ /* 0x044fe40007fde0ff */
[----:B---3--:R-:W-:-:S03]  /*68310*/  IADD3 R26, P5, PT, R23, R70, RZ ;  /* 0x00000046171a7210 */ /* 0x008fc60007fbe0ff */
[----:B------:R-:W-:Y:S01]  /*68320*/  IMAD.X R29, R24, 0x1, R72, P6 ;  /* 0x00000001181d7824 */ /* 0x000fe200030e0648 */
[----:B------:R-:W-:Y:S02]  /*68330*/  SHF.R.S32.HI R23, RZ, 0x1f, R22 ;  /* 0x0000001fff177819 */ /* 0x000fe40000011416 */
[----:B------:R-:W-:Y:S01]  /*68340*/  IADD3 R48, P6, PT, R22, R2, RZ ;  /* 0x0000000216307210 */ /* 0x000fe20007fde0ff */
[----:B------:R-:W-:-:S04]  /*68350*/  IMAD.X R27, R24, 0x1, R69, P5 ;  /* 0x00000001181b7824 */ /* 0x000fc800028e0645 */
        /* <DEDUP_REMOVED lines=25> */
[----:B------:R-:W-:Y:S01]  /*684f0*/  IMAD.X R25, R22, 0x1, R69, P5 ;  /* 0x0000000116197824 */ /* 0x000fe200028e0645 */
[----:B------:R2:W-:Y:S03]  /*68500*/  STL.64 [R1+0x150], R26 ;  /* 0x0001501a01007387 */ /* 0x0005e60000100a00 */
[----:B------:R-:W-:-:S05]  /*68510*/  IMAD.X R51, R21, 0x1, R0, P6 ;  /* 0x0000000115337824 */ /* 0x000fca00030e0600 */
[----:B------:R-:W-:Y:S01]  /*68520*/  STL.64 [R1+0x1d30], R50 ;  /* 0x001d303201007387 */ /* 0x000fe20000100a00 */
[----:B--2---:R-:W-:-:S03]  /*68530*/  IADD3 R26, P5, PT, R20, R3, RZ ;  /* 0x00000003141a7210 */ /* 0x004fc60007fbe0ff */
[----:B------:R2:W-:Y:S02]  /*68540*/  STL.64 [R1+0x148], R24 ;  /* 0x0001481801007387 */ /* 0x0005e40000100a00 */
[----:B------:R-:W-:Y:S01]  /*68550*/  IMAD.X R27, R21, 0x1, R71, P5 ;  /* 0x00000001151b7824 */ /* 0x000fe200028e0647 */
[C---:B------:R-:W-:Y:S02]  /*68560*/  IADD3 R22, P5, PT, R20.reuse, R70, RZ ;  /* 0x0000004614167210 */ /* 0x040fe40007fbe0ff */
[----:B--2---:R-:W-:-:S03]  /*68570*/  IADD3 R24, P6, PT, R20, R68, RZ ;  /* 0x0000004414187210 */ /* 0x004fc60007fde0ff */
[C---:B------:R-:W-:Y:S02]  /*68580*/  IMAD.X R23, R21.reuse, 0x1, R69, P5 ;  /* 0x0000000115177824 */ /* 0x040fe400028e0645 */
[----:B------:R-:W-:Y:S01]  /*68590*/  IMAD.X R25, R21, 0x1, R72, P6 ;  /* 0x0000000115197824 */ /* 0x000fe200030e0648 */
[----:B------:R-:W-:Y:S01]  /*685a0*/  STL.64 [R1+0x138], R26 ;  /* 0x0001381a01007387 */ /* 0x000fe20000100a00 */
[----:B------:R-:W-:-:S03]  /*685b0*/  SHF.R.S32.HI R20, RZ, 0x1f, R19 ;  /* 0x0000001fff147819 */ /* 0x000fc60000011413 */
        /* <DEDUP_REMOVED lines=15> */
[----:B------:R-:W-:Y:S01]  /*686b0*/  IMAD.X R53, R19, 0x1, R0, P6 ;  /* 0x0000000113357824 */ /* 0x000fe200030e0600 */
        /* <DEDUP_REMOVED lines=30> */
[----:B------:R-:W-:-:S04]  /*688a0*/  IMAD.X R21, R17, 0x1, R72, P6 ;  /* 0x0000000111157824 */ /* 0x000fc800030e0648 */
        /* <DEDUP_REMOVED lines=55> */
[----:B------:R-:W-:Y:S01]  /*68c20*/  IMAD.MOV.U32 R43, RZ, RZ, R62 ;  /* 0x000000ffff2b7224 */ /* 0x000fe200078e003e */
[C---:B--2---:R-:W-:Y:S02]  /*68c30*/  IADD3 R16, P6, PT, R11.reuse, R2, RZ ;  /* 0x000000020b107210 */ /* 0x044fe40007fde0ff */
[----:B---3--:R-:W-:-:S03]  /*68c40*/  IADD3 R14, P5, PT, R11, R3, RZ ;  /* 0x000000030b0e7210 */ /* 0x008fc60007fbe0ff */
[C---:B------:R-:W-:Y:S01]  /*68c50*/  IMAD.X R17, R12.reuse, 0x1, R0, P6 ;  /* 0x000000010c117824 */ /* 0x040fe200030e0600 */
[C---:B------:R-:W-:Y:S01]  /*68c60*/  IADD3 R60, P6, PT, R11.reuse, R68, RZ ;  /* 0x000000440b3c7210 */ /* 0x040fe20007fde0ff */
[C---:B------:R-:W-:Y:S01]  /*68c70*/  IMAD.X R15, R12.reuse, 0x1, R71, P5 ;  /* 0x000000010c0f7824 */ /* 0x040fe200028e0647 */
[----:B------:R-:W-:Y:S01]  /*68c80*/  IADD3 R62, P5, PT, R11, R70, RZ ;  /* 0x000000460b3e7210 */ /* 0x000fe20007fbe0ff */
[----:B------:R-:W-:Y:S01]  /*68c90*/  IMAD.MOV.U32 R45, RZ, RZ, R64 ;  /* 0x000000ffff2d7224 */ /* 0x000fe200078e0040 */
[----:B------:R-:W-:Y:S01]  /*68ca0*/  SHF.R.S32.HI R11, RZ, 0x1f, R10 ;  /* 0x0000001fff0b7819 */ /* 0x000fe2000001140a */
[----:B------:R-:W-:Y:S02]  /*68cb0*/  IMAD.MOV.U32 R42, RZ, RZ, R63 ;  /* 0x000000ffff2a7224 */ /* 0x000fe400078e003f */
[----:B------:R-:W-:Y:S01]  /*68cc0*/  IMAD.X R61, R12, 0x1, R72, P6 ;  /* 0x000000010c3d7824 */ /* 0x000fe200030e0648 */
[----:B------:R-:W-:Y:S01]  /*68cd0*/  IADD3 R64, P6, PT, R10, R2, RZ ;  /* 0x000000020a407210 */ /* 0x000fe20007fde0ff */
[----:B------:R-:W-:Y:S01]  /*68ce0*/  IMAD.X R63, R12, 0x1, R69, P5 ;  /* 0x000000010c3f7824 */ /* 0x000fe200028e0645 */
[----:B------:R-:W-:Y:S01]  /*68cf0*/  IADD3 R92, P5, PT, R10, R3, RZ ;  /* 0x000000030a5c7210 */ /* 0x000fe20007fbe0ff */
[----:B------:R-:W-:-:S02]  /*68d00*/  IMAD.MOV.U32 R73, RZ, RZ, R65 ;  /* 0x000000ffff497224 */ /* 0x000fc400078e0041 */
[C---:B------:R-:W-:Y:S01]  /*68d10*/  IMAD.X R65, R11.reuse, 0x1, R0, P6 ;  /* 0x000000010b417824 */ /* 0x040fe200030e0600 */
[C---:B------:R-:W-:Y:S01]  /*68d20*/  IADD3 R90, P6, PT, R10.reuse, R68, RZ ;  /* 0x000000440a5a7210 */ /* 0x040fe20007fde0ff */
[C---:B------:R-:W-:Y:S01]  /*68d30*/  IMAD.X R93, R11.reuse, 0x1, R71, P5 ;  /* 0x000000010b5d7824 */ /* 0x040fe200028e0647 */
[----:B------:R-:W-:Y:S02]  /*68d40*/  IADD3 R88, P5, PT, R10, R70, RZ ;  /* 0x000000460a587210 */ /* 0x000fe40007fbe0ff */
[----:B------:R-:W-:Y:S01]  /*68d50*/  SHF.R.S32.HI R10, RZ, 0x1f, R9 ;  /* 0x0000001fff0a7819 */ /* 0x000fe20000011409 */
        /* <DEDUP_REMOVED lines=14> */
[----:B------:R-:W-:-:S02]  /*68e40*/  IMAD.MOV.U32 R36, RZ, RZ, R76 ;  /* 0x000000ffff247224 */ /* 0x000fc400078e004c */
[----:B------:R-:W-:Y:S01]  /*68e50*/  IMAD.X R81, R10, 0x1, R69, P5 ;  /* 0x000000010a517824 */ /* 0x000fe200028e0645 */
[CC--:B------:R-:W-:Y:S01]  /*68e60*/  IADD3 R76, P5, PT, R8.reuse, R3.reuse, RZ ;  /* 0x00000003084c7210 */ /* 0x0c0fe20007fbe0ff */
[----:B------:R-:W-:Y:S02]  /*68e70*/  IMAD.MOV.U32 R41, RZ, RZ, R79 ;  /* 0x000000ffff297224 */ /* 0x000fe400078e004f */
[----:B------:R-:W-:Y:S02]  /*68e80*/  IMAD.MOV.U32 R37, RZ, RZ, R77 ;  /* 0x000000ffff257224 */ /* 0x000fe400078e004d */
        /* <DEDUP_REMOVED lines=8> */
[----:B------:R-:W-:-:S03]  /*68f10*/  IADD3 R30, P5, PT, R7, R3, RZ ;  /* 0x00000003071e7210 */ /* 0x000fc60007fbe0ff */
        /* <DEDUP_REMOVED lines=8> */
[C---:B------:R-:W-:Y:S01]  /*68fa0*/  IADD3 R22, P5, PT, R6.reuse, R3, RZ ;  /* 0x0000000306167210 */ /* 0x040fe20007fbe0ff */
[----:B------:R2:W-:Y:S02]  /*68fb0*/  STL.64 [R1+0x20], R16 ;  /* 0x0000201001007387 */ /* 0x0005e40000100a00 */
[C---:B------:R-:W-:Y:S01]  /*68fc0*/  IMAD.X R25, R7.reuse, 0x1, R0, P6 ;  /* 0x0000000107197824 */ /* 0x040fe200030e0600 */
[C---:B------:R-:W-:Y:S01]  /*68fd0*/  IADD3 R20, P6, PT, R6.reuse, R68, RZ ;  /* 0x0000004406147210 */ /* 0x040fe20007fde0ff */
[C---:B------:R-:W-:Y:S01]  /*68fe0*/  IMAD.X R23, R7.reuse, 0x1, R71, P5 ;  /* 0x0000000107177824 */ /* 0x040fe200028e0647 */
[----:B------:R-:W-:Y:S01]  /*68ff0*/  IADD3 R18, P5, PT, R6, R70, RZ ;  /* 0x0000004606127210 */ /* 0x000fe20007fbe0ff */
[----:B------:R3:W-:Y:S01]  /*69000*/  STL.64 [R1+0x18], R14 ;  /* 0x0000180e01007387 */ /* 0x0007e20000100a00 */
[----:B------:R-:W-:Y:S01]  /*69010*/  SHF.R.S32.HI R6, RZ, 0x1f, R5 ;  /* 0x0000001fff067819 */ /* 0x000fe20000011405 */
[----:B------:R-:W-:-:S02]  /*69020*/  IMAD.X R21, R7, 0x1, R72, P6 ;  /* 0x0000000107157824 */ /* 0x000fc400030e0648 */
[----:B------:R-:W1:Y:S01]  /*69030*/  LDL.LU R44, [R1+0x1ca8] ;  /* 0x001ca800012c7983 */ /* 0x000e620000300800 */
[----:B------:R-:W-:Y:S01]  /*69040*/  IMAD.X R19, R7, 0x1, R69, P5 ;  /* 0x0000000107137824 */ /* 0x000fe200028e0645 */
[C---:B--2---:R-:W-:Y:S02]  /*69050*/  IADD3 R16, P6, PT, R5.reuse, R2, RZ ;  /* 0x0000000205107210 */ /* 0x044fe40007fde0ff */
[----:B---3--:R-:W-:-:S03]  /*69060*/  IADD3 R14, P5, PT, R5, R3, RZ ;  /* 0x00000003050e7210 */ /* 0x008fc60007fbe0ff */
[C---:B------:R-:W-:Y:S01]  /*69070*/  IMAD.X R17, R6.reuse, 0x1, R0, P6 ;  /* 0x0000000106117824 */ /* 0x040fe200030e0600 */
[C---:B------:R-:W-:Y:S01]  /*69080*/  IADD3 R12, P6, PT, R5.reuse, R68, RZ ;  /* 0x00000044050c7210 */ /* 0x040fe20007fde0ff */
[----:B------:R-:W-:Y:S01]  /*69090*/  IMAD.X R15, R6, 0x1, R71, P5 ;  /* 0x00000001060f7824 */ /* 0x000fe200028e0647 */
[----:B------:R-:W-:-:S03]  /*690a0*/  IADD3 R10, P5, PT, R5, R70, RZ ;  /* 0x00000046050a7210 */ /* 0x000fc60007fbe0ff */
[----:B------:R-:W-:Y:S01]  /*690b0*/  IMAD.X R13, R6, 0x1, R72, P6 ;  /* 0x00000001060d7824 */ /* 0x000fe200030e0648 */
[----:B------:R-:W-:Y:S02]  /*690c0*/  SHF.R.S32.HI R5, RZ, 0x1f, R4 ;  /* 0x0000001fff057819 */ /* 0x000fe40000011404 */
[----:B------:R-:W-:Y:S01]  /*690d0*/  IADD3 R8, P6, PT, R4, R2, RZ ;  /* 0x0000000204087210 */ /* 0x000fe20007fde0ff */
[----:B------:R-:W-:Y:S01]  /*690e0*/  IMAD.X R11, R6, 0x1, R69, P5 ;  /* 0x00000001060b7824 */ /* 0x000fe200028e0645 */
[----:B------:R-:W-:-:S03]  /*690f0*/  IADD3 R6, P5, PT, R4, R3, RZ ;  /* 0x0000000304067210 */ /* 0x000fc60007fbe0ff */
[C---:B------:R-:W-:Y:S01]  /*69100*/  IMAD.X R9, R5.reuse, 0x1, R0, P6 ;  /* 0x0000000105097824 */ /* 0x040fe200030e0600 */
[C---:B------:R-:W-:Y:S01]  /*69110*/  IADD3 R2, P6, PT, R4.reuse, R68, RZ ;  /* 0x0000004404027210 */ /* 0x040fe20007fde0ff */
[C---:B------:R-:W-:Y:S01]  /*69120*/  IMAD.X R7, R5.reuse, 0x1, R71, P5 ;  /* 0x0000000105077824 */ /* 0x040fe200028e0647 */
[----:B------:R-:W-:Y:S01]  /*69130*/  IADD3 R4, P5, PT, R4, R70, RZ ;  /* 0x0000004604047210 */ /* 0x000fe20007fbe0ff */
[----:B------:R-:W2:Y:S02]  /*69140*/  LDL R71, [R1+0x704] ;  /* 0x0007040001477983 */ /* 0x000ea40000100800 */
[C---:B------:R-:W-:Y:S02]  /*69150*/  IMAD.X R3, R5.reuse, 0x1, R72, P6 ;  /* 0x0000000105037824 */ /* 0x040fe400030e0648 */
[----:B------:R-:W-:-:S05]  /*69160*/  IMAD.X R5, R5, 0x1, R69, P5 ;  /* 0x0000000105057824 */ /* 0x000fca00028e0645 */
[----:B------:R3:W-:Y:S04]  /*69170*/  STL [R1+0x1ce4], R5 ;  /* 0x001ce40501007387 */ /* 0x0007e80000100800 */
[----:B---3--:R-:W3:Y:S01]  /*69180*/  LDL.LU R5, [R1+0x708] ;  /* 0x0007080001057983 */ /* 0x008ee20000300800 */
[----:B------:R-:W-:-:S04]  /*69190*/  PRMT R0, R45, 0x9910, RZ ;  /* 0x000099102d007816 */ /* 0x000fc800000000ff */
[----:B------:R-:W-:Y:S02]  /*691a0*/  SHF.R.S32.HI R0, RZ, 0x8, R0 ;  /* 0x00000008ff007819 */ /* 0x000fe40000011400 */
[----:B------:R-:W-:-:S04]  /*691b0*/  PRMT R68, R42, 0x9910, RZ ;  /* 0x000099102a447816 */ /* 0x000fc800000000ff */
[----:B------:R-:W-:Y:S02]  /*691c0*/  SHF.R.S32.HI R68, RZ, 0x8, R68 ;  /* 0x00000008ff447819 */ /* 0x000fe40000011444 */
[----:B-1----:R-:W-:Y:S01]  /*691d0*/  ISETP.GE.AND P6, PT, R44, UR4, PT ;  /* 0x000000042c007c0c */ /* 0x002fe2000bfc6270 */
[----:B------:R-:W1:Y:S03]  /*691e0*/  LDCU UR4, c[0x0][0x398] ;  /* 0x00007300ff0477ac */ /* 0x000e660008000800 */
[----:B0-----:R-:W-:Y:S01]  /*691f0*/  ISETP.LT.AND P5, PT, R66, UR6, !P6 ;  /* 0x0000000642007c0c */ /* 0x001fe2000f7a1270 */
[----:B------:R-:W3:-:S12]  /*69200*/  LDCU UR6, c[0x0][0x398] ;  /* 0x00007300ff0677ac */ /* 0x000ed80008000800 */
[----:B------:R0:W-:Y:S01]  /*69210*/  @P5 STG.E.U8 desc[UR14][R40.64], R0 ;  /* 0x0000000028005986 */ /* 0x0001e2000c10110e */
[----:B-1----:R-:W-:Y:S01]  /*69220*/  ISETP.LT.AND P5, PT, R67, UR4, !P6 ;  /* 0x0000000443007c0c */ /* 0x002fe2000f7a1270 */
[----:B------:R-:W1:Y:S01]  /*69230*/  LDCU UR4, c[0x0][0x39c] ;  /* 0x00007380ff0477ac */ /* 0x000e620008000800 */
[----:B0-----:R-:W-:Y:S01]  /*69240*/  PRMT R0, R73, 0x9910, RZ ;  /* 0x0000991049007816 */ /* 0x001fe200000000ff */
[----:B------:R-:W4:Y:S03]  /*69250*/  LDL.LU R40, [R1+0x580] ;  /* 0x0005800001287983 */ /* 0x000f260000300800 */
[----:B------:R-:W-:Y:S01]  /*69260*/  SHF.R.S32.HI R0, RZ, 0x8, R0 ;  /* 0x00000008ff007819 */ /* 0x000fe20000011400 */
[----:B------:R-:W4:Y:S06]  /*69270*/  LDL.LU R41, [R1+0x584] ;  /* 0x0005840001297983 */ /* 0x000f2c0000300800 */
[----:B------:R0:W-:Y:S04]  /*69280*/  @P5 STG.E.U8 desc[UR14][R38.64], R0 ;  /* 0x0000000026005986 */ /* 0x0001e8000c10110e */
[----:B------:R-:W5:Y:S01]  /*69290*/  LDL.LU R50, [R1+0x380] ;  /* 0x0003800001327983 */ /* 0x000f620000300800 */
[----:B---3--:R-:W-:-:S03]  /*692a0*/  ISETP.LT.AND P5, PT, R5, UR6, !P6 ;  /* 0x0000000605007c0c */ /* 0x008fc6000f7a1270 */
[----:B------:R-:W5:Y:S01]  /*692b0*/  LDL.LU R51, [R1+0x384] ;  /* 0x0003840001337983 */ /* 0x000f620000300800 */
[----:B------:R-:W3:Y:S03]  /*692c0*/  LDCU UR6, c[0x0][0x398] ;  /* 0x00007300ff0677ac */ /* 0x000ee60008000800 */
[----:B------:R-:W3:Y:S04]  /*692d0*/  LDL.LU.64 R48, [R1+0x378] ;  /* 0x0003780001307983 */ /* 0x000ee80000300a00 */
[----:B------:R-:W1:Y:S01]  /*692e0*/  LDL.LU R44, [R1+0x1cac] ;  /* 0x001cac00012c7983 */ /* 0x000e620000300800 */
[----:B0-----:R-:W-:-:S03]  /*692f0*/  PRMT R0, R43, 0x9910, RZ ;  /* 0x000099102b007816 */ /* 0x001fc600000000ff */
[----:B------:R-:W3:Y:S04]  /*69300*/  LDL.LU R45, [R1+0x180] ;  /* 0x00018000012d7983 */ /* 0x000ee80000300800 */
[----:B------:R-:W3:Y:S04]  /*69310*/  LDL.LU R73, [R1+0x184] ;  /* 0x0001840001497983 */ /* 0x000ee80000300800 */
[----:B------:R-:W3:Y:S04]  /*69320*/  LDL.LU.64 R46, [R1+0x370] ;  /* 0x00037000012e7983 */ /* 0x000ee80000300a00 */
[----:B------:R-:W3:Y:S04]  /*69330*/  LDL.LU.64 R38, [R1+0x368] ;  /* 0x0003680001267983 */ /* 0x000ee80000300a00 */
[----:B------:R-:W3:Y:S04]  /*69340*/  LDL.LU.64 R42, [R1+0x360] ;  /* 0x00036000012a7983 */ /* 0x000ee80000300a00 */
[----:B------:R0:W-:Y:S04]  /*69350*/  @P5 STG.E.U8 desc[UR14][R36.64], R68 ;  /* 0x0000004424005986 */ /* 0x0001e8000c10110e */
[----:B0-----:R-:W3:Y:S04]  /*69360*/  LDL.LU.64 R36, [R1+0x1da0] ;  /* 0x001da00001247983 */ /* 0x001ee80000300a00 */
[----:B------:R-:W3:Y:S01]  /*69370*/  LDL.LU.64 R68, [R1+0x408] ;  /* 0x0004080001447983 */ /* 0x000ee20000300a00 */
[----:B--2---:R-:W-:Y:S01]  /*69380*/  ISETP.LT.AND P6, PT, R71, UR8, !P6 ;  /* 0x0000000847007c0c */ /* 0x004fe2000f7c1270 */
[----:B------:R-:W0:Y:S01]  /*69390*/  LDCU UR8, c[0x0][0x398] ;  /* 0x00007300ff0877ac */ /* 0x000e220008000800 */
[----:B------:R-:W-:-:S02]  /*693a0*/  SHF.R.S32.HI R0, RZ, 0x8, R0 ;  /* 0x00000008ff007819 */ /* 0x000fc40000011400 */
[----:B-1----:R-:W-:Y:S01]  /*693b0*/  ISETP.GE.AND P5, PT, R44, UR4, PT ;  /* 0x000000042c007c0c */ /* 0x002fe2000bfa6270 */
[----:B------:R-:W1:Y:S01]  /*693c0*/  LDCU UR4, c[0x0][0x398] ;  /* 0x00007300ff0477ac */ /* 0x000e620008000800 */
[----:B------:R-:W2:Y:S07]  /*693d0*/  LDL.LU R44, [R1+0x1cb0] ;  /* 0x001cb000012c7983 */ /* 0x000eae0000300800 */
[----:B---3--:R4:W-:Y:S01]  /*693e0*/  @P6 STG.E.U8 desc[UR14][R68.64], R0 ;  /* 0x0000000044006986 */ /* 0x0089e2000c10110e */
[----:B------:R-:W-:Y:S01]  /*693f0*/  ISETP.LT.AND P6, PT, R66, UR10, !P5 ;  /* 0x0000000a42007c0c */ /* 0x000fe2000efc1270 */
[----:B------:R-:W3:Y:S01]  /*69400*/  LDCU UR10, c[0x0][0x398] ;  /* 0x00007300ff0a77ac */ /* 0x000ee20008000800 */
[----:B----4-:R-:W-:-:S11]  /*69410*/  F2FP.SATFINITE.E4M3.F32.PACK_AB_MERGE_C R0, R41, R40, RZ ;  /* 0x000000282900723e */ /* 0x010fd600048070ff */
[----:B------:R4:W-:Y:S04]  /*69420*/  @P6 STG.E.U8 desc[UR14][R36.64], R0 ;  /* 0x0000000024006986 */ /* 0x0009e8000c10110e */
[----:B----4-:R-:W4:Y:S01]  /*69430*/  LDL.LU.64 R36, [R1+0x1d98] ;  /* 0x001d980001247983 */ /* 0x010f220000300a00 */
[----:B-1----:R-:W-:Y:S01]  /*69440*/  ISETP.LT.AND P6, PT, R67, UR4, !P5 ;  /* 0x0000000443007c0c */ /* 0x002fe2000efc1270 */
[----:B------:R-:W2:Y:S01]  /*69450*/  LDCU UR4, c[0x0][0x39c] ;  /* 0x00007380ff0477ac */ /* 0x000ea20008000800 */
[----:B-----5:R-:W-:Y:S01]  /*69460*/  F2FP.SATFINITE.E4M3.F32.PACK_AB_MERGE_C R69, R51, R50, RZ ;  /* 0x000000323345723e */ /* 0x020fe200048070ff */
[----:B------:R-:W5:Y:S01]  /*69470*/  LDL.LU.64 R40, [R1+0x358] ;  /* 0x0003580001287983 */ /* 0x000f620000300a00 */
[----:B------:R-:W-:-:S09]  /*69480*/  F2FP.SATFINITE.E4M3.F32.PACK_AB_MERGE_C R68, R73, R45, RZ ;  /* 0x0000002d4944723e */ /* 0x000fd200048070ff */
[----:B------:R-:W-:Y:S01]  /*69490*/  @P6 STG.E.U8 desc[UR14][R48.64], R69 ;  /* 0x0000004530006986 */ /* 0x000fe2000c10110e */
[----:B------:R-:W-:Y:S01]  /*694a0*/  ISETP.LT.AND P6, PT, R5, UR6, !P5 ;  /* 0x0000000605007c0c */ /* 0x000fe2000efc1270 */
[----:B------:R-:W1:Y:S01]  /*694b0*/  LDCU UR6, c[0x0][0x398] ;  /* 0x00007300ff0677ac */ /* 0x000e620008000800 */
[----:B0-----:R-:W-:Y:S02]  /*694c0*/  ISETP.LT.AND P5, PT, R71, UR8, !P5 ;  /* 0x0000000847007c0c */ /* 0x001fe4000efa1270 */
[----:B------:R-:W-:Y:S01]  /*694d0*/  PRMT R0, R0, 0x9910, RZ ;  /* 0x0000991000007816 */ /* 0x000fe200000000ff */
[----:B------:R-:W0:Y:S08]  /*694e0*/  LDCU UR8, c[0x0][0x398] ;  /* 0x00007300ff0877ac */ /* 0x000e300008000800 */
[----:B------:R-:W-:Y:S01]  /*694f0*/  @P6 STG.E.U8 desc[UR14][R46.64], R68 ;  /* 0x000000442e006986 */ /* 0x000fe2000c10110e */
[----:B------:R-:W-:-:S02]  /*69500*/  SHF.R.S32.HI R0, RZ, 0x8, R0 ;  /* 0x00000008ff007819 */ /* 0x000fc40000011400 */
[----:B----4-:R-:W-:-:S05]  /*69510*/  F2FP.SATFINITE.E4M3.F32.PACK_AB_MERGE_C R36, R37, R36, RZ ;  /* 0x000000242524723e */ /* 0x010fca00048070ff */
[----:B------:R4:W-:Y:S04]  /*69520*/  @P5 STG.E.U8 desc[UR14][R38.64], R36 ;  /* 0x0000002426005986 */ /* 0x0009e8000c10110e */
[----:B----4-:R-:W4:Y:S01]  /*69530*/  LDL.LU.64 R38, [R1+0x350] ;  /* 0x0003500001267983 */ /* 0x010f220000300a00 */
[----:B--2---:R-:W-:Y:S01]  /*69540*/  ISETP.GE.AND P6, PT, R44, UR4, PT ;  /* 0x000000042c007c0c */ /* 0x004fe2000bfc6270 */
[----:B------:R-:W2:Y:S03]  /*69550*/  LDCU UR4, c[0x0][0x398] ;  /* 0x00007300ff0477ac */ /* 0x000ea60008000800 */
[----:B-1----:R-:W-:Y:S01]  /*69560*/  ISETP.LT.AND P5, PT, R66, UR6, !P6 ;  /* 0x0000000642007c0c */ /* 0x002fe2000f7a1270 */
[----:B------:R-:W1:Y:S01]  /*69570*/  LDCU UR6, c[0x0][0x398] ;  /* 0x00007300ff0677ac */ /* 0x000e620008000800 */
[----:B------:R-:W-:-:S11]  /*69580*/  PRMT R68, R68, 0x9910, RZ ;  /* 0x0000991044447816 */ /* 0x000fd600000000ff */
[----:B------:R0:W-:Y:S01]  /*69590*/  @P5 STG.E.U8 desc[UR14][R42.64], R0 ;  /* 0x000000002a005986 */ /* 0x0001e2000c10110e */
[----:B--2---:R-:W-:Y:S01]  /*695a0*/  ISETP.LT.AND P5, PT, R67, UR4, !P6 ;  /* 0x0000000443007c0c */ /* 0x004fe2000f7a1270 */
[----:B------:R-:W2:Y:S01]  /*695b0*/  LDCU UR4, c[0x0][0x39c] ;  /* 0x00007380ff0477ac */ /* 0x000ea20008000800 */
[----:B0-----:R-:W-:Y:S01]  /*695c0*/  PRMT R0, R69, 0x9910, RZ ;  /* 0x0000991045007816 */ /* 0x001fe200000000ff */
[----:B------:R-:W2:Y:S04]  /*695d0*/  LDL.LU R42, [R1+0x588] ;  /* 0x00058800012a7983 */ /* 0x000ea80000300800 */
[----:B------:R-:W2:Y:S01]  /*695e0*/  LDL.LU R43, [R1+0x58c] ;  /* 0x00058c00012b7983 */ /* 0x000ea20000300800 */
[----:B------:R-:W-:-:S03]  /*695f0*/  SHF.R.S32.HI R0, RZ, 0x8, R0 ;  /* 0x00000008ff007819 */ /* 0x000fc60000011400 */
[----:B------:R-:W2:Y:S04]  /*69600*/  LDL.LU R72, [R1+0x388] ;  /* 0x0003880001487983 */ /* 0x000ea80000300800 */
[----:B------:R-:W2:Y:S04]  /*69610*/  LDL.LU R70, [R1+0x38c] ;  /* 0x00038c0001467983 */ /* 0x000ea80000300800 */
[----:B------:R-:W2:Y:S04]  /*69620*/  LDL.LU.64 R50, [R1+0x338] ;  /* 0x0003380001327983 */ /* 0x000ea80000300a00 */
[----:B------:R-:W2:Y:S04]  /*69630*/  LDL.LU R37, [R1+0x1cbc] ;  /* 0x001cbc0001257983 */ /* 0x000ea80000300800 */
[----:B------:R-:W3:Y:S04]  /*69640*/  LDL.LU R47, [R1+0x188] ;  /* 0x00018800012f7983 */ /* 0x000ee80000300800 */
[----:B------:R-:W3:Y:S04]  /*69650*/  LDL.LU R73, [R1+0x18c] ;  /* 0x00018c0001497983 */ /* 0x000ee80000300800 */
[----:B-----5:R0:W-:Y:S01]  /*69660*/  @P5 STG.E.U8 desc[UR14][R40.64], R0 ;  /* 0x0000000028005986 */ /* 0x0201e2000c10110e */
[----:B-1----:R-:W-:Y:S01]  /*69670*/  ISETP.LT.AND P5, PT, R5, UR6, !P6 ;  /* 0x0000000605007c0c */ /* 0x002fe2000f7a1270 */
[----:B------:R-:W1:Y:S02]  /*69680*/  LDCU UR6, c[0x0][0x398] ;  /* 0x00007300ff0677ac */ /* 0x000e640008000800 */
[----:B------:R-:W5:Y:S04]  /*69690*/  LDL.LU.64 R48, [R1+0x330] ;  /* 0x0003300001307983 */ /* 0x000f680000300a00 */
[----:B0-----:R-:W3:Y:S01]  /*696a0*/  LDL.LU.64 R40, [R1+0x328] ;  /* 0x0003280001287983 */ /* 0x001ee20000300a00 */
[----:B------:R-:W-:Y:S01]  /*696b0*/  PRMT R0, R36, 0x9910, RZ ;  /* 0x0000991024007816 */ /* 0x000fe200000000ff */
[----:B------:R-:W-:-:S02]  /*696c0*/  IMAD.MOV.U32 R36, RZ, RZ, R68 ;  /* 0x000000ffff247224 */ /* 0x000fc400078e0044 */
[----:B------:R-:W3:Y:S04]  /*696d0*/  LDL.LU.64 R44, [R1+0x320] ;  /* 0x00032000012c7983 */ /* 0x000ee80000300a00 */
[----:B------:R-:W3:Y:S01]  /*696e0*/  LDL.LU.64 R68, [R1+0x348] ;  /* 0x0003480001447983 */ /* 0x000ee20000300a00 */
[----:B------:R-:W-:-:S05]  /*696f0*/  SHF.R.S32.HI R36, RZ, 0x8, R36 ;  /* 0x00000008ff247819 */ /* 0x000fca0000011424 */
[----:B----4-:R0:W-:Y:S04]  /*69700*/  @P5 STG.E.U8 desc[UR14][R38.64], R36 ;  /* 0x0000002426005986 */ /* 0x0101e8000c10110e */
[----:B0-----:R-:W4:Y:S01]  /*69710*/  LDL.LU.64 R38, [R1+0x1d90] ;  /* 0x001d900001267983 */ /* 0x001f220000300a00 */
[----:B------:R-:W-:Y:S01]  /*69720*/  ISETP.LT.AND P6, PT, R71, UR8, !P6 ;  /* 0x0000000847007c0c */ /* 0x000fe2000f7c1270 */
[----:B------:R-:W0:Y:S01]  /*69730*/  LDCU UR8, c[0x0][0x398] ;  /* 0x00007300ff0877ac */ /* 0x000e220008000800 */
[----:B------:R-:W-:Y:S01]  /*69740*/  SHF.R.S32.HI R0, RZ, 0x8, R0 ;  /* 0x00000008ff007819 */ /* 0x000fe20000011400 */
[----:B------:R-:W5:Y:S01]  /*69750*/  LDL.LU R46, [R1+0x1cb4] ;  /* 0x001cb400012e7983 */ /* 0x000f620000300800 */
[----:B--2---:R-:W-:Y:S01]  /*69760*/  ISETP.GE.AND P5, PT, R37, UR4, PT ;  /* 0x0000000425007c0c */ /* 0x004fe2000bfa6270 */
[----:B------:R-:W2:Y:S08]  /*69770*/  LDCU UR4, c[0x0][0x398] ;  /* 0x00007300ff0477ac */ /* 0x000eb00008000800 */
[----:B---3--:R3:W-:Y:S01]  /*69780*/  @P6 STG.E.U8 desc[UR14][R68.64], R0 ;  /* 0x0000000044006986 */ /* 0x0087e2000c10110e */
[----:B------:R-:W-:Y:S01]  /*69790*/  ISETP.LT.AND P6, PT, R66, UR10, !P5 ;  /* 0x0000000a42007c0c */ /* 0x000fe2000efc1270 */
[----:B------:R-:W0:Y:S01]  /*697a0*/  LDCU UR10, c[0x0][0x398] ;  /* 0x00007300ff0a77ac */ /* 0x000e220008000800 */
[----:B---3--:R-:W-:-:S11]  /*697b0*/  F2FP.SATFINITE.E4M3.F32.PACK_AB_MERGE_C R0, R43, R42, RZ ;  /* 0x0000002a2b00723e */ /* 0x008fd600048070ff */
[----:B----4-:R3:W-:Y:S04]  /*697c0*/  @P6 STG.E.U8 desc[UR14][R38.64], R0 ;  /* 0x0000000026006986 */ /* 0x0107e8000c10110e */
[----:B---3--:R-:W3:Y:S01]  /*697d0*/  LDL.LU.64 R38, [R1+0x1d88] ;  /* 0x001d880001267983 */ /* 0x008ee20000300a00 */
[----:B--2---:R-:W-:Y:S01]  /*697e0*/  ISETP.LT.AND P6, PT, R67, UR4, !P5 ;  /* 0x0000000443007c0c */ /* 0x004fe2000efc1270 */
[----:B------:R-:W2:Y:S01]  /*697f0*/  LDCU UR4, c[0x0][0x39c] ;  /* 0x00007380ff0477ac */ /* 0x000ea20008000800 */
[----:B------:R-:W-:Y:S01]  /*69800*/  F2FP.SATFINITE.E4M3.F32.PACK_AB_MERGE_C R37, R70, R72, RZ ;  /* 0x000000484625723e */ /* 0x000fe200048070ff */
[----:B------:R-:W4:Y:S01]  /*69810*/  LDL.LU.64 R42, [R1+0x318] ;  /* 0x00031800012a7983 */ /* 0x000f220000300a00 */
[----:B------:R-:W-:-:S09]  /*69820*/  F2FP.SATFINITE.E4M3.F32.PACK_AB_MERGE_C R36, R73, R47, RZ ;  /* 0x0000002f4924723e */ /* 0x000fd200048070ff */
[----:B------:R-:W-:Y:S01]  /*69830*/  @P6 STG.E.U8 desc[UR14][R50.64], R37 ;  /* 0x0000002532006986 */ /* 0x000fe2000c10110e */
[----:B-1----:R-:W-:Y:S01]  /*69840*/  ISETP.LT.AND P6, PT, R5, UR6, !P5 ;  /* 0x0000000605007c0c */ /* 0x002fe2000efc1270 */
[----:B------:R-:W1:Y:S01]  /*69850*/  LDCU UR6, c[0x0][0x398] ;  /* 0x00007300ff0677ac */ /* 0x000e620008000800 */
[----:B0-----:R-:W-:Y:S02]  /*69860*/  ISETP.LT.AND P5, PT, R71, UR8, !P5 ;  /* 0x0000000847007c0c */ /* 0x001fe4000efa1270 */
[----:B------:R-:W-:Y:S01]  /*69870*/  PRMT R0, R0, 0x9910, RZ ;  /* 0x0000991000007816 */ /* 0x000fe200000000ff */
[----:B------:R-:W0:Y:S08]  /*69880*/  LDCU UR8, c[0x0][0x398] ;  /* 0x00007300ff0877ac */ /* 0x000e300008000800 */
[----:B-----5:R-:W-:Y:S01]  /*69890*/  @P6 STG.E.U8 desc[UR14][R48.64], R36 ;  /* 0x0000002430006986 */ /* 0x020fe2000c10110e */
[----:B--2---:R-:W-:Y:S01]  /*698a0*/  ISETP.GE.AND P6, PT, R46, UR4, PT ;  /* 0x000000042e007c0c */ /* 0x004fe2000bfc6270 */
[----:B------:R-:W2:Y:S01]  /*698b0*/  LDCU UR4, c[0x0][0x398] ;  /* 0x00007300ff0477ac */ /* 0x000ea20008000800 */
[----:B---3--:R-:W-:-:S05]  /*698c0*/  F2FP.SATFINITE.E4M3.F32.PACK_AB_MERGE_C R38, R39, R38, RZ ;  /* 0x000000262726723e */ /* 0x008fca00048070ff */
[----:B------:R3:W-:Y:S04]  /*698d0*/  @P5 STG.E.U8 desc[UR14][R40.64], R38 ;  /* 0x0000002628005986 */ /* 0x0007e8000c10110e */
[----:B---3--:R-:W3:Y:S01]  /*698e0*/  LDL.LU.64 R40, [R1+0x310] ;  /* 0x0003100001287983 */ /* 0x008ee20000300a00 */
[----:B-1----:R-:W-:Y:S01]  /*698f0*/  ISETP.LT.AND P5, PT, R66, UR6, !P6 ;  /* 0x0000000642007c0c */ /* 0x002fe2000f7a1270 */
[----:B------:R-:W1:Y:S01]  /*69900*/  LDCU UR6, c[0x0][0x398] ;  /* 0x00007300ff0677ac */ /* 0x000e620008000800 */
[----:B------:R-:W-:-:S11]  /*69910*/  SHF.R.S32.HI R0, RZ, 0x8, R0 ;  /* 0x00000008ff007819 */ /* 0x000fd60000011400 */
[----:B------:R5:W-:Y:S01]  /*69920*/  @P5 STG.E.U8 desc[UR14][R44.64], R0 ;  /* 0x000000002c005986 */ /* 0x000be2000c10110e */
[----:B--2---:R-:W-:Y:S01]  /*69930*/  ISETP.LT.AND P5, PT, R67, UR4, !P6 ;  /* 0x0000000443007c0c */ /* 0x004fe2000f7a1270 */
[----:B------:R-:W2:Y:S01]  /*69940*/  LDCU UR4, c[0x0][0x39c] ;  /* 0x00007380ff0477ac */ /* 0x000ea20008000800 */
[----:B-----5:R-:W-:Y:S01]  /*69950*/  PRMT R0, R37, 0x9910, RZ ;  /* 0x0000991025007816 */ /* 0x020fe200000000ff */
[----:B------:R-:W5:Y:S04]  /*69960*/  LDL.LU R44, [R1+0x590] ;  /* 0x00059000012c7983 */ /* 0x000f680000300800 */
[----:B------:R-:W5:Y:S01]  /*69970*/  LDL.LU R45, [R1+0x594] ;  /* 0x00059400012d7983 */ /* 0x000f620000300800 */
[----:B------:R-:W-:-:S03]  /*69980*/  SHF.R.S32.HI R0, RZ, 0x8, R0 ;  /* 0x00000008ff007819 */ /* 0x000fc60000011400 */
[----:B------:R-:W2:Y:S04]  /*69990*/  LDL.LU R70, [R1+0x390] ;  /* 0x0003900001467983 */ /* 0x000ea80000300800 */
[----:B------:R-:W2:Y:S04]  /*699a0*/  LDL.LU R50, [R1+0x394] ;  /* 0x0003940001327983 */ /* 0x000ea80000300800 */
[----:B------:R-:W2:Y:S04]  /*699b0*/  LDL.LU.64 R68, [R1+0x2f8] ;  /* 0x0002f80001447983 */ /* 0x000ea80000300a00 */
[----:B------:R-:W2:Y:S04]  /*699c0*/  LDL.LU R37, [R1+0x1cc8] ;  /* 0x001cc80001257983 */ /* 0x000ea80000300800 */
[----:B------:R-:W5:Y:S04]  /*699d0*/  LDL.LU R51, [R1+0x190] ;  /* 0x0001900001337983 */ /* 0x000f680000300800 */
[----:B------:R-:W5:Y:S04]  /*699e0*/  LDL.LU R73, [R1+0x194] ;  /* 0x0001940001497983 */ /* 0x000f680000300800 */
[----:B----4-:R4:W-:Y:S01]  /*699f0*/  @P5 STG.E.U8 desc[UR14][R42.64], R0 ;  /* 0x000000002a005986 */ /* 0x0109e2000c10110e */
[----:B-1----:R-:W-:Y:S01]  /*69a00*/  ISETP.LT.AND P5, PT, R5, UR6, !P6 ;  /* 0x0000000605007c0c */ /* 0x002fe2000f7a1270 */
[----:B------:R-:W1:Y:S02]  /*69a10*/  LDCU UR6, c[0x0][0x398] ;  /* 0x00007300ff0677ac */ /* 0x000e640008000800 */
[----:B------:R-:W5:Y:S01]  /*69a20*/  LDL.LU.64 R48, [R1+0x2f0] ;  /* 0x0002f00001307983 */ /* 0x000f620000300a00 */
[----:B------:R-:W-:-:S03]  /*69a30*/  PRMT R36, R36, 0x9910, RZ ;  /* 0x0000991024247816 */ /* 0x000fc600000000ff */
[----:B----4-:R-:W4:Y:S01]  /*69a40*/  LDL.LU.64 R42, [R1+0x2e8] ;  /* 0x0002e800012a7983 */ /* 0x010f220000300a00 */
[----:B------:R-:W-:-:S03]  /*69a50*/  PRMT R0, R38, 0x9910, RZ ;  /* 0x0000991026007816 */ /* 0x000fc600000000ff */
[----:B------:R-:W4:Y:S04]  /*69a60*/  LDL.LU.64 R46, [R1+0x2e0] ;  /* 0x0002e000012e7983 */ /* 0x000f280000300a00 */
[----:B------:R-:W4:Y:S01]  /*69a70*/  LDL.LU.64 R38, [R1+0x308] ;  /* 0x0003080001267983 */ /* 0x000f220000300a00 */
[----:B------:R-:W-:-:S05]  /*69a80*/  SHF.R.S32.HI R36, RZ, 0x8, R36 ;  /* 0x00000008ff247819 */ /* 0x000fca0000011424 */
[----:B---3--:R3:W-:Y:S04]  /*69a90*/  @P5 STG.E.U8 desc[UR14][R40.64], R36 ;  /* 0x0000002428005986 */ /* 0x0087e8000c10110e */
[----:B---3--:R-:W3:Y:S01]  /*69aa0*/  LDL.LU.64 R40, [R1+0x1d80] ;  /* 0x001d800001287983 */ /* 0x008ee20000300a00 */
[----:B0-----:R-:W-:Y:S01]  /*69ab0*/  ISETP.LT.AND P6, PT, R71, UR8, !P6 ;  /* 0x0000000847007c0c */ /* 0x001fe2000f7c1270 */
[----:B------:R-:W0:Y:S01]  /*69ac0*/  LDCU UR8, c[0x0][0x398] ;  /* 0x00007300ff0877ac */ /* 0x000e220008000800 */
[----:B------:R-:W-:Y:S02]  /*69ad0*/  SHF.R.S32.HI R0, RZ, 0x8, R0 ;  /* 0x00000008ff007819 */ /* 0x000fe40000011400 */
[----:B--2---:R-:W-:Y:S01]  /*69ae0*/  ISETP.GE.AND P5, PT, R37, UR4, PT ;  /* 0x0000000425007c0c */ /* 0x004fe2000bfa6270 */
[----:B------:R-:W2:Y:S08]  /*69af0*/  LDCU UR4, c[0x0][0x398] ;  /* 0x00007300ff0477ac */ /* 0x000eb00008000800 */
[----:B----4-:R5:W-:Y:S01]  /*69b00*/  @P6 STG.E.U8 desc[UR14][R38.64], R0 ;  /* 0x0000000026006986 */ /* 0x010be2000c10110e */
[----:B------:R-:W-:Y:S01]  /*69b10*/  ISETP.LT.AND P6, PT, R66, UR10, !P5 ;  /* 0x0000000a42007c0c */ /* 0x000fe2000efc1270 */
[----:B------:R-:W4:Y:S01]  /*69b20*/  LDCU UR10, c[0x0][0x398] ;  /* 0x00007300ff0a77ac */ /* 0x000f220008000800 */
[----:B-----5:R-:W-:Y:S01]  /*69b30*/  F2FP.SATFINITE.E4M3.F32.PACK_AB_MERGE_C R0, R45, R44, RZ ;  /* 0x0000002c2d00723e */ /* 0x020fe200048070ff */
[----:B------:R-:W5:Y:S10]  /*69b40*/  LDL.LU R38, [R1+0x1cc0] ;  /* 0x001cc00001267983 */ /* 0x000f740000300800 */
[----:B---3--:R3:W-:Y:S04]  /*69b50*/  @P6 STG.E.U8 desc[UR14][R40.64], R0 ;  /* 0x0000000028006986 */ /* 0x0087e8000c10110e */
[----:B---3--:R-:W3:Y:S01]  /*69b60*/  LDL.LU.64 R40, [R1+0x1d78] ;  /* 0x001d780001287983 */ /* 0x008ee20000300a00 */
[----:B--2---:R-:W-:Y:S01]  /*69b70*/  ISETP.LT.AND P6, PT, R67, UR4, !P5 ;  /* 0x0000000443007c0c */ /* 0x004fe2000efc1270 */
[----:B------:R-:W5:Y:S01]  /*69b80*/  LDCU UR4, c[0x0][0x39c] ;  /* 0x00007380ff0477ac */ /* 0x000f620008000800 */
[----:B------:R-:W-:Y:S01]  /*69b90*/  F2FP.SATFINITE.E4M3.F32.PACK_AB_MERGE_C R37, R50, R70, RZ ;  /* 0x000000463225723e */ /* 0x000fe200048070ff */
[----:B------:R-:W2:Y:S01]  /*69ba0*/  LDL.LU.64 R44, [R1+0x2d8] ;  /* 0x0002d800012c7983 */ /* 0x000ea20000300a00 */
[----:B------:R-:W-:-:S09]  /*69bb0*/  F2FP.SATFINITE.E4M3.F32.PACK_AB_MERGE_C R36, R73, R51, RZ ;  /* 0x000000334924723e */ /* 0x000fd200048070ff */
[----:B------:R-:W-:Y:S01]  /*69bc0*/  @P6 STG.E.U8 desc[UR14][R68.64], R37 ;  /* 0x0000002544006986 */ /* 0x000fe2000c10110e */
[----:B-1----:R-:W-:Y:S01]  /*69bd0*/  ISETP.LT.AND P6, PT, R5, UR6, !P5 ;  /* 0x0000000605007c0c */ /* 0x002fe2000efc1270 */
[----:B------:R-:W1:Y:S01]  /*69be0*/  LDCU UR6, c[0x0][0x398] ;  /* 0x00007300ff0677ac */ /* 0x000e620008000800 */
[----:B0-----:R-:W-:Y:S02]  /*69bf0*/  ISETP.LT.AND P5, PT, R71, UR8, !P5 ;  /* 0x0000000847007c0c */ /* 0x001fe4000efa1270 */
[----:B------:R-:W-:Y:S01]  /*69c00*/  PRMT R0, R0, 0x9910, RZ ;  /* 0x0000991000007816 */ /* 0x000fe200000000ff */
[----:B------:R-:W0:Y:S08]  /*69c10*/  LDCU UR8, c[0x0][0x398] ;  /* 0x00007300ff0877ac */ /* 0x000e300008000800 */
[----:B------:R-:W-:Y:S01]  /*69c20*/  @P6 STG.E.U8 desc[UR14][R48.64], R36 ;  /* 0x0000002430006986 */ /* 0x000fe2000c10110e */
[----:B------:R-:W-:-:S02]  /*69c30*/  SHF.R.S32.HI R0, RZ, 0x8, R0 ;  /* 0x00000008ff007819 */ /* 0x000fc40000011400 */
[----:B---3--:R-:W-:-:S05]  /*69c40*/  F2FP.SATFINITE.E4M3.F32.PACK_AB_MERGE_C R40, R41, R40, RZ ;  /* 0x000000282928723e */ /* 0x008fca00048070ff */
[----:B------:R3:W-:Y:S04]  /*69c50*/  @P5 STG.E.U8 desc[UR14][R42.64], R40 ;  /* 0x000000282a005986 */ /* 0x0007e8000c10110e */
[----:B---3--:R-:W3:Y:S01]  /*69c60*/  LDL.LU.64 R42, [R1+0x2d0] ;  /* 0x0002d000012a7983 */ /* 0x008ee20000300a00 */
[----:B-----5:R-:W-:Y:S01]  /*69c70*/  ISETP.GE.AND P6, PT, R38, UR4, PT ;  /* 0x0000000426007c0c */ /* 0x020fe2000bfc6270 */
[----:B------:R-:W5:Y:S03]  /*69c80*/  LDCU UR4, c[0x0][0x398] ;  /* 0x00007300ff0477ac */ /* 0x000f660008000800 */
[----:B-1----:R-:W-:Y:S01]  /*69c90*/  ISETP.LT.AND P5, PT, R66, UR6, !P6 ;  /* 0x0000000642007c0c */ /* 0x002fe2000f7a1270 */
[----:B------:R-:W1:-:S12]  /*69ca0*/  LDCU UR6, c[0x0][0x398] ;  /* 0x00007300ff0677ac */ /* 0x000e580008000800 */
[----:B------:R0:W-:Y:S01]  /*69cb0*/  @P5 STG.E.U8 desc[UR14][R46.64], R0 ;  /* 0x000000002e005986 */ /* 0x0001e2000c10110e */
[----:B-----5:R-:W-:Y:S01]  /*69cc0*/  ISETP.LT.AND P5, PT, R67, UR4, !P6 ;  /* 0x0000000443007c0c */ /* 0x020fe2000f7a1270 */
[----:B------:R-:W5:Y:S01]  /*69cd0*/  LDCU UR4, c[0x0][0x39c] ;  /* 0x00007380ff0477ac */ /* 0x000f620008000800 */
[----:B0-----:R-:W-:Y:S01]  /*69ce0*/  PRMT R0, R37, 0x9910, RZ ;  /* 0x0000991025007816 */ /* 0x001fe200000000ff */
[----:B------:R-:W4:Y:S04]  /*69cf0*/  LDL.LU R46, [R1+0x598] ;  /* 0x00059800012e7983 */ /* 0x000f280000300800 */
[----:B------:R-:W4:Y:S01]  /*69d00*/  LDL.LU R47, [R1+0x59c] ;  /* 0x00059c00012f7983 */ /* 0x000f220000300800 */
[----:B------:R-:W-:-:S03]  /*69d10*/  SHF.R.S32.HI R0, RZ, 0x8, R0 ;  /* 0x00000008ff007819 */ /* 0x000fc60000011400 */
[----:B------:R-:W4:Y:S04]  /*69d20*/  LDL.LU R39, [R1+0x398] ;  /* 0x0003980001277983 */ /* 0x000f280000300800 */
[----:B------:R-:W4:Y:S04]  /*69d30*/  LDL.LU R72, [R1+0x39c] ;  /* 0x00039c0001487983 */ /* 0x000f280000300800 */
[----:B------:R-:W4:Y:S04]  /*69d40*/  LDL.LU.64 R68, [R1+0x2b8] ;  /* 0x0002b80001447983 */ /* 0x000f280000300a00 */
[----:B------:R-:W5:Y:S04]  /*69d50*/  LDL.LU R37, [R1+0x1cd0] ;  /* 0x001cd00001257983 */ /* 0x000f680000300800 */
[----:B------:R-:W4:Y:S04]  /*69d60*/  LDL.LU R70, [R1+0x198] ;  /* 0x0001980001467983 */ /* 0x000f280000300800 */
[----:B------:R-:W4:Y:S04]  /*69d70*/  LDL.LU R73, [R1+0x19c] ;  /* 0x00019c0001497983 */ /* 0x000f280000300800 */
[----:B--2---:R0:W-:Y:S01]  /*69d80*/  @P5 STG.E.U8 desc[UR14][R44.64], R0 ;  /* 0x000000002c005986 */ /* 0x0041e2000c10110e */
[----:B-1----:R-:W-:Y:S01]  /*69d90*/  ISETP.LT.AND P5, PT, R5, UR6, !P6 ;  /* 0x0000000605007c0c */ /* 0x002fe2000f7a1270 */
[----:B------:R-:W1:Y:S02]  /*69da0*/  LDCU UR6, c[0x0][0x398] ;  /* 0x00007300ff0677ac */ /* 0x000e640008000800 */
[----:B------:R-:W2:Y:S01]  /*69db0*/  LDL.LU.64 R50, [R1+0x2b0] ;  /* 0x0002b00001327983 */ /* 0x000ea20000300a00 */
[----:B------:R-:W-:-:S03]  /*69dc0*/  PRMT R36, R36, 0x9910, RZ ;  /* 0x0000991024247816 */ /* 0x000fc600000000ff */
[----:B0-----:R-:W2:Y:S01]  /*69dd0*/  LDL.LU.64 R44, [R1+0x2a8] ;  /* 0x0002a800012c7983 */ /* 0x001ea20000300a00 */
[----:B------:R-:W-:-:S03]  /*69de0*/  PRMT R0, R40, 0x9910, RZ ;  /* 0x0000991028007816 */ /* 0x000fc600000000ff */
[----:B------:R-:W2:Y:S04]  /*69df0*/  LDL.LU.64 R48, [R1+0x2a0] ;  /* 0x0002a00001307983 */ /* 0x000ea80000300a00 */
[----:B------:R-:W2:Y:S01]  /*69e00*/  LDL.LU.64 R40, [R1+0x2c8] ;  /* 0x0002c80001287983 */ /* 0x000ea20000300a00 */
[----:B------:R-:W-:-:S05]  /*69e10*/  SHF.R.S32.HI R36, RZ, 0x8, R36 ;  /* 0x00000008ff247819 */ /* 0x000fca0000011424 */
[----:B---3--:R0:W-:Y:S04]  /*69e20*/  @P5 STG.E.U8 desc[UR14][R42.64], R36 ;  /* 0x000000242a005986 */ /* 0x0081e8000c10110e */
[----:B0-----:R-:W3:Y:S01]  /*69e30*/  LDL.LU.64 R42, [R1+0x1d70] ;  /* 0x001d7000012a7983 */ /* 0x001ee20000300a00 */
[----:B------:R-:W-:Y:S01]  /*69e40*/  ISETP.LT.AND P6, PT, R71, UR8, !P6 ;  /* 0x0000000847007c0c */ /* 0x000fe2000f7c1270 */
[----:B------:R-:W0:Y:S01]  /*69e50*/  LDCU UR8, c[0x0][0x398] ;  /* 0x00007300ff0877ac */ /* 0x000e220008000800 */
[----:B------:R-:W-:Y:S01]  /*69e60*/  SHF.R.S32.HI R0, RZ, 0x8, R0 ;  /* 0x00000008ff007819 */ /* 0x000fe20000011400 */
[----:B------:R-:W3:Y:S01]  /*69e70*/  LDL.LU R38, [R1+0x1cd4] ;  /* 0x001cd40001267983 */ /* 0x000ee20000300800 */
[----:B-----5:R-:W-:Y:S01]  /*69e80*/  ISETP.GE.AND P5, PT, R37, UR4, PT ;  /* 0x0000000425007c0c */ /* 0x020fe2000bfa6270 */
[----:B------:R-:W5:Y:S08]  /*69e90*/  LDCU UR4, c[0x0][0x398] ;  /* 0x00007300ff0477ac */ /* 0x000f700008000800 */
[----:B--2---:R2:W-:Y:S01]  /*69ea0*/  @P6 STG.E.U8 desc[UR14][R40.64], R0 ;  /* 0x0000000028006986 */ /* 0x0045e2000c10110e */
[----:B----4-:R-:W-:Y:S01]  /*69eb0*/  ISETP.LT.AND P6, PT, R66, UR10, !P5 ;  /* 0x0000000a42007c0c */ /* 0x010fe2000efc1270 */
[----:B------:R-:W4:Y:S01]  /*69ec0*/  LDCU UR10, c[0x0][0x398] ;  /* 0x00007300ff0a77ac */ /* 0x000f220008000800 */
[----:B--2---:R-:W-:-:S11]  /*69ed0*/  F2FP.SATFINITE.E4M3.F32.PACK_AB_MERGE_C R0, R47, R46, RZ ;  /* 0x0000002e2f00723e */ /* 0x004fd600048070ff */
[----:B---3--:R2:W-:Y:S04]  /*69ee0*/  @P6 STG.E.U8 desc[UR14][R42.64], R0 ;  /* 0x000000002a006986 */ /* 0x0085e8000c10110e */
[----:B--2---:R-:W2:Y:S01]  /*69ef0*/  LDL.LU.64 R42, [R1+0x1d68] ;  /* 0x001d6800012a7983 */ /* 0x004ea20000300a00 */
[----:B-----5:R-:W-:Y:S01]  /*69f00*/  ISETP.LT.AND P6, PT, R67, UR4, !P5 ;  /* 0x0000000443007c0c */ /* 0x020fe2000efc1270 */
[----:B------:R-:W3:Y:S01]  /*69f10*/  LDCU UR4, c[0x0][0x39c] ;  /* 0x00007380ff0477ac */ /* 0x000ee20008000800 */
[----:B------:R-:W-:Y:S01]  /*69f20*/  F2FP.SATFINITE.E4M3.F32.PACK_AB_MERGE_C R37, R72, R39, RZ ;  /* 0x000000274825723e */ /* 0x000fe200048070ff */
[----:B------:R-:W5:Y:S01]  /*69f30*/  LDL.LU.64 R46, [R1+0x298] ;  /* 0x00029800012e7983 */ /* 0x000f620000300a00 */
        /* <DEDUP_REMOVED lines=8> */
[----:B---3--:R-:W-:Y:S01]  /*69fc0*/  ISETP.GE.AND P6, PT, R38, UR4, PT ;  /* 0x0000000426007c0c */ /* 0x008fe2000bfc6270 */
[----:B------:R-:W3:Y:S01]  /*69fd0*/  LDCU UR4, c[0x0][0x398] ;  /* 0x00007300ff0477ac */ /* 0x000ee20008000800 */
[----:B--2---:R-:W-:-:S05]  /*69fe0*/  F2FP.SATFINITE.E4M3.F32.PACK_AB_MERGE_C R42, R43, R42, RZ ;  /* 0x0000002a2b2a723e */ /* 0x004fca00048070ff */
[----:B------:R2:W-:Y:S04]  /*69ff0*/  @P5 STG.E.U8 desc[UR14][R44.64], R42 ;  /* 0x0000002a2c005986 */ /* 0x0005e8000c10110e */
[----:B--2---:R-:W2:Y:S01]  /*6a000*/  LDL.LU.64 R44, [R1+0x290] ;  /* 0x00029000012c7983 */ /* 0x004ea20000300a00 */
[----:B-1----:R-:W-:Y:S01]  /*6a010*/  ISETP.LT.AND P5, PT, R66, UR6, !P6 ;  /* 0x0000000642007c0c */ /* 0x002fe2000f7a1270 */
[----:B------:R-:W1:Y:S01]  /*6a020*/  LDCU UR6, c[0x0][0x398] ;  /* 0x00007300ff0677ac */ /* 0x000e620008000800 */
[----:B------:R-:W-:-:S11]  /*6a030*/  SHF.R.S32.HI R0, RZ, 0x8, R0 ;  /* 0x00000008ff007819 */ /* 0x000fd60000011400 */
[----:B------:R0:W-:Y:S01]  /*6a040*/  @P5 STG.E.U8 desc[UR14][R48.64], R0 ;  /* 0x0000000030005986 */ /* 0x0001e2000c10110e */
[----:B---3--:R-:W-:Y:S01]  /*6a050*/  ISETP.LT.AND P5, PT, R67, UR4, !P6 ;  /* 0x0000000443007c0c */ /* 0x008fe2000f7a1270 */
[----:B------:R-:W3:Y:S01]  /*6a060*/  LDCU UR4, c[0x0][0x39c] ;  /* 0x00007380ff0477ac */ /* 0x000ee20008000800 */
[----:B0-----:R-:W-:Y:S01]  /*6a070*/  PRMT R0, R37, 0x9910, RZ ;  /* 0x0000991025007816 */ /* 0x001fe200000000ff */
[----:B------:R-:W3:Y:S04]  /*6a080*/  LDL.LU R48, [R1+0x5a0] ;  /* 0x0005a00001307983 */ /* 0x000ee80000300800 */
[----:B------:R-:W3:Y:S01]  /*6a090*/  LDL.LU R49, [R1+0x5a4] ;  /* 0x0005a40001317983 */ /* 0x000ee20000300800 */
[----:B------:R-:W-:-:S03]  /*6a0a0*/  SHF.R.S32.HI R0, RZ, 0x8, R0 ;  /* 0x00000008ff007819 */ /* 0x000fc60000011400 */
[----:B------:R-:W3:Y:S04]  /*6a0b0*/  LDL.LU R39, [R1+0x3a0] ;  /* 0x0003a00001277983 */ /* 0x000ee80000300800 */
[----:B------:R-:W3:Y:S04]  /*6a0c0*/  LDL.LU R68, [R1+0x3a4] ;  /* 0x0003a40001447983 */ /* 0x000ee80000300800 */
[----:B------:R-:W3:Y:S04]  /*6a0d0*/  LDL.LU.64 R40, [R1+0x278] ;  /* 0x0002780001287983 */ /* 0x000ee80000300a00 */
[----:B------:R-:W3:Y:S04]  /*6a0e0*/  LDL.LU R37, [R1+0x1cd8] ;  /* 0x001cd80001257983 */ /* 0x000ee80000300800 */
[----:B------:R-:W4:Y:S04]  /*6a0f0*/  LDL.LU R69, [R1+0x1a0] ;  /* 0x0001a00001457983 */ /* 0x000f280000300800 */
[----:B------:R-:W4:Y:S04]  /*6a100*/  LDL.LU R70, [R1+0x1a4] ;  /* 0x0001a40001467983 */ /* 0x000f280000300800 */
[----:B-----5:R0:W-:Y:S01]  /*6a110*/  @P5 STG.E.U8 desc[UR14][R46.64], R0 ;  /* 0x000000002e005986 */ /* 0x0201e2000c10110e */
[----:B-1----:R-:W-:Y:S01]  /*6a120*/  ISETP.LT.AND P5, PT, R5, UR6, !P6 ;  /* 0x0000000605007c0c */ /* 0x002fe2000f7a1270 */
[----:B------:R-:W1:Y:S02]  /*6a130*/  LDCU UR6, c[0x0][0x398] ;  /* 0x00007300ff0677ac */ /* 0x000e640008000800 */
[----:B------:R-:W5:Y:S01]  /*6a140*/  LDL.LU.64 R72, [R1+0x270] ;  /* 0x0002700001487983 */ /* 0x000f620000300a00 */
[----:B------:R-:W-:-:S03]  /*6a150*/  PRMT R36, R36, 0x9910, RZ ;  /* 0x0000991024247816 */ /* 0x000fc600000000ff */
[----:B0-----:R-:W4:Y:S01]  /*6a160*/  LDL.LU.64 R46, [R1+0x268] ;  /* 0x00026800012e7983 */ /* 0x001f220000300a00 */
[----:B------:R-:W-:-:S03]  /*6a170*/  PRMT R0, R42, 0x9910, RZ ;  /* 0x000099102a007816 */ /* 0x000fc600000000ff */
[----:B------:R-:W4:Y:S04]  /*6a180*/  LDL.LU.64 R50, [R1+0x260] ;  /* 0x0002600001327983 */ /* 0x000f280000300a00 */
[----:B------:R-:W4:Y:S01]  /*6a190*/  LDL.LU.64 R42, [R1+0x288] ;  /* 0x00028800012a7983 */ /* 0x000f220000300a00 */
[----:B------:R-:W-:-:S05]  /*6a1a0*/  SHF.R.S32.HI R36, RZ, 0x8, R36 ;  /* 0x00000008ff247819 */ /* 0x000fca0000011424 */
[----:B--2---:R0:W-:Y:S04]  /*6a1b0*/  @P5 STG.E.U8 desc[UR14][R44.64], R36 ;  /* 0x000000242c005986 */ /* 0x0041e8000c10110e */
[----:B0-----:R-:W2:Y:S01]  /*6a1c0*/  LDL.LU.64 R44, [R1+0x1d60] ;  /* 0x001d6000012c7983 */ /* 0x001ea20000300a00 */
[----:B------:R-:W-:Y:S01]  /*6a1d0*/  ISETP.LT.AND P6, PT, R71, UR8, !P6 ;  /* 0x0000000847007c0c */ /* 0x000fe2000f7c1270 */
[----:B------:R-:W0:Y:S01]  /*6a1e0*/  LDCU UR8, c[0x0][0x398] ;  /* 0x00007300ff0877ac */ /* 0x000e220008000800 */
[----:B------:R-:W-:Y:S01]  /*6a1f0*/  SHF.R.S32.HI R0, RZ, 0x8, R0 ;  /* 0x00000008ff007819 */ /* 0x000fe20000011400 */
[----:B------:R-:W5:Y:S01]  /*6a200*/  LDL.LU R38, [R1+0x1cb8] ;  /* 0x001cb80001267983 */ /* 0x000f620000300800 */
[----:B---3--:R-:W-:Y:S01]  /*6a210*/  ISETP.GE.AND P5, PT, R37, UR4, PT ;  /* 0x0000000425007c0c */ /* 0x008fe2000bfa6270 */
[----:B------:R-:W3:Y:S08]  /*6a220*/  LDCU UR4, c[0x0][0x398] ;  /* 0x00007300ff0477ac */ /* 0x000ef00008000800 */
[----:B----4-:R4:W-:Y:S01]  /*6a230*/  @P6 STG.E.U8 desc[UR14][R42.64], R0 ;  /* 0x000000002a006986 */ /* 0x0109e2000c10110e */
[----:B------:R-:W-:Y:S01]  /*6a240*/  ISETP.LT.AND P6, PT, R66, UR10, !P5 ;  /* 0x0000000a42007c0c */ /* 0x000fe2000efc1270 */
[----:B------:R-:W0:Y:S01]  /*6a250*/  LDCU UR10, c[0x0][0x398] ;  /* 0x00007300ff0a77ac */ /* 0x000e220008000800 */
[----:B----4-:R-:W-:-:S11]  /*6a260*/  F2FP.SATFINITE.E4M3.F32.PACK_AB_MERGE_C R0, R49, R48, RZ ;  /* 0x000000303100723e */ /* 0x010fd600048070ff */
[----:B--2---:R2:W-:Y:S04]  /*6a270*/  @P6 STG.E.U8 desc[UR14][R44.64], R0 ;  /* 0x000000002c006986 */ /* 0x0045e8000c10110e */
[----:B--2---:R-:W2:Y:S01]  /*6a280*/  LDL.LU.64 R44, [R1+0x1d58] ;  /* 0x001d5800012c7983 */ /* 0x004ea20000300a00 */
[----:B---3--:R-:W-:Y:S01]  /*6a290*/  ISETP.LT.AND P6, PT, R67, UR4, !P5 ;  /* 0x0000000443007c0c */ /* 0x008fe2000efc1270 */
[----:B------:R-:W3:Y:S01]  /*6a2a0*/  LDCU UR4, c[0x0][0x39c] ;  /* 0x00007380ff0477ac */ /* 0x000ee20008000800 */
        /* <DEDUP_REMOVED lines=21> */
[----:B-----5:R-:W-:Y:S01]  /*6a400*/  PRMT R0, R37, 0x9910, RZ ;  /* 0x0000991025007816 */ /* 0x020fe200000000ff */
[----:B------:R-:W5:Y:S03]  /*6a410*/  LDL.LU R50, [R1+0x5a8] ;  /* 0x0005a80001327983 */ /* 0x000f660000300800 */
[----:B------:R-:W-:Y:S01]  /*6a420*/  SHF.R.S32.HI R0, RZ, 0x8, R0 ;  /* 0x00000008ff007819 */ /* 0x000fe20000011400 */
[----:B------:R-:W5:Y:S06]  /*6a430*/  LDL.LU R51, [R1+0x5ac] ;  /* 0x0005ac0001337983 */ /* 0x000f6c0000300800 */
[----:B----4-:R4:W-:Y:S01]  /*6a440*/  @P5 STG.E.U8 desc[UR14][R48.64], R0 ;  /* 0x0000000030005986 */ /* 0x0109e2000c10110e */
[----:B-1----:R-:W-:Y:S01]  /*6a450*/  ISETP.LT.AND P5, PT, R5, UR6, !P6 ;  /* 0x0000000605007c0c */ /* 0x002fe2000f7a1270 */
[----:B------:R-:W1:Y:S01]  /*6a460*/  LDCU UR6, c[0x0][0x398] ;  /* 0x00007300ff0677ac */ /* 0x000e620008000800 */
[----:B------:R-:W-:Y:S01]  /*6a470*/  PRMT R36, R36, 0x9910, RZ ;  /* 0x0000991024247816 */ /* 0x000fe200000000ff */
[----:B------:R-:W3:Y:S04]  /*6a480*/  LDL.LU R43, [R1+0x3a8] ;  /* 0x0003a800012b7983 */ /* 0x000ee80000300800 */
[----:B------:R-:W3:Y:S01]  /*6a490*/  LDL.LU R39, [R1+0x3ac] ;  /* 0x0003ac0001277983 */ /* 0x000ee20000300800 */
[----:B------:R-:W-:-:S03]  /*6a4a0*/  SHF.R.S32.HI R36, RZ, 0x8, R36 ;  /* 0x00000008ff247819 */ /* 0x000fc60000011424 */
[----:B------:R-:W3:Y:S04]  /*6a4b0*/  LDL.LU.64 R40, [R1+0x238] ;  /* 0x0002380001287983 */ /* 0x000ee80000300a00 */
[----:B------:R-:W3:Y:S01]  /*6a4c0*/  LDL.LU R38, [R1+0x1cc4] ;  /* 0x001cc40001267983 */ /* 0x000ee20000300800 */
[----:B0-----:R-:W-:Y:S01]  /*6a4d0*/  ISETP.LT.AND P6, PT, R71, UR8, !P6 ;  /* 0x0000000847007c0c */ /* 0x001fe2000f7c1270 */
[----:B------:R-:W0:Y:S02]  /*6a4e0*/  LDCU UR8, c[0x0][0x398] ;  /* 0x00007300ff0877ac */ /* 0x000e240008000800 */
[----:B------:R-:W5:Y:S01]  /*6a4f0*/  LDL.LU R68, [R1+0x1a8] ;  /* 0x0001a80001447983 */ /* 0x000f620000300800 */
[----:B----4-:R-:W-:-:S03]  /*6a500*/  PRMT R0, R44, 0x9910, RZ ;  /* 0x000099102c007816 */ /* 0x010fc600000000ff */
[----:B------:R-:W4:Y:S04]  /*6a510*/  LDL.LU R69, [R1+0x1ac] ;  /* 0x0001ac0001457983 */ /* 0x000f280000300800 */
[----:B------:R-:W4:Y:S04]  /*6a520*/  LDL.LU.64 R72, [R1+0x230] ;  /* 0x0002300001487983 */ /* 0x000f280000300a00 */
[----:B------:R-:W4:Y:S04]  /*6a530*/  LDL.LU.64 R48, [R1+0x228] ;  /* 0x0002280001307983 */ /* 0x000f280000300a00 */
[----:B------:R-:W4:Y:S04]  /*6a540*/  LDL.LU.64 R70, [R1+0x220] ;  /* 0x0002200001467983 */ /* 0x000f280000300a00 */
[----:B------:R-:W0:Y:S04]  /*6a550*/  LDL.LU R44, [R1+0x704] ;  /* 0x00070400012c7983 */ /* 0x000e280000300800 */
[----:B--2---:R2:W-:Y:S04]  /*6a560*/  @P5 STG.E.U8 desc[UR14][R46.64], R36 ;  /* 0x000000242e005986 */ /* 0x0045e8000c10110e */
[----:B--2---:R-:W2:Y:S04]  /*6a570*/  LDL.LU.64 R46, [R1+0x1d50] ;  /* 0x001d5000012e7983 */ /* 0x004ea80000300a00 */
[----:B------:R-:W2:Y:S01]  /*6a580*/  LDL.LU.64 R36, [R1+0x248] ;  /* 0x0002480001247983 */ /* 0x000ea20000300a00 */
[----:B------:R-:W-:-:S02]  /*6a590*/  SHF.R.S32.HI R0, RZ, 0x8, R0 ;  /* 0x00000008ff007819 */ /* 0x000fc40000011400 */
[----:B---3--:R-:W-:Y:S01]  /*6a5a0*/  ISETP.GE.AND P5, PT, R38, UR4, PT ;  /* 0x0000000426007c0c */ /* 0x008fe2000bfa6270 */
[----:B------:R-:W3:Y:S01]  /*6a5b0*/  LDCU UR4, c[0x0][0x398] ;  /* 0x00007300ff0477ac */ /* 0x000ee20008000800 */
[----:B------:R-:W4:Y:S04]  /*6a5c0*/  LDL.LU R38, [R1+0x1ccc] ;  /* 0x001ccc0001267983 */ /* 0x000f280000300800 */
[----:B--2---:R5:W-:Y:S01]  /*6a5d0*/  @P6 STG.E.U8 desc[UR14][R36.64], R0 ;  /* 0x0000000024006986 */ /* 0x004be2000c10110e */
[----:B------:R-:W-:Y:S01]  /*6a5e0*/  ISETP.LT.AND P6, PT, R66, UR10, !P5 ;  /* 0x0000000a42007c0c */ /* 0x000fe2000efc1270 */
[----:B------:R-:W2:Y:S01]  /*6a5f0*/  LDCU UR10, c[0x0][0x398] ;  /* 0x00007300ff0a77ac */ /* 0x000ea20008000800 */
[----:B-----5:R-:W-:-:S11]  /*6a600*/  F2FP.SATFINITE.E4M3.F32.PACK_AB_MERGE_C R0, R51, R50, RZ ;  /* 0x000000323300723e */ /* 0x020fd600048070ff */
[----:B------:R5:W-:Y:S04]  /*6a610*/  @P6 STG.E.U8 desc[UR14][R46.64], R0 ;  /* 0x000000002e006986 */ /* 0x000be8000c10110e */
[----:B-----5:R-:W5:Y:S01]  /*6a620*/  LDL.LU.64 R46, [R1+0x1d48] ;  /* 0x001d4800012e7983 */ /* 0x020f620000300a00 */
[----:B---3--:R-:W-:Y:S01]  /*6a630*/  ISETP.LT.AND P6, PT, R67, UR4, !P5 ;  /* 0x0000000443007c0c */ /* 0x008fe2000efc1270 */
[----:B------:R-:W3:Y:S01]  /*6a640*/  LDCU UR4, c[0x0][0x39c] ;  /* 0x00007380ff0477ac */ /* 0x000ee20008000800 */
[----:B------:R-:W-:Y:S01]  /*6a650*/  F2FP.SATFINITE.E4M3.F32.PACK_AB_MERGE_C R37, R39, R43, RZ ;  /* 0x0000002b2725723e */ /* 0x000fe200048070ff */
[----:B------:R-:W2:Y:S01]  /*6a660*/  LDL.LU.64 R50, [R1+0x218] ;  /* 0x0002180001327983 */ /* 0x000ea20000300a00 */
[----:B----4-:R-:W-:-:S09]  /*6a670*/  F2FP.SATFINITE.E4M3.F32.PACK_AB_MERGE_C R36, R69, R68, RZ ;  /* 0x000000444524723e */ /* 0x010fd200048070ff */
        /* <DEDUP_REMOVED lines=9> */
[----:B-----5:R-:W-:-:S05]  /*6a710*/  F2FP.SATFINITE.E4M3.F32.PACK_AB_MERGE_C R46, R47, R46, RZ ;  /* 0x0000002e2f2e723e */ /* 0x020fca00048070ff */
[----:B------:R4:W-:Y:S04]  /*6a720*/  @P5 STG.E.U8 desc[UR14][R48.64], R46 ;  /* 0x0000002e30005986 */ /* 0x0009e8000c10110e */
[----:B----4-:R-:W4:Y:S01]  /*6a730*/  LDL.LU.64 R48, [R1+0x210] ;  /* 0x0002100001307983 */ /* 0x010f220000300a00 */
[----:B-1----:R-:W-:Y:S01]  /*6a740*/  ISETP.LT.AND P5, PT, R66, UR6, !P6 ;  /* 0x0000000642007c0c */ /* 0x002fe2000f7a1270 */
[----:B------:R-:W1:Y:S01]  /*6a750*/  LDCU UR6, c[0x0][0x398] ;  /* 0x00007300ff0677ac */ /* 0x000e620008000800 */
[----:B------:R-:W-:-:S11]  /*6a760*/  SHF.R.S32.HI R0, RZ, 0x8, R0 ;  /* 0x00000008ff007819 */ /* 0x000fd60000011400 */
[----:B------:R5:W-:Y:S01]  /*6a770*/  @P5 STG.E.U8 desc[UR14][R70.64], R0 ;  /* 0x0000000046005986 */ /* 0x000be2000c10110e */
[----:B---3--:R-:W-:Y:S01]  /*6a780*/  ISETP.LT.AND P5, PT, R67, UR4, !P6 ;  /* 0x0000000443007c0c */ /* 0x008fe2000f7a1270 */
[----:B------:R-:W3:Y:S01]  /*6a790*/  LDCU UR4, c[0x0][0x39c] ;  /* 0x00007380ff0477ac */ /* 0x000ee20008000800 */
[----:B-----5:R-:W-:Y:S01]  /*6a7a0*/  PRMT R0, R37, 0x9910, RZ ;  /* 0x0000991025007816 */ /* 0x020fe200000000ff */
[----:B------:R-:W5:Y:S04]  /*6a7b0*/  LDL.LU R70, [R1+0x5b0] ;  /* 0x0005b00001467983 */ /* 0x000f680000300800 */
[----:B------:R-:W5:Y:S01]  /*6a7c0*/  LDL.LU R71, [R1+0x5b4] ;  /* 0x0005b40001477983 */ /* 0x000f620000300800 */
[----:B------:R-:W-:-:S03]  /*6a7d0*/  SHF.R.S32.HI R0, RZ, 0x8, R0 ;  /* 0x00000008ff007819 */ /* 0x000fc60000011400 */
[----:B------:R-:W3:Y:S04]  /*6a7e0*/  LDL.LU R45, [R1+0x3b0] ;  /* 0x0003b000012d7983 */ /* 0x000ee80000300800 */
[----:B------:R-:W3:Y:S04]  /*6a7f0*/  LDL.LU R40, [R1+0x3b4] ;  /* 0x0003b40001287983 */ /* 0x000ee80000300800 */
[----:B------:R-:W3:Y:S04]  /*6a800*/  LDL.LU.64 R42, [R1+0x178] ;  /* 0x00017800012a7983 */ /* 0x000ee80000300a00 */
[----:B------:R-:W3:Y:S04]  /*6a810*/  LDL.LU R37, [R1+0x1cdc] ;  /* 0x001cdc0001257983 */ /* 0x000ee80000300800 */
[----:B------:R-:W5:Y:S04]  /*6a820*/  LDL.LU R41, [R1+0x1b0] ;  /* 0x0001b00001297983 */ /* 0x000f680000300800 */
[----:B------:R-:W5:Y:S04]  /*6a830*/  LDL.LU R39, [R1+0x1b4] ;  /* 0x0001b40001277983 */ /* 0x000f680000300800 */
[----:B--2---:R2:W-:Y:S01]  /*6a840*/  @P5 STG.E.U8 desc[UR14][R50.64], R0 ;  /* 0x0000000032005986 */ /* 0x0045e2000c10110e */
[----:B-1----:R-:W-:Y:S01]  /*6a850*/  ISETP.LT.AND P5, PT, R5, UR6, !P6 ;  /* 0x0000000605007c0c */ /* 0x002fe2000f7a1270 */
[----:B------:R-:W1:Y:S02]  /*6a860*/  LDCU UR6, c[0x0][0x398] ;  /* 0x00007300ff0677ac */ /* 0x000e640008000800 */
[----:B------:R-:W5:Y:S01]  /*6a870*/  LDL.LU.64 R68, [R1+0x170] ;  /* 0x0001700001447983 */ /* 0x000f620000300a00 */
[----:B------:R-:W-:-:S03]  /*6a880*/  PRMT R36, R36, 0x9910, RZ ;  /* 0x0000991024247816 */ /* 0x000fc600000000ff */
[----:B--2---:R-:W2:Y:S01]  /*6a890*/  LDL.LU.64 R50, [R1+0x168] ;  /* 0x0001680001327983 */ /* 0x004ea20000300a00 */
[----:B------:R-:W-:-:S03]  /*6a8a0*/  PRMT R0, R46, 0x9910, RZ ;  /* 0x000099102e007816 */ /* 0x000fc600000000ff */
[----:B------:R-:W2:Y:S04]  /*6a8b0*/  LDL.LU.64 R72, [R1+0x160] ;  /* 0x0001600001487983 */ /* 0x000ea80000300a00 */
[----:B------:R-:W2:Y:S01]  /*6a8c0*/  LDL.LU.64 R46, [R1+0x208] ;  /* 0x00020800012e7983 */ /* 0x000ea20000300a00 */
[----:B------:R-:W-:-:S05]  /*6a8d0*/  SHF.R.S32.HI R36, RZ, 0x8, R36 ;  /* 0x00000008ff247819 */ /* 0x000fca0000011424 */
[----:B----4-:R4:W-:Y:S04]  /*6a8e0*/  @P5 STG.E.U8 desc[UR14][R48.64], R36 ;  /* 0x0000002430005986 */ /* 0x0109e8000c10110e */
[----:B----4-:R-:W4:Y:S01]  /*6a8f0*/  LDL.LU.64 R48, [R1+0x1d40] ;  /* 0x001d400001307983 */ /* 0x010f220000300a00 */
[----:B0-----:R-:W-:Y:S01]  /*6a900*/  ISETP.LT.AND P6, PT, R44, UR8, !P6 ;  /* 0x000000082c007c0c */ /* 0x001fe2000f7c1270 */
[----:B------:R-:W0:Y:S01]  /*6a910*/  LDCU UR8, c[0x0][0x398] ;  /* 0x00007300ff0877ac */ /* 0x000e220008000800 */
[----:B------:R-:W-:Y:S01]  /*6a920*/  SHF.R.S32.HI R0, RZ, 0x8, R0 ;  /* 0x00000008ff007819 */ /* 0x000fe20000011400 */
[----:B------:R-:W4:Y:S01]  /*6a930*/  LDL.LU R38, [R1+0x1ce0] ;  /* 0x001ce00001267983 */ /* 0x000f220000300800 */
[----:B---3--:R-:W-:Y:S01]  /*6a940*/  ISETP.GE.AND P5, PT, R37, UR4, PT ;  /* 0x0000000425007c0c */ /* 0x008fe2000bfa6270 */
[----:B------:R-:W3:Y:S08]  /*6a950*/  LDCU UR4, c[0x0][0x398] ;  /* 0x00007300ff0477ac */ /* 0x000ef00008000800 */
[----:B--2---:R5:W-:Y:S01]  /*6a960*/  @P6 STG.E.U8 desc[UR14][R46.64], R0 ;  /* 0x000000002e006986 */ /* 0x004be2000c10110e */
[----:B------:R-:W-:Y:S01]  /*6a970*/  ISETP.LT.AND P6, PT, R66, UR10, !P5 ;  /* 0x0000000a42007c0c */ /* 0x000fe2000efc1270 */
[----:B------:R-:W2:Y:S01]  /*6a980*/  LDCU UR10, c[0x0][0x398] ;  /* 0x00007300ff0a77ac */ /* 0x000ea20008000800 */
[----:B-----5:R-:W-:-:S11]  /*6a990*/  F2FP.SATFINITE.E4M3.F32.PACK_AB_MERGE_C R0, R71, R70, RZ ;  /* 0x000000464700723e */ /* 0x020fd600048070ff */
[----:B----4-:R4:W-:Y:S04]  /*6a9a0*/  @P6 STG.E.U8 desc[UR14][R48.64], R0 ;  /* 0x0000000030006986 */ /* 0x0109e8000c10110e */
[----:B----4-:R-:W4:Y:S01]  /*6a9b0*/  LDL.LU.64 R48, [R1+0x1d38] ;  /* 0x001d380001307983 */ /* 0x010f220000300a00 */
[----:B---3--:R-:W-:Y:S01]  /*6a9c0*/  ISETP.LT.AND P6, PT, R67, UR4, !P5 ;  /* 0x0000000443007c0c */ /* 0x008fe2000efc1270 */
        /* <DEDUP_REMOVED lines=13> */
[----:B----4-:R-:W-:-:S05]  /*6aaa0*/  F2FP.SATFINITE.E4M3.F32.PACK_AB_MERGE_C R48, R49, R48, RZ ;  /* 0x000000303130723e */ /* 0x010fca00048070ff */
[----:B------:R4:W-:Y:S04]  /*6aab0*/  @P5 STG.E.U8 desc[UR14][R50.64], R48 ;  /* 0x0000003032005986 */ /* 0x0009e8000c10110e */
[----:B----4-:R-:W4:Y:S01]  /*6aac0*/  LDL.LU.64 R50, [R1+0x150] ;  /* 0x0001500001327983 */ /* 0x010f220000300a00 */
[----:B-1----:R-:W-:Y:S01]  /*6aad0*/  ISETP.LT.AND P5, PT, R66, UR6, !P6 ;  /* 0x0000000642007c0c */ /* 0x002fe2000f7a1270 */
[----:B------:R-:W1:Y:S01]  /*6aae0*/  LDCU UR6, c[0x0][0x398] ;  /* 0x00007300ff0677ac */ /* 0x000e620008000800 */
[----:B------:R-:W-:-:S11]  /*6aaf0*/  SHF.R.S32.HI R0, RZ, 0x8, R0 ;  /* 0x00000008ff007819 */ /* 0x000fd60000011400 */
[----:B------:R0:W-:Y:S01]  /*6ab00*/  @P5 STG.E.U8 desc[UR14][R72.64], R0 ;  /* 0x0000000048005986 */ /* 0x0001e2000c10110e */
[----:B---3--:R-:W-:Y:S01]  /*6ab10*/  ISETP.LT.AND P5, PT, R67, UR4, !P6 ;  /* 0x0000000443007c0c */ /* 0x008fe2000f7a1270 */
[----:B------:R-:W3:Y:S02]  /*6ab20*/  LDCU UR4, c[0x0][0x39c] ;  /* 0x00007380ff0477ac */ /* 0x000ee40008000800 */
[----:B0-----:R-:W2:Y:S01]  /*6ab30*/  LDL.LU R72, [R1+0x5b8] ;  /* 0x0005b80001487983 */ /* 0x001ea20000300800 */
[----:B------:R-:W-:-:S03]  /*6ab40*/  PRMT R0, R37, 0x9910, RZ ;  /* 0x0000991025007816 */ /* 0x000fc600000000ff */
[----:B------:R-:W2:Y:S01]  /*6ab50*/  LDL.LU R73, [R1+0x5bc] ;  /* 0x0005bc0001497983 */ /* 0x000ea20000300800 */
[----:B------:R-:W-:-:S03]  /*6ab60*/  SHF.R.S32.HI R0, RZ, 0x8, R0 ;  /* 0x00000008ff007819 */ /* 0x000fc60000011400 */
[----:B------:R-:W2:Y:S04]  /*6ab70*/  LDL.LU R45, [R1+0x3b8] ;  /* 0x0003b800012d7983 */ /* 0x000ea80000300800 */
[----:B------:R-:W2:Y:S04]  /*6ab80*/  LDL.LU R42, [R1+0x3bc] ;  /* 0x0003bc00012a7983 */ /* 0x000ea80000300800 */
[----:B------:R-:W2:Y:S04]  /*6ab90*/  LDL.LU.64 R46, [R1+0x138] ;  /* 0x00013800012e7983 */ /* 0x000ea80000300a00 */
[----:B------:R-:W3:Y:S04]  /*6aba0*/  LDL.LU R37, [R1+0x1c5c] ;  /* 0x001c5c0001257983 */ /* 0x000ee80000300800 */
[----:B------:R-:W2:Y:S04]  /*6abb0*/  LDL.LU R43, [R1+0x1b8] ;  /* 0x0001b800012b7983 */ /* 0x000ea80000300800 */
[----:B------:R-:W2:Y:S04]  /*6abc0*/  LDL.LU R39, [R1+0x1bc] ;  /* 0x0001bc0001277983 */ /* 0x000ea80000300800 */
[----:B------:R-:W2:Y:S04]  /*6abd0*/  LDL.LU.64 R40, [R1+0x130] ;  /* 0x0001300001287983 */ /* 0x000ea80000300a00 */
[----:B-----5:R0:W-:Y:S01]  /*6abe0*/  @P5 STG.E.U8 desc[UR14][R70.64], R0 ;  /* 0x0000000046005986 */ /* 0x0201e2000c10110e */
[----:B-1----:R-:W-:Y:S01]  /*6abf0*/  ISETP.LT.AND P5, PT, R5, UR6, !P6 ;  /* 0x0000000605007c0c */ /* 0x002fe2000f7a1270 */
[----:B------:R-:W1:Y:S02]  /*6ac00*/  LDCU UR6, c[0x0][0x398] ;  /* 0x00007300ff0677ac */ /* 0x000e640008000800 */
[----:B------:R-:W5:Y:S01]  /*6ac10*/  LDL.LU.64 R68, [R1+0x128] ;  /* 0x0001280001447983 */ /* 0x000f620000300a00 */
[----:B------:R-:W-:-:S03]  /*6ac20*/  PRMT R36, R36, 0x9910, RZ ;  /* 0x0000991024247816 */ /* 0x000fc600000000ff */
[----:B0-----:R-:W2:Y:S01]  /*6ac30*/  LDL.LU.64 R70, [R1+0x120] ;  /* 0x0001200001467983 */ /* 0x001ea20000300a00 */
[----:B------:R-:W-:-:S03]  /*6ac40*/  PRMT R0, R48, 0x9910, RZ ;  /* 0x0000991030007816 */ /* 0x000fc600000000ff */
[----:B------:R-:W2:Y:S01]  /*6ac50*/  LDL.LU.64 R48, [R1+0x148] ;  /* 0x0001480001307983 */ /* 0x000ea20000300a00 */
[----:B------:R-:W-:-:S05]  /*6ac60*/  SHF.R.S32.HI R36, RZ, 0x8, R36 ;  /* 0x00000008ff247819 */ /* 0x000fca0000011424 */
[----:B----4-:R0:W-:Y:S04]  /*6ac70*/  @P5 STG.E.U8 desc[UR14][R50.64], R36 ;  /* 0x0000002432005986 */ /* 0x0101e8000c10110e */
[----:B0-----:R-:W4:Y:S01]  /*6ac80*/  LDL.LU.64 R50, [R1+0x1d30] ;  /* 0x001d300001327983 */ /* 0x001f220000300a00 */
[----:B------:R-:W-:Y:S01]  /*6ac90*/  ISETP.LT.AND P6, PT, R44, UR8, !P6 ;  /* 0x000000082c007c0c */ /* 0x000fe2000f7c1270 */
[----:B------:R-:W0:Y:S01]  /*6aca0*/  LDCU UR8, c[0x0][0x398] ;  /* 0x00007300ff0877ac */ /* 0x000e220008000800 */
[----:B------:R-:W-:Y:S01]  /*6acb0*/  SHF.R.S32.HI R0, RZ, 0x8, R0 ;  /* 0x00000008ff007819 */ /* 0x000fe20000011400 */
[----:B------:R-:W5:Y:S01]  /*6acc0*/  LDL.LU R38, [R1+0x1af8] ;  /* 0x001af80001267983 */ /* 0x000f620000300800 */
[----:B---3--:R-:W-:Y:S01]  /*6acd0*/  ISETP.GE.AND P5, PT, R37, UR4, PT ;  /* 0x0000000425007c0c */ /* 0x008fe2000bfa6270 */
[----:B------:R-:W3:Y:S08]  /*6ace0*/  LDCU UR4, c[0x0][0x398] ;  /* 0x00007300ff0477ac */ /* 0x000ef00008000800 */
[----:B--2---:R2:W-:Y:S01]  /*6acf0*/  @P6 STG.E.U8 desc[UR14][R48.64], R0 ;  /* 0x0000000030006986 */ /* 0x0045e2000c10110e */
[----:B------:R-:W-:Y:S01]  /*6ad00*/  ISETP.LT.AND P6, PT, R66, UR10, !P5 ;  /* 0x0000000a42007c0c */ /* 0x000fe2000efc1270 */
[----:B------:R-:W0:Y:S01]  /*6ad10*/  LDCU UR10, c[0x0][0x398] ;  /* 0x00007300ff0a77ac */ /* 0x000e220008000800 */
[----:B--2---:R-:W-:-:S11]  /*6ad20*/  F2FP.SATFINITE.E4M3.F32.PACK_AB_MERGE_C R0, R73, R72, RZ ;  /* 0x000000484900723e */ /* 0x004fd600048070ff */
[----:B----4-:R2:W-:Y:S04]  /*6ad30*/  @P6 STG.E.U8 desc[UR14][R50.64], R0 ;  /* 0x0000000032006986 */ /* 0x0105e8000c10110e */
[----:B--2---:R-:W2:Y:S04]  /*6ad40*/  LDL.LU.64 R50, [R1+0x1d28] ;  /* 0x001d280001327983 */ /* 0x004ea80000300a00 */
[----:B------:R-:W4:Y:S01]  /*6ad50*/  LDL.LU.64 R72, [R1+0x118] ;  /* 0x0001180001487983 */ /* 0x000f220000300a00 */
[----:B---3--:R-:W-:Y:S01]  /*6ad60*/  ISETP.LT.AND P6, PT, R67, UR4, !P5 ;  /* 0x0000000443007c0c */ /* 0x008fe2000efc1270 */
[----:B------:R-:W5:Y:S01]  /*6ad70*/  LDCU UR4, c[0x0][0x39c] ;  /* 0x00007380ff0477ac */ /* 0x000f620008000800 */
[----:B------:R-:W-:Y:S01]  /*6ad80*/  F2FP.SATFINITE.E4M3.F32.PACK_AB_MERGE_C R37, R42, R45, RZ ;  /* 0x0000002d2a25723e */ /* 0x000fe200048070ff */
[----:B------:R-:W3:Y:S01]  /*6ad90*/  LDL.LU.64 R48, [R1+0x108] ;  /* 0x0001080001307983 */ /* 0x000ee20000300a00 */
[----:B------:R-:W-:-:S02]  /*6ada0*/  F2FP.SATFINITE.E4M3.F32.PACK_AB_MERGE_C R36, R39, R43, RZ ;  /* 0x0000002b2724723e */ /* 0x000fc400048070ff */
[----:B------:R-:W-:Y:S01]  /*6adb0*/  PRMT R0, R0, 0x9910, RZ ;  /* 0x0000991000007816 */ /* 0x000fe200000000ff */
[----:B------:R-:W3:Y:S06]  /*6adc0*/  LDL.LU R45, [R1+0x5c0] ;  /* 0x0005c000012d7983 */ /* 0x000eec0000300800 */
[----:B------:R-:W-:Y:S01]  /*6add0*/  @P6 STG.E.U8 desc[UR14][R46.64], R37 ;  /* 0x000000252e006986 */ /* 0x000fe2000c10110e */
[----:B-1----:R-:W-:Y:S01]  /*6ade0*/  ISETP.LT.AND P6, PT, R5, UR6, !P5 ;  /* 0x0000000605007c0c */ /* 0x002fe2000efc1270 */
[----:B------:R-:W1:Y:S01]  /*6adf0*/  LDCU UR6, c[0x0][0x398] ;  /* 0x00007300ff0677ac */ /* 0x000e620008000800 */
[----:B0-----:R-:W-:Y:S01]  /*6ae00*/  ISETP.LT.AND P5, PT, R44, UR8, !P5 ;  /* 0x000000082c007c0c */ /* 0x001fe2000efa1270 */
[----:B------:R-:W3:Y:S01]  /*6ae10*/  LDL.LU R42, [R1+0x5c4] ;  /* 0x0005c400012a7983 */ /* 0x000ee20000300800 */
[----:B------:R-:W-:Y:S01]  /*6ae20*/  SHF.R.S32.HI R0, RZ, 0x8, R0 ;  /* 0x00000008ff007819 */ /* 0x000fe20000011400 */
[----:B------:R-:W0:Y:S08]  /*6ae30*/  LDCU UR8, c[0x0][0x398] ;  /* 0x00007300ff0877ac */ /* 0x000e300008000800 */
[----:B------:R-:W-:Y:S01]  /*6ae40*/  @P6 STG.E.U8 desc[UR14][R40.64], R36 ;  /* 0x0000002428006986 */ /* 0x000fe2000c10110e */
[----:B-----5:R-:W-:Y:S01]  /*6ae50*/  ISETP.GE.AND P6, PT, R38, UR4, PT ;  /* 0x0000000426007c0c */ /* 0x020fe2000bfc6270 */
[----:B------:R-:W5:Y:S01]  /*6ae60*/  LDCU UR4, c[0x0][0x398] ;  /* 0x00007300ff0477ac */ /* 0x000f620008000800 */
[----:B--2---:R-:W-:-:S05]  /*6ae70*/  F2FP.SATFINITE.E4M3.F32.PACK_AB_MERGE_C R50, R51, R50, RZ ;  /* 0x000000323332723e */ /* 0x004fca00048070ff */
[----:B------:R-:W-:Y:S01]  /*6ae80*/  @P5 STG.E.U8 desc[UR14][R68.64], R50 ;  /* 0x0000003244005986 */ /* 0x000fe2000c10110e */
[----:B-1----:R-:W-:Y:S01]  /*6ae90*/  ISETP.LT.AND P5, PT, R66, UR6, !P6 ;  /* 0x0000000642007c0c */ /* 0x002fe2000f7a1270 */
[----:B------:R-:W1:-:S12]  /*6aea0*/  LDCU UR6, c[0x0][0x398] ;  /* 0x00007300ff0677ac */ /* 0x000e580008000800 */
[----:B------:R2:W-:Y:S01]  /*6aeb0*/  @P5 STG.E.U8 desc[UR14][R70.64], R0 ;  /* 0x0000000046005986 */ /* 0x0005e2000c10110e */
[----:B-----5:R-:W-:Y:S01]  /*6aec0*/  ISETP.LT.AND P5, PT, R67, UR4, !P6 ;  /* 0x0000000443007c0c */ /* 0x020fe2000f7a1270 */
[----:B------:R-:W5:Y:S01]  /*6aed0*/  LDCU UR4, c[0x0][0x39c] ;  /* 0x00007380ff0477ac */ /* 0x000f620008000800 */
[----:B--2---:R-:W-:Y:S01]  /*6aee0*/  PRMT R0, R37, 0x9910, RZ ;  /* 0x0000991025007816 */ /* 0x004fe200000000ff */
[----:B------:R-:W2:Y:S03]  /*6aef0*/  LDL.LU R70, [R1+0x3c0] ;  /* 0x0003c00001467983 */ /* 0x000ea60000300800 */
[----:B------:R-:W-:Y:S01]  /*6af00*/  SHF.R.S32.HI R0, RZ, 0x8, R0 ;  /* 0x00000008ff007819 */ /* 0x000fe20000011400 */
[----:B------:R-:W2:Y:S04]  /*6af10*/  LDL.LU R71, [R1+0x3c4] ;  /* 0x0003c40001477983 */ /* 0x000ea80000300800 */
[----:B------:R-:W2:Y:S04]  /*6af20*/  LDL.LU.64 R46, [R1+0xf8] ;  /* 0x0000f800012e7983 */ /* 0x000ea80000300a00 */
[----:B------:R-:W5:Y:S04]  /*6af30*/  LDL.LU R37, [R1+0x1c60] ;  /* 0x001c600001257983 */ /* 0x000f680000300800 */
[----:B------:R-:W2:Y:S04]  /*6af40*/  LDL.LU R43, [R1+0x1c0] ;  /* 0x0001c000012b7983 */ /* 0x000ea80000300800 */
[----:B------:R-:W2:Y:S04]  /*6af50*/  LDL.LU R39, [R1+0x1c4] ;  /* 0x0001c40001277983 */ /* 0x000ea80000300800 */
[----:B------:R-:W2:Y:S04]  /*6af60*/  LDL.LU.64 R40, [R1+0xf0] ;  /* 0x0000f00001287983 */ /* 0x000ea80000300a00 */
[----:B----4-:R4:W-:Y:S04]  /*6af70*/  @P5 STG.E.U8 desc[UR14][R72.64], R0 ;  /* 0x0000000048005986 */ /* 0x0109e8000c10110e */
[----:B------:R-:W2:Y:S04]  /*6af80*/  LDL.LU.64 R68, [R1+0xe8] ;  /* 0x0000e80001447983 */ /* 0x000ea80000300a00 */
[----:B----4-:R-:W4:Y:S01]  /*6af90*/  LDL.LU.64 R72, [R1+0xe0] ;  /* 0x0000e00001487983 */ /* 0x010f220000300a00 */
[----:B------:R-:W-:-:S03]  /*6afa0*/  PRMT R0, R50, 0x9910, RZ ;  /* 0x0000991032007816 */ /* 0x000fc600000000ff */
[----:B------:R-:W2:Y:S01]  /*6afb0*/  LDL.LU.64 R50, [R1+0x110] ;  /* 0x0001100001327983 */ /* 0x000ea20000300a00 */
[----:B-1----:R-:W-:Y:S01]  /*6afc0*/  ISETP.LT.AND P5, PT, R5, UR6, !P6 ;  /* 0x0000000605007c0c */ /* 0x002fe2000f7a1270 */
[----:B------:R-:W1:Y:S01]  /*6afd0*/  LDCU UR6, c[0x0][0x398] ;  /* 0x00007300ff0677ac */ /* 0x000e620008000800 */
[----:B------:R-:W-:Y:S01]  /*6afe0*/  PRMT R36, R36, 0x9910, RZ ;  /* 0x0000991024247816 */ /* 0x000fe200000000ff */
[----:B------:R-:W3:Y:S01]  /*6aff0*/  LDL.LU R38, [R1+0x1c64] ;  /* 0x001c640001267983 */ /* 0x000ee20000300800 */
[----:B0-----:R-:W-:Y:S01]  /*6b000*/  ISETP.LT.AND P6, PT, R44, UR8, !P6 ;  /* 0x000000082c007c0c */ /* 0x001fe2000f7c1270 */
[----:B------:R-:W0:Y:S01]  /*6b010*/  LDCU UR8, c[0x0][0x398] ;  /* 0x00007300ff0877ac */ /* 0x000e220008000800 */
[----:B------:R-:W-:Y:S02]  /*6b020*/  SHF.R.S32.HI R36, RZ, 0x8, R36 ;  /* 0x00000008ff247819 */ /* 0x000fe40000011424 */
[----:B------:R-:W-:-:S05]  /*6b030*/  SHF.R.S32.HI R0, RZ, 0x8, R0 ;  /* 0x00000008ff007819 */ /* 0x000fca0000011400 */
[----:B--2---:R-:W-:Y:S01]  /*6b040*/  @P5 STG.E.U8 desc[UR14][R50.64], R36 ;  /* 0x0000002432005986 */ /* 0x004fe2000c10110e */
[----:B-----5:R-:W-:Y:S01]  /*6b050*/  ISETP.GE.AND P5, PT, R37, UR4, PT ;  /* 0x0000000425007c0c */ /* 0x020fe2000bfa6270 */
[----:B------:R-:W2:Y:S02]  /*6b060*/  LDCU UR4, c[0x0][0x398] ;  /* 0x00007300ff0477ac */ /* 0x000ea40008000800 */
[----:B---3--:R3:W-:Y:S01]  /*6b070*/  @P6 STG.E.U8 desc[UR14][R48.64], R0 ;  /* 0x0000000030006986 */ /* 0x0087e2000c10110e */
[----:B------:R-:W-:Y:S01]  /*6b080*/  ISETP.LT.AND P6, PT, R66, UR10, !P5 ;  /* 0x0000000a42007c0c */ /* 0x000fe2000efc1270 */
[----:B------:R-:W5:Y:S01]  /*6b090*/  LDCU UR10, c[0x0][0x398] ;  /* 0x00007300ff0a77ac */ /* 0x000f620008000800 */
[----:B---3--:R-:W-:-:S11]  /*6b0a0*/  F2FP.SATFINITE.E4M3.F32.PACK_AB_MERGE_C R0, R42, R45, RZ ;  /* 0x0000002d2a00723e */ /* 0x008fd600048070ff */
[----:B------:R3:W-:Y:S04]  /*6b0b0*/  @P6 STG.E.U8 desc[UR14][R52.64], R0 ;  /* 0x0000000034006986 */ /* 0x0007e8000c10110e */
[----:B---3--:R-:W3:Y:S01]  /*6b0c0*/  LDL.LU.64 R52, [R1+0x1d20] ;  /* 0x001d200001347983 */ /* 0x008ee20000300a00 */
[----:B--2---:R-:W-:Y:S01]  /*6b0d0*/  ISETP.LT.AND P6, PT, R67, UR4, !P5 ;  /* 0x0000000443007c0c */ /* 0x004fe2000efc1270 */
[----:B------:R-:W2:Y:S01]  /*6b0e0*/  LDCU UR4, c[0x0][0x39c] ;  /* 0x00007380ff0477ac */ /* 0x000ea20008000800 */
[----:B------:R-:W-:Y:S02]  /*6b0f0*/  F2FP.SATFINITE.E4M3.F32.PACK_AB_MERGE_C R37, R71, R70, RZ ;  /* 0x000000464725723e */ /* 0x000fe400048070ff */
[----:B------:R-:W-:Y:S01]  /*6b100*/  F2FP.SATFINITE.E4M3.F32.PACK_AB_MERGE_C R36, R39, R43, RZ ;  /* 0x0000002b2724723e */ /* 0x000fe200048070ff */
[----:B------:R-:W4:Y:S01]  /*6b110*/  LDL.LU.64 R70, [R1+0xd8] ;  /* 0x0000d80001467983 */ /* 0x000f220000300a00 */
[----:B------:R-:W-:-:S03]  /*6b120*/  PRMT R0, R0, 0x9910, RZ ;  /* 0x0000991000007816 */ /* 0x000fc600000000ff */
[----:B------:R-:W4:Y:S04]  /*6b130*/  LDL.LU.64 R50, [R1+0xd0] ;  /* 0x0000d00001327983 */ /* 0x000f280000300a00 */
[----:B------:R2:W-:Y:S01]  /*6b140*/  @P6 STG.E.U8 desc[UR14][R46.64], R37 ;  /* 0x000000252e006986 */ /* 0x0005e2000c10110e */
[----:B-1----:R-:W-:Y:S01]  /*6b150*/  ISETP.LT.AND P6, PT, R5, UR6, !P5 ;  /* 0x0000000605007c0c */ /* 0x002fe2000efc1270 */
[----:B------:R-:W1:Y:S01]  /*6b160*/  LDCU UR6, c[0x0][0x398] ;  /* 0x00007300ff0677ac */ /* 0x000e620008000800 */
[----:B0-----:R-:W-:Y:S01]  /*6b170*/  ISETP.LT.AND P5, PT, R44, UR8, !P5 ;  /* 0x000000082c007c0c */ /* 0x001fe2000efa1270 */
[----:B------:R-:W4:Y:S01]  /*6b180*/  LDL.LU.64 R48, [R1+0xc8] ;  /* 0x0000c80001307983 */ /* 0x000f220000300a00 */
[----:B------:R-:W-:Y:S01]  /*6b190*/  SHF.R.S32.HI R0, RZ, 0x8, R0 ;  /* 0x00000008ff007819 */ /* 0x000fe20000011400 */
[----:B------:R-:W0:Y:S02]  /*6b1a0*/  LDCU UR8, c[0x0][0x398] ;  /* 0x00007300ff0877ac */ /* 0x000e240008000800 */
[----:B--2---:R-:W2:Y:S06]  /*6b1b0*/  LDL.LU R46, [R1+0x5c8] ;  /* 0x0005c800012e7983 */ /* 0x004eac0000300800 */
[----:B------:R-:W-:Y:S01]  /*6b1c0*/  @P6 STG.E.U8 desc[UR14][R40.64], R36 ;  /* 0x0000002428006986 */ /* 0x000fe2000c10110e */
[----:B------:R-:W-:Y:S01]  /*6b1d0*/  ISETP.GE.AND P6, PT, R38, UR4, PT ;  /* 0x0000000426007c0c */ /* 0x000fe2000bfc6270 */
[----:B------:R-:W0:Y:S02]  /*6b1e0*/  LDCU UR4, c[0x0][0x398] ;  /* 0x00007300ff0477ac */ /* 0x000e240008000800 */
[----:B------:R-:W2:Y:S04]  /*6b1f0*/  LDL.LU R47, [R1+0x5cc] ;  /* 0x0005cc00012f7983 */ /* 0x000ea80000300800 */
[----:B------:R-:W2:Y:S04]  /*6b200*/  LDL.LU R45, [R1+0x3c8] ;  /* 0x0003c800012d7983 */ /* 0x000ea80000300800 */
[----:B------:R-:W2:Y:S04]  /*6b210*/  LDL.LU R42, [R1+0x3cc] ;  /* 0x0003cc00012a7983 */ /* 0x000ea80000300800 */
[----:B------:R-:W2:Y:S01]  /*6b220*/  LDL.LU.64 R38, [R1+0xb8] ;  /* 0x0000b80001267983 */ /* 0x000ea20000300a00 */
[----:B---3--:R-:W-:-:S05]  /*6b230*/  F2FP.SATFINITE.E4M3.F32.PACK_AB_MERGE_C R52, R53, R52, RZ ;  /* 0x000000343534723e */ /* 0x008fca00048070ff */
[----:B------:R-:W-:Y:S01]  /*6b240*/  @P5 STG.E.U8 desc[UR14][R68.64], R52 ;  /* 0x0000003444005986 */ /* 0x000fe2000c10110e */
[----:B-1----:R-:W-:Y:S01]  /*6b250*/  ISETP.LT.AND P5, PT, R66, UR6, !P6 ;  /* 0x0000000642007c0c */ /* 0x002fe2000f7a1270 */
[----:B------:R-:W1:-:S12]  /*6b260*/  LDCU UR6, c[0x0][0x398] ;  /* 0x00007300ff0677ac */ /* 0x000e580008000800 */
[----:B----4-:R3:W-:Y:S02]  /*6b270*/  @P5 STG.E.U8 desc[UR14][R72.64], R0 ;  /* 0x0000000048005986 */ /* 0x0107e4000c10110e */
[----:B---3--:R-:W-:Y:S02]  /*6b280*/  PRMT R0, R37, 0x9910, RZ ;  /* 0x0000991025007816 */ /* 0x008fe400000000ff */
[----:B------:R-:W3:Y:S01]  /*6b290*/  LDL.LU R37, [R1+0x1c70] ;  /* 0x001c700001257983 */ /* 0x000ee20000300800 */
[----:B0-----:R-:W-:Y:S01]  /*6b2a0*/  ISETP.LT.AND P5, PT, R67, UR4, !P6 ;  /* 0x0000000443007c0c */ /* 0x001fe2000f7a1270 */
[----:B------:R-:W3:Y:S01]  /*6b2b0*/  LDCU UR4, c[0x0][0x39c] ;  /* 0x00007380ff0477ac */ /* 0x000ee20008000800 */
[----:B------:R-:W-:Y:S01]  /*6b2c0*/  SHF.R.S32.HI R0, RZ, 0x8, R0 ;  /* 0x00000008ff007819 */ /* 0x000fe20000011400 */
[----:B------:R-:W4:Y:S01]  /*6b2d0*/  LDL.LU R43, [R1+0x1c8] ;  /* 0x0001c800012b7983 */ /* 0x000f220000300800 */
[----:B------:R-:W-:-:S03]  /*6b2e0*/  PRMT R36, R36, 0x9910, RZ ;  /* 0x0000991024247816 */ /* 0x000fc600000000ff */
[----:B------:R-:W4:Y:S06]  /*6b2f0*/  LDL.LU R41, [R1+0x1cc] ;  /* 0x0001cc0001297983 */ /* 0x000f2c0000300800 */
[----:B------:R0:W-:Y:S01]  /*6b300*/  @P5 STG.E.U8 desc[UR14][R70.64], R0 ;  /* 0x0000000046005986 */ /* 0x0001e2000c10110e */
[----:B-1----:R-:W-:Y:S01]  /*6b310*/  ISETP.LT.AND P5, PT, R5, UR6, !P6 ;  /* 0x0000000605007c0c */ /* 0x002fe2000f7a1270 */
[----:B------:R-:W1:Y:S01]  /*6b320*/  LDCU UR6, c[0x0][0x398] ;  /* 0x00007300ff0677ac */ /* 0x000e620008000800 */
[----:B------:R-:W-:Y:S01]  /*6b330*/  ISETP.LT.AND P6, PT, R44, UR8, !P6 ;  /* 0x000000082c007c0c */ /* 0x000fe2000f7c1270 */
[----:B------:R-:W4:Y:S01]  /*6b340*/  LDL.LU.64 R68, [R1+0xb0] ;  /* 0x0000b00001447983 */ /* 0x000f220000300a00 */
[----:B------:R-:W-:Y:S01]  /*6b350*/  SHF.R.S32.HI R36, RZ, 0x8, R36 ;  /* 0x00000008ff247819 */ /* 0x000fe20000011424 */
[----:B------:R-:W1:Y:S02]  /*6b360*/  LDCU UR8, c[0x0][0x398] ;  /* 0x00007300ff0877ac */ /* 0x000e640008000800 */
[----:B------:R-:W4:Y:S01]  /*6b370*/  LDL.LU R40, [R1+0x1c74] ;  /* 0x001c740001287983 */ /* 0x000f220000300800 */
[----:B0-----:R-:W-:-:S03]  /*6b380*/  PRMT R0, R52, 0x9910, RZ ;  /* 0x0000991034007816 */ /* 0x001fc600000000ff */
[----:B------:R-:W4:Y:S01]  /*6b390*/  LDL.LU.64 R72, [R1+0xa8] ;  /* 0x0000a80001487983 */ /* 0x000f220000300a00 */
[----:B------:R-:W-:-:S03]  /*6b3a0*/  SHF.R.S32.HI R0, RZ, 0x8, R0 ;  /* 0x00000008ff007819 */ /* 0x000fc60000011400 */
[----:B------:R-:W-:Y:S04]  /*6b3b0*/  @P5 STG.E.U8 desc[UR14][R50.64], R36 ;  /* 0x0000002432005986 */ /* 0x000fe8000c10110e */
[----:B------:R2:W-:Y:S04]  /*6b3c0*/  @P6 STG.E.U8 desc[UR14][R48.64], R0 ;  /* 0x0000000030006986 */ /* 0x0005e8000c10110e */
[----:B------:R-:W4:Y:S01]  /*6b3d0*/  LDL.LU.64 R70, [R1+0xa0] ;  /* 0x0000a00001467983 */ /* 0x000f220000300a00 */
[----:B--2---:R-:W-:Y:S02]  /*6b3e0*/  F2FP.SATFINITE.E4M3.F32.PACK_AB_MERGE_C R0, R47, R46, RZ ;  /* 0x0000002e2f00723e */ /* 0x004fe400048070ff */
[----:B---3--:R-:W-:Y:S01]  /*6b3f0*/  ISETP.GE.AND P5, PT, R37, UR4, PT ;  /* 0x0000000425007c0c */ /* 0x008fe2000bfa6270 */
[----:B------:R-:W0:Y:S03]  /*6b400*/  LDCU UR4, c[0x0][0x398] ;  /* 0x00007300ff0477ac */ /* 0x000e260008000800 */
[----:B-----5:R-:W-:Y:S01]  /*6b410*/  ISETP.LT.AND P6, PT, R66, UR10, !P5 ;  /* 0x0000000a42007c0c */ /* 0x020fe2000efc1270 */
[----:B------:R-:W2:-:S12]  /*6b420*/  LDCU UR10, c[0x0][0x398] ;  /* 0x00007300ff0a77ac */ /* 0x000e980008000800 */
[----:B------:R3:W-:Y:S04]  /*6b430*/  @P6 STG.E.U8 desc[UR14][R54.64], R0 ;  /* 0x0000000036006986 */ /* 0x0007e8000c10110e */
[----:B---3--:R-:W3:Y:S01]  /*6b440*/  LDL.LU.64 R54, [R1+0x1d18] ;  /* 0x001d180001367983 */ /* 0x008ee20000300a00 */
[----:B0-----:R-:W-:Y:S01]  /*6b450*/  ISETP.LT.AND P6, PT, R67, UR4, !P5 ;  /* 0x0000000443007c0c */ /* 0x001fe2000efc1270 */
[----:B------:R-:W0:Y:S01]  /*6b460*/  LDCU UR4, c[0x0][0x39c] ;  /* 0x00007380ff0477ac */ /* 0x000e220008000800 */
[----:B------:R-:W-:Y:S02]  /*6b470*/  F2FP.SATFINITE.E4M3.F32.PACK_AB_MERGE_C R37, R42, R45, RZ ;  /* 0x0000002d2a25723e */ /* 0x000fe400048070ff */
[----:B----4-:R-:W-:-:S09]  /*6b480*/  F2FP.SATFINITE.E4M3.F32.PACK_AB_MERGE_C R36, R41, R43, RZ ;  /* 0x0000002b2924723e */ /* 0x010fd200048070ff */
[----:B------:R4:W-:Y:S01]  /*6b490*/  @P6 STG.E.U8 desc[UR14][R38.64], R37 ;  /* 0x0000002526006986 */ /* 0x0009e2000c10110e */
[----:B-1----:R-:W-:Y:S01]  /*6b4a0*/  ISETP.LT.AND P6, PT, R5, UR6, !P5 ;  /* 0x0000000605007c0c */ /* 0x002fe2000efc1270 */
[----:B------:R-:W1:Y:S02]  /*6b4b0*/  LDCU UR6, c[0x0][0x398] ;  /* 0x00007300ff0677ac */ /* 0x000e640008000800 */
[----:B----4-:R-:W4:Y:S01]  /*6b4c0*/  LDL.LU.64 R38, [R1+0x98] ;  /* 0x0000980001267983 */ /* 0x010f220000300a00 */
[----:B------:R-:W-:Y:S01]  /*6b4d0*/  ISETP.LT.AND P5, PT, R44, UR8, !P5 ;  /* 0x000000082c007c0c */ /* 0x000fe2000efa1270 */
[----:B------:R-:W5:Y:S08]  /*6b4e0*/  LDCU UR8, c[0x0][0x398] ;  /* 0x00007300ff0877ac */ /* 0x000f700008000800 */
[----:B------:R0:W-:Y:S04]  /*6b4f0*/  @P6 STG.E.U8 desc[UR14][R68.64], R36 ;  /* 0x0000002444006986 */ /* 0x0001e8000c10110e */
[----:B0-----:R-:W2:Y:S04]  /*6b500*/  LDL.LU.64 R68, [R1+0x90] ;  /* 0x0000900001447983 */ /* 0x001ea80000300a00 */
[----:B------:R-:W2:Y:S04]  /*6b510*/  LDL.LU R50, [R1+0x1c80] ;  /* 0x001c800001327983 */ /* 0x000ea80000300800 */
[----:B------:R-:W2:Y:S01]  /*6b520*/  LDL.LU.64 R48, [R1+0x88] ;  /* 0x0000880001307983 */ /* 0x000ea20000300a00 */
[----:B------:R-:W-:Y:S01]  /*6b530*/  ISETP.GE.AND P6, PT, R40, UR4, PT ;  /* 0x0000000428007c0c */ /* 0x000fe2000bfc6270 */
[----:B------:R-:W0:Y:S01]  /*6b540*/  LDCU UR4, c[0x0][0x398] ;  /* 0x00007300ff0477ac */ /* 0x000e220008000800 */
[----:B------:R-:W-:-:S04]  /*6b550*/  PRMT R0, R0, 0x9910, RZ ;  /* 0x0000991000007816 */ /* 0x000fc800000000ff */
[----:B------:R-:W-:Y:S02]  /*6b560*/  SHF.R.S32.HI R0, RZ, 0x8, R0 ;  /* 0x00000008ff007819 */ /* 0x000fe40000011400 */
[----:B---3--:R-:W-:-:S05]  /*6b570*/  F2FP.SATFINITE.E4M3.F32.PACK_AB_MERGE_C R54, R55, R54, RZ ;  /* 0x000000363736723e */ /* 0x008fca00048070ff */
[----:B------:R3:W-:Y:S04]  /*6b580*/  @P5 STG.E.U8 desc[UR14][R72.64], R54 ;  /* 0x0000003648005986 */ /* 0x0007e8000c10110e */
[----:B---3--:R-:W3:Y:S04]  /*6b590*/  LDL.LU R72, [R1+0x5d0] ;  /* 0x0005d00001487983 */ /* 0x008ee80000300800 */
[----:B------:R-:W3:Y:S04]  /*6b5a0*/  LDL.LU R73, [R1+0x5d4] ;  /* 0x0005d40001497983 */ /* 0x000ee80000300800 */
[----:B------:R-:W3:Y:S04]  /*6b5b0*/  LDL.LU R45, [R1+0x3d0] ;  /* 0x0003d000012d7983 */ /* 0x000ee80000300800 */
[----:B------:R-:W3:Y:S01]  /*6b5c0*/  LDL.LU R42, [R1+0x3d4] ;  /* 0x0003d400012a7983 */ /* 0x000ee20000300800 */
[----:B-1----:R-:W-:Y:S01]  /*6b5d0*/  ISETP.LT.AND P5, PT, R66, UR6, !P6 ;  /* 0x0000000642007c0c */ /* 0x002fe2000f7a1270 */
[----:B------:R-:W1:Y:S02]  /*6b5e0*/  LDCU UR6, c[0x0][0x398] ;  /* 0x00007300ff0677ac */ /* 0x000e640008000800 */
[----:B------:R-:W3:Y:S04]  /*6b5f0*/  LDL.LU.64 R46, [R1+0x78] ;  /* 0x00007800012e7983 */ /* 0x000ee80000300a00 */
[----:B------:R-:W3:Y:S04]  /*6b600*/  LDL.LU R43, [R1+0x1d0] ;  /* 0x0001d000012b7983 */ /* 0x000ee80000300800 */
[----:B------:R-:W3:Y:S04]  /*6b610*/  LDL.LU R41, [R1+0x1d4] ;  /* 0x0001d40001297983 */ /* 0x000ee80000300800 */
[----:B------:R0:W-:Y:S04]  /*6b620*/  @P5 STG.E.U8 desc[UR14][R70.64], R0 ;  /* 0x0000000046005986 */ /* 0x0001e8000c10110e */
[----:B0-----:R-:W3:Y:S01]  /*6b630*/  LDL.LU.64 R70, [R1+0x70] ;  /* 0x0000700001467983 */ /* 0x001ee20000300a00 */
[----:B------:R-:W-:Y:S01]  /*6b640*/  ISETP.LT.AND P5, PT, R67, UR4, !P6 ;  /* 0x0000000443007c0c */ /* 0x000fe2000f7a1270 */
[----:B------:R-:W0:Y:S01]  /*6b650*/  LDCU UR4, c[0x0][0x39c] ;  /* 0x00007380ff0477ac */ /* 0x000e220008000800 */
[----:B------:R-:W-:Y:S01]  /*6b660*/  PRMT R0, R37, 0x9910, RZ ;  /* 0x0000991025007816 */ /* 0x000fe200000000ff */
[----:B------:R-:W3:Y:S03]  /*6b670*/  LDL.LU R40, [R1+0x1c68] ;  /* 0x001c680001287983 */ /* 0x000ee60000300800 */
[----:B------:R-:W-:-:S02]  /*6b680*/  SHF.R.S32.HI R0, RZ, 0x8, R0 ;  /* 0x00000008ff007819 */ /* 0x000fc40000011400 */
[----:B------:R-:W-:-:S05]  /*6b690*/  PRMT R36, R36, 0x9910, RZ ;  /* 0x0000991024247816 */ /* 0x000fca00000000ff */
[----:B----4-:R4:W-:Y:S01]  /*6b6a0*/  @P5 STG.E.U8 desc[UR14][R38.64], R0 ;  /* 0x0000000026005986 */ /* 0x0109e2000c10110e */
[----:B-1----:R-:W-:Y:S01]  /*6b6b0*/  ISETP.LT.AND P5, PT, R5, UR6, !P6 ;  /* 0x0000000605007c0c */ /* 0x002fe2000f7a1270 */
[----:B------:R-:W1:Y:S01]  /*6b6c0*/  LDCU UR6, c[0x0][0x398] ;  /* 0x00007300ff0677ac */ /* 0x000e620008000800 */
[----:B-----5:R-:W-:Y:S02]  /*6b6d0*/  ISETP.LT.AND P6, PT, R44, UR8, !P6 ;  /* 0x000000082c007c0c */ /* 0x020fe4000f7c1270 */
[----:B------:R-:W-:Y:S01]  /*6b6e0*/  SHF.R.S32.HI R36, RZ, 0x8, R36 ;  /* 0x00000008ff247819 */ /* 0x000fe20000011424 */
[----:B------:R-:W5:Y:S01]  /*6b6f0*/  LDCU UR8, c[0x0][0x398] ;  /* 0x00007300ff0877ac */ /* 0x000f620008000800 */
[----:B----4-:R-:W-:Y:S01]  /*6b700*/  PRMT R0, R54, 0x9910, RZ ;  /* 0x0000991036007816 */ /* 0x010fe200000000ff */
[----:B------:R-:W4:Y:S03]  /*6b710*/  LDL.LU.64 R38, [R1+0x68] ;  /* 0x0000680001267983 */ /* 0x000f260000300a00 */
[----:B------:R-:W-:-:S03]  /*6b720*/  SHF.R.S32.HI R0, RZ, 0x8, R0 ;  /* 0x00000008ff007819 */ /* 0x000fc60000011400 */
[----:B--2---:R2:W-:Y:S01]  /*6b730*/  @P5 STG.E.U8 desc[UR14][R68.64], R36 ;  /* 0x0000002444005986 */ /* 0x0045e2000c10110e */
[----:B0-----:R-:W-:Y:S01]  /*6b740*/  ISETP.GE.AND P5, PT, R50, UR4, PT ;  /* 0x0000000432007c0c */ /* 0x001fe2000bfa6270 */
[----:B------:R-:W0:Y:S02]  /*6b750*/  LDCU UR4, c[0x0][0x398] ;  /* 0x00007300ff0477ac */ /* 0x000e240008000800 */
[----:B------:R3:W-:Y:S01]  /*6b760*/  @P6 STG.E.U8 desc[UR14][R48.64], R0 ;  /* 0x0000000030006986 */ /* 0x0007e2000c10110e */
[----:B------:R-:W-:Y:S01]  /*6b770*/  ISETP.LT.AND P6, PT, R66, UR10, !P5 ;  /* 0x0000000a42007c0c */ /* 0x000fe2000efc1270 */
[----:B------:R-:W0:Y:S02]  /*6b780*/  LDCU UR10, c[0x0][0x398] ;  /* 0x00007300ff0a77ac */ /* 0x000e240008000800 */
[----:B--2---:R-:W2:Y:S01]  /*6b790*/  LDL.LU.64 R68, [R1+0x60] ;  /* 0x0000600001447983 */ /* 0x004ea20000300a00 */
[----:B---3--:R-:W-:-:S09]  /*6b7a0*/  F2FP.SATFINITE.E4M3.F32.PACK_AB_MERGE_C R0, R73, R72, RZ ;  /* 0x000000484900723e */ /* 0x008fd200048070ff */
[----:B------:R3:W-:Y:S04]  /*6b7b0*/  @P6 STG.E.U8 desc[UR14][R56.64], R0 ;  /* 0x0000000038006986 */ /* 0x0007e8000c10110e */
[----:B---3--:R-:W3:Y:S01]  /*6b7c0*/  LDL.LU.64 R56, [R1+0x1d10] ;  /* 0x001d100001387983 */ /* 0x008ee20000300a00 */
[----:B0-----:R-:W-:Y:S01]  /*6b7d0*/  ISETP.LT.AND P6, PT, R67, UR4, !P5 ;  /* 0x0000000443007c0c */ /* 0x001fe2000efc1270 */
[----:B------:R-:W0:Y:S01]  /*6b7e0*/  LDCU UR4, c[0x0][0x398] ;  /* 0x00007300ff0477ac */ /* 0x000e220008000800 */
[----:B------:R-:W-:Y:S01]  /*6b7f0*/  F2FP.SATFINITE.E4M3.F32.PACK_AB_MERGE_C R37, R42, R45, RZ ;  /* 0x0000002d2a25723e */ /* 0x000fe200048070ff */
[----:B------:R-:W2:Y:S01]  /*6b800*/  LDL.LU.64 R72, [R1+0x58] ;  /* 0x0000580001487983 */ /* 0x000ea20000300a00 */
[----:B------:R-:W-:-:S09]  /*6b810*/  F2FP.SATFINITE.E4M3.F32.PACK_AB_MERGE_C R36, R41, R43, RZ ;  /* 0x0000002b2924723e */ /* 0x000fd200048070ff */
[----:B------:R-:W-:Y:S01]  /*6b820*/  @P6 STG.E.U8 desc[UR14][R46.64], R37 ;  /* 0x000000252e006986 */ /* 0x000fe2000c10110e */
[----:B-1----:R-:W-:Y:S01]  /*6b830*/  ISETP.LT.AND P6, PT, R5, UR6, !P5 ;  /* 0x0000000605007c0c */ /* 0x002fe2000efc1270 */
[----:B------:R-:W1:-:S12]  /*6b840*/  LDCU UR6, c[0x0][0x398] ;  /* 0x00007300ff0677ac */ /* 0x000e580008000800 */
[----:B------:R0:W-:Y:S04]  /*6b850*/  @P6 STG.E.U8 desc[UR14][R70.64], R36 ;  /* 0x0000002446006986 */ /* 0x0001e8000c10110e */
[----:B0-----:R-:W5:Y:S04]  /*6b860*/  LDL.LU.64 R70, [R1+0x50] ;  /* 0x0000500001467983 */ /* 0x001f680000300a00 */
[----:B------:R-:W5:Y:S04]  /*6b870*/  LDL.LU R45, [R1+0x1c78] ;  /* 0x001c7800012d7983 */ /* 0x000f680000300800 */
[----:B------:R-:W5:Y:S04]  /*6b880*/  LDL.LU.64 R46, [R1+0x48] ;  /* 0x00004800012e7983 */ /* 0x000f680000300a00 */
[----:B------:R-:W5:Y:S04]  /*6b890*/  LDL.LU R42, [R1+0x5d8] ;  /* 0x0005d800012a7983 */ /* 0x000f680000300800 */
[----:B------:R-:W5:Y:S01]  /*6b8a0*/  LDL.LU R43, [R1+0x5dc] ;  /* 0x0005dc00012b7983 */ /* 0x000f620000300800 */
[----:B------:R-:W-:Y:S01]  /*6b8b0*/  ISETP.LT.AND P5, PT, R44, UR4, !P5 ;  /* 0x000000042c007c0c */ /* 0x000fe2000efa1270 */
[----:B------:R-:W0:Y:S01]  /*6b8c0*/  LDCU UR4, c[0x0][0x398] ;  /* 0x00007300ff0477ac */ /* 0x000e220008000800 */
[----:B------:R-:W-:-:S04]  /*6b8d0*/  PRMT R0, R0, 0x9910, RZ ;  /* 0x0000991000007816 */ /* 0x000fc800000000ff */
[----:B------:R-:W-:Y:S02]  /*6b8e0*/  SHF.R.S32.HI R0, RZ, 0x8, R0 ;  /* 0x00000008ff007819 */ /* 0x000fe40000011400 */
[----:B------:R-:W-:Y:S01]  /*6b8f0*/  ISETP.GE.AND P6, PT, R40, UR9, PT ;  /* 0x0000000928007c0c */ /* 0x000fe2000bfc6270 */
[----:B------:R-:W0:Y:S01]  /*6b900*/  LDCU UR9, c[0x0][0x398] ;  /* 0x00007300ff0977ac */ /* 0x000e220008000800 */
[----:B------:R-:W5:Y:S04]  /*6b910*/  LDL.LU R40, [R1+0x3d8] ;  /* 0x0003d80001287983 */ /* 0x000f680000300800 */
[----:B------:R-:W5:Y:S01]  /*6b920*/  LDL.LU R41, [R1+0x3dc] ;  /* 0x0003dc0001297983 */ /* 0x000f620000300800 */
[----:B---3--:R-:W-:-:S05]  /*6b930*/  F2FP.SATFINITE.E4M3.F32.PACK_AB_MERGE_C R56, R57, R56, RZ ;  /* 0x000000383938723e */ /* 0x008fca00048070ff */
[----:B----4-:R3:W-:Y:S01]  /*6b940*/  @P5 STG.E.U8 desc[UR14][R38.64], R56 ;  /* 0x0000003826005986 */ /* 0x0107e2000c10110e */
[----:B-1----:R-:W-:Y:S01]  /*6b950*/  ISETP.LT.AND P5, PT, R66, UR6, !P1 ;  /* 0x0000000642007c0c */ /* 0x002fe2000cfa1270 */
[----:B------:R-:W1:Y:S02]  /*6b960*/  LDCU UR6, c[0x0][0x398] ;  /* 0x00007300ff0677ac */ /* 0x000e640008000800 */
[----:B---3--:R-:W3:Y:S10]  /*6b970*/  LDL.LU.64 R38, [R1+0x38] ;  /* 0x0000380001267983 */ /* 0x008ef40000300a00 */
[----:B--2---:R2:W-:Y:S01]  /*6b980*/  @P5 STG.E.U8 desc[UR14][R68.64], R0 ;  /* 0x0000000044005986 */ /* 0x0045e2000c10110e */
[----:B0-----:R-:W-:Y:S01]  /*6b990*/  ISETP.LT.AND P5, PT, R67, UR4, !P1 ;  /* 0x0000000443007c0c */ /* 0x001fe2000cfa1270 */
[----:B------:R-:W0:Y:S01]  /*6b9a0*/  LDCU UR4, c[0x0][0x398] ;  /* 0x00007300ff0477ac */ /* 0x000e220008000800 */
[----:B--2---:R-:W-:Y:S01]  /*6b9b0*/  PRMT R0, R37, 0x9910, RZ ;  /* 0x0000991025007816 */ /* 0x004fe200000000ff */
[----:B------:R-:W2:Y:S03]  /*6b9c0*/  LDL.LU R68, [R1+0x1d8] ;  /* 0x0001d80001447983 */ /* 0x000ea60000300800 */
[----:B------:R-:W-:Y:S01]  /*6b9d0*/  SHF.R.S32.HI R0, RZ, 0x8, R0 ;  /* 0x00000008ff007819 */ /* 0x000fe20000011400 */
[----:B------:R-:W2:Y:S06]  /*6b9e0*/  LDL.LU R69, [R1+0x1dc] ;  /* 0x0001dc0001457983 */ /* 0x000eac0000300800 */
[----:B------:R4:W-:Y:S01]  /*6b9f0*/  @P5 STG.E.U8 desc[UR14][R72.64], R0 ;  /* 0x0000000048005986 */ /* 0x0009e2000c10110e */
[----:B-1----:R-:W-:Y:S01]  /*6ba00*/  ISETP.LT.AND P5, PT, R5, UR6, !P1 ;  /* 0x0000000605007c0c */ /* 0x002fe2000cfa1270 */
[----:B------:R-:W1:Y:S01]  /*6ba10*/  LDCU UR6, c[0x0][0x398] ;  /* 0x00007300ff0677ac */ /* 0x000e620008000800 */
[----:B0-----:R-:W-:Y:S01]  /*6ba20*/  ISETP.LT.AND P1, PT, R44, UR4, !P1 ;  /* 0x000000042c007c0c */ /* 0x001fe2000cf21270 */
[----:B------:R-:W0:Y:S01]  /*6ba30*/  LDCU UR4, c[0x0][0x398] ;  /* 0x00007300ff0477ac */ /* 0x000e220008000800 */
[----:B----4-:R-:W-:Y:S01]  /*6ba40*/  PRMT R0, R36, 0x9910, RZ ;  /* 0x0000991024007816 */ /* 0x010fe200000000ff */
[----:B------:R-:W4:Y:S03]  /*6ba50*/  LDL.LU.64 R72, [R1+0x30] ;  /* 0x0000300001487983 */ /* 0x000f260000300a00 */
[----:B------:R-:W-:-:S05]  /*6ba60*/  SHF.R.S32.HI R0, RZ, 0x8, R0 ;  /* 0x00000008ff007819 */ /* 0x000fca0000011400 */
[----:B-----5:R5:W-:Y:S02]  /*6ba70*/  @P5 STG.E.U8 desc[UR14][R70.64], R0 ;  /* 0x0000000046005986 */ /* 0x020be4000c10110e */
[----:B-----5:R-:W-:Y:S02]  /*6ba80*/  PRMT R0, R56, 0x9910, RZ ;  /* 0x0000991038007816 */ /* 0x020fe400000000ff */
[----:B------:R-:W5:Y:S02]  /*6ba90*/  LDL.LU.64 R70, [R1+0x28] ;  /* 0x0000280001467983 */ /* 0x000f640000300a00 */
[----:B------:R-:W-:-:S05]  /*6baa0*/  SHF.R.S32.HI R0, RZ, 0x8, R0 ;  /* 0x00000008ff007819 */ /* 0x000fca0000011400 */
[----:B------:R0:W-:Y:S01]  /*6bab0*/  @P1 STG.E.U8 desc[UR14][R46.64], R0 ;  /* 0x000000002e001986 */ /* 0x0001e2000c10110e */
[----:B-1----:R-:W-:Y:S01]  /*6bac0*/  ISETP.LT.AND P1, PT, R66, UR6, !P2 ;  /* 0x0000000642007c0c */ /* 0x002fe2000d721270 */
[----:B------:R-:W1:Y:S01]  /*6bad0*/  LDCU UR6, c[0x0][0x398] ;  /* 0x00007300ff0677ac */ /* 0x000e620008000800 */
[----:B0-----:R-:W-:-:S11]  /*6bae0*/  F2FP.SATFINITE.E4M3.F32.PACK_AB_MERGE_C R0, R43, R42, RZ ;  /* 0x0000002a2b00723e */ /* 0x001fd600048070ff */
[----:B------:R0:W-:Y:S04]  /*6baf0*/  @P1 STG.E.U8 desc[UR14][R58.64], R0 ;  /* 0x000000003a001986 */ /* 0x0001e8000c10110e */
[----:B0-----:R-:W5:Y:S01]  /*6bb00*/  LDL.LU.64 R58, [R1+0x1d08] ;  /* 0x001d0800013a7983 */ /* 0x001f620000300a00 */
[----:B------:R-:W-:Y:S01]  /*6bb10*/  ISETP.LT.AND P1, PT, R67, UR4, !P2 ;  /* 0x0000000443007c0c */ /* 0x000fe2000d721270 */
[----:B------:R-:W0:Y:S02]  /*6bb20*/  LDCU UR4, c[0x0][0x398] ;  /* 0x00007300ff0477ac */ /* 0x000e240008000800 */
[----:B------:R-:W5:Y:S01]  /*6bb30*/  LDL.LU.64 R42, [R1+0x20] ;  /* 0x00002000012a7983 */ /* 0x000f620000300a00 */
[----:B------:R-:W-:-:S03]  /*6bb40*/  F2FP.SATFINITE.E4M3.F32.PACK_AB_MERGE_C R36, R41, R40, RZ ;  /* 0x000000282924723e */ /* 0x000fc600048070ff */
[----:B------:R-:W5:Y:S06]  /*6bb50*/  LDL.LU.64 R40, [R1+0x18] ;  /* 0x0000180001287983 */ /* 0x000f6c0000300a00 */
[----:B---3--:R3:W-:Y:S01]  /*6bb60*/  @P1 STG.E.U8 desc[UR14][R38.64], R36 ;  /* 0x0000002426001986 */ /* 0x0087e2000c10110e */
[----:B-1----:R-:W-:Y:S01]  /*6bb70*/  ISETP.LT.AND P1, PT, R5, UR6, !P2 ;  /* 0x0000000605007c0c */ /* 0x002fe2000d721270 */
[----:B------:R-:W1:Y:S01]  /*6bb80*/  LDCU UR6, c[0x0][0x398] ;  /* 0x00007300ff0677ac */ /* 0x000e620008000800 */
[----:B0-----:R-:W-:Y:S02]  /*6bb90*/  ISETP.LT.AND P2, PT, R44, UR4, !P2 ;  /* 0x000000042c007c0c */ /* 0x001fe4000d741270 */
[----:B--2---:R-:W-:Y:S01]  /*6bba0*/  F2FP.SATFINITE.E4M3.F32.PACK_AB_MERGE_C R37, R69, R68, RZ ;  /* 0x000000444525723e */ /* 0x004fe200048070ff */
[----:B------:R-:W0:Y:S01]  /*6bbb0*/  LDCU UR4, c[0x0][0x398] ;  /* 0x00007300ff0477ac */ /* 0x000e220008000800 */
[----:B------:R-:W2:Y:S04]  /*6bbc0*/  LDL.LU R68, [R1+0x5e0] ;  /* 0x0005e00001447983 */ /* 0x000ea80000300800 */
[----:B------:R-:W2:Y:S04]  /*6bbd0*/  LDL.LU R69, [R1+0x5e4] ;  /* 0x0005e40001457983 */ /* 0x000ea80000300800 */
[----:B---3--:R-:W3:Y:S04]  /*6bbe0*/  LDL.LU R38, [R1+0x1c84] ;  /* 0x001c840001267983 */ /* 0x008ee80000300800 */
[----:B----4-:R4:W-:Y:S04]  /*6bbf0*/  @P1 STG.E.U8 desc[UR14][R72.64], R37 ;  /* 0x0000002548001986 */ /* 0x0109e8000c10110e */
[----:B----4-:R-:W4:Y:S01]  /*6bc00*/  LDL.LU R72, [R1+0x3e0] ;  /* 0x0003e00001487983 */ /* 0x010f220000300800 */
[----:B-----5:R-:W-:-:S05]  /*6bc10*/  F2FP.SATFINITE.E4M3.F32.PACK_AB_MERGE_C R58, R59, R58, RZ ;  /* 0x0000003a3b3a723e */ /* 0x020fca00048070ff */
[----:B------:R5:W-:Y:S04]  /*6bc20*/  @P2 STG.E.U8 desc[UR14][R70.64], R58 ;  /* 0x0000003a46002986 */ /* 0x000be8000c10110e */
[----:B-----5:R-:W4:Y:S04]  /*6bc30*/  LDL.LU R70, [R1+0x3e4] ;  /* 0x0003e40001467983 */ /* 0x020f280000300800 */
[----:B------:R-:W5:Y:S04]  /*6bc40*/  LDL.LU R71, [R1+0x1e0] ;  /* 0x0001e00001477983 */ /* 0x000f680000300800 */
[----:B------:R-:W5:Y:S01]  /*6bc50*/  LDL.LU R73, [R1+0x1e4] ;  /* 0x0001e40001497983 */ /* 0x000f620000300800 */
[----:B------:R-:W-:Y:S01]  /*6bc60*/  ISETP.GE.AND P5, PT, R45, UR7, PT ;  /* 0x000000072d007c0c */ /* 0x000fe2000bfa6270 */
[----:B------:R-:W0:Y:S01]  /*6bc70*/  LDCU UR7, c[0x0][0x398] ;  /* 0x00007300ff0777ac */ /* 0x000e220008000800 */
[----:B------:R-:W-:-:S02]  /*6bc80*/  PRMT R0, R0, 0x9910, RZ ;  /* 0x0000991000007816 */ /* 0x000fc400000000ff */
[----:B-1----:R-:W-:Y:S01]  /*6bc90*/  ISETP.LT.AND P2, PT, R67, UR6, !P4 ;  /* 0x0000000643007c0c */ /* 0x002fe2000e741270 */
[----:B------:R-:W1:Y:S01]  /*6bca0*/  LDCU UR6, c[0x0][0x398] ;  /* 0x00007300ff0677ac */ /* 0x000e620008000800 */
[----:B------:R-:W-:Y:S02]  /*6bcb0*/  SHF.R.S32.HI R0, RZ, 0x8, R0 ;  /* 0x00000008ff007819 */ /* 0x000fe40000011400 */
[----:B------:R-:W-:Y:S02]  /*6bcc0*/  PRMT R36, R36, 0x9910, RZ ;  /* 0x0000991024247816 */ /* 0x000fe400000000ff */
[----:B0-----:R-:W-:Y:S01]  /*6bcd0*/  ISETP.LT.AND P1, PT, R66, UR7, !P4 ;  /* 0x0000000742007c0c */ /* 0x001fe2000e721270 */
[----:B------:R-:W0:Y:S01]  /*6bce0*/  LDCU UR7, c[0x0][0x398] ;  /* 0x00007300ff0777ac */ /* 0x000e220008000800 */
[----:B------:R-:W-:-:S11]  /*6bcf0*/  PRMT R37, R37, 0x9910, RZ ;  /* 0x0000991025257816 */ /* 0x000fd600000000ff */
[----:B------:R0:W-:Y:S01]  /*6bd00*/  @P1 STG.E.U8 desc[UR14][R42.64], R0 ;  /* 0x000000002a001986 */ /* 0x0001e2000c10110e */
[----:B------:R-:W-:Y:S01]  /*6bd10*/  ISETP.LT.AND P1, PT, R5, UR4, !P4 ;  /* 0x0000000405007c0c */ /* 0x000fe2000e721270 */
[----:B------:R-:W1:Y:S01]  /*6bd20*/  LDCU UR4, c[0x0][0x398] ;  /* 0x00007300ff0477ac */ /* 0x000e620008000800 */
[----:B------:R-:W-:Y:S02]  /*6bd30*/  ISETP.LT.AND P4, PT, R44, UR8, !P4 ;  /* 0x000000082c007c0c */ /* 0x000fe4000e781270 */
[----:B------:R-:W-:Y:S01]  /*6bd40*/  SHF.R.S32.HI R37, RZ, 0x8, R37 ;  /* 0x00000008ff257819 */ /* 0x000fe20000011425 */
[----:B------:R-:W1:Y:S01]  /*6bd50*/  LDCU UR8, c[0x0][0x398] ;  /* 0x00007300ff0877ac */ /* 0x000e620008000800 */
[----:B0-----:R-:W-:-:S05]  /*6bd60*/  SHF.R.S32.HI R0, RZ, 0x8, R36 ;  /* 0x00000008ff007819 */ /* 0x001fca0000011424 */
[----:B------:R-:W-:Y:S01]  /*6bd70*/  @P2 STG.E.U8 desc[UR14][R40.64], R0 ;  /* 0x0000000028002986 */ /* 0x000fe2000c10110e */
[----:B------:R-:W-:Y:S01]  /*6bd80*/  ISETP.LT.AND P2, PT, R66, UR7, !P3 ;  /* 0x0000000742007c0c */ /* 0x000fe2000df41270 */
[----:B------:R-:W0:Y:S01]  /*6bd90*/  LDCU UR7, c[0x0][0x398] ;  /* 0x00007300ff0777ac */ /* 0x000e220008000800 */
[----:B------:R-:W-:-:S04]  /*6bda0*/  PRMT R36, R58, 0x9910, RZ ;  /* 0x000099103a247816 */ /* 0x000fc800000000ff */
[----:B------:R-:W-:Y:S01]  /*6bdb0*/  SHF.R.S32.HI R36, RZ, 0x8, R36 ;  /* 0x00000008ff247819 */ /* 0x000fe20000011424 */
[----:B------:R0:W-:Y:S04]  /*6bdc0*/  @P1 STG.E.U8 desc[UR14][R60.64], R37 ;  /* 0x000000253c001986 */ /* 0x0001e8000c10110e */
[----:B------:R1:W-:Y:S04]  /*6bdd0*/  @P4 STG.E.U8 desc[UR14][R62.64], R36 ;  /* 0x000000243e004986 */ /* 0x0003e8000c10110e */
[----:B0-----:R-:W3:Y:S04]  /*6bde0*/  LDL.LU.64 R60, [R1+0x1d00] ;  /* 0x001d0000013c7983 */ /* 0x001ee80000300a00 */
[----:B-1----:R-:W3:Y:S01]  /*6bdf0*/  LDL.LU.64 R62, [R1+0x1cf8] ;  /* 0x001cf800013e7983 */ /* 0x002ee20000300a00 */
[----:B--2---:R-:W-:-:S05]  /*6be00*/  F2FP.SATFINITE.E4M3.F32.PACK_AB_MERGE_C R0, R69, R68, RZ ;  /* 0x000000444500723e */ /* 0x004fca00048070ff */
[----:B------:R0:W-:Y:S04]  /*6be10*/  @P2 STG.E.U8 desc[UR14][R64.64], R0 ;  /* 0x0000000040002986 */ /* 0x0001e8000c10110e */
[----:B0-----:R-:W2:Y:S04]  /*6be20*/  LDL.LU.64 R64, [R1+0x1cf0] ;  /* 0x001cf00001407983 */ /* 0x001ea80000300a00 */
[----:B------:R-:W2:Y:S04]  /*6be30*/  LDL.LU R40, [R1+0x1b00] ;  /* 0x001b000001287983 */ /* 0x000ea80000300800 */
[----:B------:R-:W2:Y:S04]  /*6be40*/  LDL.LU R46, [R1+0x1c8c] ;  /* 0x001c8c00012e7983 */ /* 0x000ea80000300800 */
[----:B------:R-:W2:Y:S04]  /*6be50*/  LDL.LU R45, [R1+0x5e8] ;  /* 0x0005e800012d7983 */ /* 0x000ea80000300800 */
[----:B------:R-:W2:Y:S01]  /*6be60*/  LDL.LU R43, [R1+0x5ec] ;  /* 0x0005ec00012b7983 */ /* 0x000ea20000300800 */
[----:B----4-:R-:W-:-:S03]  /*6be70*/  F2FP.SATFINITE.E4M3.F32.PACK_AB_MERGE_C R36, R70, R72, RZ ;  /* 0x000000484624723e */ /* 0x010fc600048070ff */
[----:B------:R-:W4:Y:S04]  /*6be80*/  LDL.LU R72, [R1+0x3e8] ;  /* 0x0003e80001487983 */ /* 0x000f280000300800 */
[----:B------:R-:W4:Y:S01]  /*6be90*/  LDL.LU R70, [R1+0x3ec] ;  /* 0x0003ec0001467983 */ /* 0x000f220000300800 */
[----:B-----5:R-:W-:-:S03]  /*6bea0*/  F2FP.SATFINITE.E4M3.F32.PACK_AB_MERGE_C R37, R73, R71, RZ ;  /* 0x000000474925723e */ /* 0x020fc600048070ff */
[----:B------:R-:W5:Y:S04]  /*6beb0*/  LDL.LU R42, [R1+0x1b04] ;  /* 0x001b0400012a7983 */ /* 0x000f680000300800 */
[----:B------:R-:W5:Y:S04]  /*6bec0*/  LDL.LU R71, [R1+0x1e8] ;  /* 0x0001e80001477983 */ /* 0x000f680000300800 */
[----:B------:R-:W5:Y:S01]  /*6bed0*/  LDL.LU R73, [R1+0x1ec] ;  /* 0x0001ec0001497983 */ /* 0x000f620000300800 */
[----:B------:R-:W-:Y:S01]  /*6bee0*/  ISETP.LT.AND P1, PT, R67, UR6, !P3 ;  /* 0x0000000643007c0c */ /* 0x000fe2000df21270 */
[----:B------:R-:W0:Y:S01]  /*6bef0*/  LDCU UR6, c[0x0][0x398] ;  /* 0x00007300ff0677ac */ /* 0x000e220008000800 */
[----:B------:R-:W-:Y:S01]  /*6bf00*/  ISETP.LT.AND P4, PT, R5, UR9, !P3 ;  /* 0x0000000905007c0c */ /* 0x000fe2000df81270 */
[----:B------:R-:W5:Y:S01]  /*6bf10*/  LDL.LU R68, [R1+0x5f0] ;  /* 0x0005f00001447983 */ /* 0x000f620000300800 */
[----:B------:R-:W-:Y:S01]  /*6bf20*/  ISETP.LT.AND P3, PT, R44, UR4, !P3 ;  /* 0x000000042c007c0c */ /* 0x000fe2000df61270 */
[----:B------:R-:W1:Y:S01]  /*6bf30*/  LDCU UR4, c[0x0][0x398] ;  /* 0x00007300ff0477ac */ /* 0x000e620008000800 */
[----:B---3--:R-:W-:Y:S01]  /*6bf40*/  ISETP.GE.AND P2, PT, R38, UR13, PT ;  /* 0x0000000d26007c0c */ /* 0x008fe2000bf46270 */
[----:B------:R-:W3:Y:S01]  /*6bf50*/  LDL.LU R69, [R1+0x5f4] ;  /* 0x0005f40001457983 */ /* 0x000ee20000300800 */
[----:B------:R-:W-:Y:S01]  /*6bf60*/  PRMT R0, R0, 0x9910, RZ ;  /* 0x0000991000007816 */ /* 0x000fe200000000ff */
[----:B------:R-:W1:Y:S04]  /*6bf70*/  LDCU UR9, c[0x0][0x398] ;  /* 0x00007300ff0977ac */ /* 0x000e680008000800 */
[----:B------:R-:W-:Y:S01]  /*6bf80*/  @P1 STG.E.U8 desc[UR14][R92.64], R36 ;  /* 0x000000245c001986 */ /* 0x000fe2000c10110e */
[----:B------:R-:W-:Y:S01]  /*6bf90*/  ISETP.LT.AND P1, PT, R66, UR7, !P6 ;  /* 0x0000000742007c0c */ /* 0x000fe2000f721270 */
[----:B------:R-:W1:Y:S02]  /*6bfa0*/  LDCU UR7, c[0x0][0x398] ;  /* 0x00007300ff0777ac */ /* 0x000e640008000800 */
[----:B------:R-:W-:Y:S01]  /*6bfb0*/  @P4 STG.E.U8 desc[UR14][R90.64], R37 ;  /* 0x000000255a004986 */ /* 0x000fe2000c10110e */
[----:B0-----:R-:W-:Y:S01]  /*6bfc0*/  ISETP.LT.AND P4, PT, R67, UR6, !P6 ;  /* 0x0000000643007c0c */ /* 0x001fe2000f781270 */
[----:B------:R-:W0:Y:S01]  /*6bfd0*/  LDCU UR6, c[0x0][0x398] ;  /* 0x00007300ff0677ac */ /* 0x000e220008000800 */
[----:B------:R-:W-:-:S02]  /*6bfe0*/  PRMT R38, R36, 0x9910, RZ ;  /* 0x0000991024267816 */ /* 0x000fc400000000ff */
[----:B------:R-:W-:Y:S02]  /*6bff0*/  SHF.R.S32.HI R39, RZ, 0x8, R0 ;  /* 0x00000008ff277819 */ /* 0x000fe40000011400 */
[----:B------:R-:W-:Y:S02]  /*6c000*/  SHF.R.S32.HI R41, RZ, 0x8, R38 ;  /* 0x00000008ff297819 */ /* 0x000fe40000011426 */
[----:B------:R-:W-:-:S05]  /*6c010*/  F2FP.SATFINITE.E4M3.F32.PACK_AB_MERGE_C R60, R61, R60, RZ ;  /* 0x0000003c3d3c723e */ /* 0x000fca00048070ff */
[----:B------:R-:W-:Y:S04]  /*6c020*/  @P3 STG.E.U8 desc[UR14][R88.64], R60 ;  /* 0x0000003c58003986 */ /* 0x000fe8000c10110e */
[----:B------:R-:W-:Y:S04]  /*6c030*/  @P1 STG.E.U8 desc[UR14][R86.64], R39 ;  /* 0x0000002756001986 */ /* 0x000fe8000c10110e */
[----:B------:R2:W-:Y:S02]  /*6c040*/  @P4 STG.E.U8 desc[UR14][R84.64], R41 ;  /* 0x0000002954004986 */ /* 0x0005e4000c10110e */
[----:B--2---:R-:W-:-:S02]  /*6c050*/  F2FP.SATFINITE.E4M3.F32.PACK_AB_MERGE_C R41, R43, R45, RZ ;  /* 0x0000002d2b29723e */ /* 0x004fc400048070ff */
[----:B----4-:R-:W-:Y:S02]  /*6c060*/  F2FP.SATFINITE.E4M3.F32.PACK_AB_MERGE_C R43, R70, R72, RZ ;  /* 0x00000048462b723e */ /* 0x010fe400048070ff */
[----:B------:R-:W2:Y:S04]  /*6c070*/  LDL.LU R72, [R1+0x3f0] ;  /* 0x0003f00001487983 */ /* 0x000ea80000300800 */
[----:B------:R-:W2:Y:S01]  /*6c080*/  LDL.LU R70, [R1+0x3f4] ;  /* 0x0003f40001467983 */ /* 0x000ea20000300800 */
[----:B-----5:R-:W-:-:S03]  /*6c090*/  F2FP.SATFINITE.E4M3.F32.PACK_AB_MERGE_C R45, R73, R71, RZ ;  /* 0x00000047492d723e */ /* 0x020fc600048070ff */
[----:B------:R-:W4:Y:S04]  /*6c0a0*/  LDL.LU R71, [R1+0x1f0] ;  /* 0x0001f00001477983 */ /* 0x000f280000300800 */
[----:B------:R-:W4:Y:S01]  /*6c0b0*/  LDL.LU R73, [R1+0x1f4] ;  /* 0x0001f40001497983 */ /* 0x000f220000300800 */
[----:B------:R-:W-:Y:S01]  /*6c0c0*/  ISETP.LT.AND P3, PT, R5, UR8, !P6 ;  /* 0x0000000805007c0c */ /* 0x000fe2000f761270 */
[----:B------:R-:W5:Y:S01]  /*6c0d0*/  LDCU UR8, c[0x0][0x398] ;  /* 0x00007300ff0877ac */ /* 0x000f620008000800 */
[----:B------:R-:W-:Y:S02]  /*6c0e0*/  PRMT R60, R60, 0x9910, RZ ;  /* 0x000099103c3c7816 */ /* 0x000fe400000000ff */
[----:B------:R-:W-:Y:S02]  /*6c0f0*/  PRMT R37, R37, 0x9910, RZ ;  /* 0x0000991025257816 */ /* 0x000fe400000000ff */
[----:B-1----:R-:W-:Y:S01]  /*6c100*/  ISETP.LT.AND P6, PT, R44, UR4, !P6 ;  /* 0x000000042c007c0c */ /* 0x002fe2000f7c1270 */
[----:B------:R-:W-:Y:S01]  /*6c110*/  IMAD.MOV.U32 R39, RZ, RZ, R60 ;  /* 0x000000ffff277224 */ /* 0x000fe200078e003c */
[----:B------:R-:W-:Y:S01]  /*6c120*/  SHF.R.S32.HI R37, RZ, 0x8, R37 ;  /* 0x00000008ff257819 */ /* 0x000fe20000011425 */
[----:B------:R-:W1:Y:S03]  /*6c130*/  LDCU UR4, c[0x0][0x398] ;  /* 0x00007300ff0477ac */ /* 0x000e660008000800 */
[----:B------:R-:W-:Y:S01]  /*6c140*/  SHF.R.S32.HI R39, RZ, 0x8, R39 ;  /* 0x00000008ff277819 */ /* 0x000fe20000011427 */
[----:B------:R3:W-:Y:S01]  /*6c150*/  @P3 STG.E.U8 desc[UR14][R82.64], R37 ;  /* 0x0000002552003986 */ /* 0x0007e2000c10110e */
[----:B0-----:R-:W-:Y:S01]  /*6c160*/  ISETP.LT.AND P3, PT, R67, UR6, !P5 ;  /* 0x0000000643007c0c */ /* 0x001fe2000ef61270 */
[----:B------:R-:W0:Y:S01]  /*6c170*/  LDCU UR6, c[0x0][0x398] ;  /* 0x00007300ff0677ac */ /* 0x000e220008000800 */
[----:B------:R-:W-:-:S03]  /*6c180*/  ISETP.LT.AND P4, PT, R66, UR7, !P5 ;  /* 0x0000000742007c0c */ /* 0x000fc6000ef81270 */
[----:B------:R-:W-:Y:S01]  /*6c190*/  @P6 STG.E.U8 desc[UR14][R80.64], R39 ;  /* 0x0000002750006986 */ /* 0x000fe2000c10110e */
[----:B-----5:R-:W-:Y:S01]  /*6c1a0*/  ISETP.LT.AND P6, PT, R5, UR8, !P5 ;  /* 0x0000000805007c0c */ /* 0x020fe2000efc1270 */
[----:B------:R-:W5:Y:S01]  /*6c1b0*/  LDCU UR7, c[0x0][0x398] ;  /* 0x00007300ff0777ac */ /* 0x000f620008000800 */
[----:B------:R-:W-:Y:S02]  /*6c1c0*/  F2FP.SATFINITE.E4M3.F32.PACK_AB_MERGE_C R63, R63, R62, RZ ;  /* 0x0000003e3f3f723e */ /* 0x000fe400048070ff */
[----:B---3--:R-:W-:Y:S01]  /*6c1d0*/  PRMT R37, R41, 0x9910, RZ ;  /* 0x0000991029257816 */ /* 0x008fe200000000ff */
[----:B------:R-:W3:Y:S01]  /*6c1e0*/  LDCU UR8, c[0x0][0x398] ;  /* 0x00007300ff0877ac */ /* 0x000ee20008000800 */
[----:B-1----:R-:W-:-:S03]  /*6c1f0*/  ISETP.LT.AND P5, PT, R44, UR4, !P5 ;  /* 0x000000042c007c0c */ /* 0x002fc6000efa1270 */
[----:B------:R-:W-:Y:S01]  /*6c200*/  @P4 STG.E.U8 desc[UR14][R78.64], R41 ;  /* 0x000000294e004986 */ /* 0x000fe2000c10110e */
[----:B------:R-:W1:Y:S03]  /*6c210*/  LDCU UR4, c[0x0][0x398] ;  /* 0x00007300ff0477ac */ /* 0x000e660008000800 */
[----:B------:R-:W-:Y:S04]  /*6c220*/  @P3 STG.E.U8 desc[UR14][R76.64], R43 ;  /* 0x0000002b4c003986 */ /* 0x000fe8000c10110e */
[----:B------:R-:W-:Y:S01]  /*6c230*/  @P6 STG.E.U8 desc[UR14][R74.64], R45 ;  /* 0x0000002d4a006986 */ /* 0x000fe2000c10110e */
[----:B0-----:R-:W-:Y:S01]  /*6c240*/  ISETP.LT.AND P6, PT, R66, UR6, !P2 ;  /* 0x0000000642007c0c */ /* 0x001fe2000d7c1270 */
[----:B------:R-:W0:Y:S01]  /*6c250*/  LDCU UR6, c[0x0][0x398] ;  /* 0x00007300ff0677ac */ /* 0x000e220008000800 */
[----:B------:R-:W-:Y:S01]  /*6c260*/  SHF.R.S32.HI R37, RZ, 0x8, R37 ;  /* 0x00000008ff257819 */ /* 0x000fe20000011425 */
[----:B------:R3:W-:Y:S01]  /*6c270*/  @P5 STG.E.U8 desc[UR14][R34.64], R63 ;  /* 0x0000003f22005986 */ /* 0x0007e2000c10110e */
[----:B------:R-:W-:-:S02]  /*6c280*/  PRMT R0, R43, 0x9910, RZ ;  /* 0x000099102b007816 */ /* 0x000fc400000000ff */
[----:B-----5:R-:W-:Y:S01]  /*6c290*/  ISETP.LT.AND P5, PT, R67, UR7, !P2 ;  /* 0x0000000743007c0c */ /* 0x020fe2000d7a1270 */
[----:B------:R-:W5:Y:S06]  /*6c2a0*/  LDCU UR7, c[0x0][0x398] ;  /* 0x00007300ff0777ac */ /* 0x000f6c0008000800 */
[----:B------:R5:W-:Y:S01]  /*6c2b0*/  @P6 STG.E.U8 desc[UR14][R32.64], R37 ;  /* 0x0000002520006986 */ /* 0x000be2000c10110e */
[----:B-1----:R-:W-:Y:S01]  /*6c2c0*/  ISETP.LT.AND P6, PT, R5, UR4, !P2 ;  /* 0x0000000405007c0c */ /* 0x002fe2000d7c1270 */
[----:B------:R-:W1:Y:S01]  /*6c2d0*/  LDCU UR4, c[0x0][0x398] ;  /* 0x00007300ff0477ac */ /* 0x000e620008000800 */
[----:B---3--:R-:W-:-:S02]  /*6c2e0*/  SHF.R.S32.HI R35, RZ, 0x8, R0 ;  /* 0x00000008ff237819 */ /* 0x008fc40000011400 */
[----:B------:R-:W-:Y:S02]  /*6c2f0*/  PRMT R0, R45, 0x9910, RZ ;  /* 0x000099102d007816 */ /* 0x000fe400000000ff */
[----:B------:R-:W-:Y:S02]  /*6c300*/  PRMT R63, R63, 0x9910, RZ ;  /* 0x000099103f3f7816 */ /* 0x000fe400000000ff */
[----:B0-----:R-:W-:Y:S02]  /*6c310*/  ISETP.LT.AND P2, PT, R44, UR6, !P2 ;  /* 0x000000062c007c0c */ /* 0x001fe4000d741270 */
[----:B------:R-:W-:Y:S01]  /*6c320*/  ISETP.GE.AND P1, PT, R46, UR11, PT ;  /* 0x0000000b2e007c0c */ /* 0x000fe2000bf26270 */
[----:B------:R0:W-:Y:S01]  /*6c330*/  @P5 STG.E.U8 desc[UR14][R30.64], R35 ;  /* 0x000000231e005986 */ /* 0x0001e2000c10110e */
[----:B-----5:R-:W-:Y:S01]  /*6c340*/  SHF.R.S32.HI R33, RZ, 0x8, R0 ;  /* 0x00000008ff217819 */ /* 0x020fe20000011400 */
[----:B------:R-:W-:Y:S01]  /*6c350*/  IMAD.MOV.U32 R0, RZ, RZ, R63 ;  /* 0x000000ffff007224 */ /* 0x000fe200078e003f */
[----:B------:R-:W-:Y:S01]  /*6c360*/  ISETP.LT.AND P5, PT, R66, UR8, !P1 ;  /* 0x0000000842007c0c */ /* 0x000fe2000cfa1270 */
[----:B------:R-:W3:Y:S02]  /*6c370*/  LDCU UR6, c[0x0][0x398] ;  /* 0x00007300ff0677ac */ /* 0x000ee40008000800 */
[----:B------:R-:W-:Y:S01]  /*6c380*/  @P6 STG.E.U8 desc[UR14][R28.64], R33 ;  /* 0x000000211c006986 */ /* 0x000fe2000c10110e */
[----:B------:R-:W5:Y:S01]  /*6c390*/  LDCU UR8, c[0x0][0x398] ;  /* 0x00007300ff0877ac */ /* 0x000f620008000800 */
[----:B0-----:R-:W-:Y:S01]  /*6c3a0*/  SHF.R.S32.HI R31, RZ, 0x8, R0 ;  /* 0x00000008ff1f7819 */ /* 0x001fe20000011400 */
[----:B------:R-:W0:Y:S01]  /*6c3b0*/  LDCU UR11, c[0x0][0x398] ;  /* 0x00007300ff0b77ac */ /* 0x000e220008000800 */
[----:B------:R-:W-:-:S03]  /*6c3c0*/  ISETP.LT.AND P6, PT, R67, UR7, !P1 ;  /* 0x0000000743007c0c */ /* 0x000fc6000cfc1270 */
[----:B------:R-:W-:Y:S01]  /*6c3d0*/  @P2 STG.E.U8 desc[UR14][R26.64], R31 ;  /* 0x0000001f1a002986 */ /* 0x000fe2000c10110e */
[----:B-1----:R-:W-:Y:S01]  /*6c3e0*/  ISETP.LT.AND P2, PT, R5, UR4, !P1 ;  /* 0x0000000405007c0c */ /* 0x002fe2000cf41270 */
[----:B------:R-:W1:Y:S01]  /*6c3f0*/  LDCU UR4, c[0x0][0x398] ;  /* 0x00007300ff0477ac */ /* 0x000e620008000800 */
[----:B------:R-:W-:Y:S02]  /*6c400*/  F2FP.SATFINITE.E4M3.F32.PACK_AB_MERGE_C R39, R69, R68, RZ ;  /* 0x000000444527723e */ /* 0x000fe400048070ff */
[----:B------:R-:W-:Y:S01]  /*6c410*/  ISETP.GE.AND P4, PT, R42, UR19, PT ;  /* 0x000000132a007c0c */ /* 0x000fe2000bf86270 */
[----:B------:R-:W0:Y:S01]  /*6c420*/  LDCU UR7, c[0x0][0x398] ;  /* 0x00007300ff0777ac */ /* 0x000e220008000800 */
[----:B------:R-:W-:Y:S01]  /*6c430*/  ISETP.GE.AND P3, PT, R40, UR17, PT ;  /* 0x0000001128007c0c */ /* 0x000fe2000bf66270 */
[----:B------:R0:W-:Y:S01]  /*6c440*/  @P5 STG.E.U8 desc[UR14][R24.64], R39 ;  /* 0x0000002718005986 */ /* 0x0001e2000c10110e */
[----:B---3--:R-:W-:Y:S01]  /*6c450*/  ISETP.LT.AND P5, PT, R66, UR6, !P4 ;  /* 0x0000000642007c0c */ /* 0x008fe2000e7a1270 */
[----:B------:R-:W3:Y:S01]  /*6c460*/  LDCU UR6, c[0x0][0x398] ;  /* 0x00007300ff0677ac */ /* 0x000ee20008000800 */
[----:B--2---:R-:W-:-:S05]  /*6c470*/  F2FP.SATFINITE.E4M3.F32.PACK_AB_MERGE_C R35, R70, R72, RZ ;  /* 0x000000484623723e */ /* 0x004fca00048070ff */
[----:B------:R-:W-:Y:S01]  /*6c480*/  @P6 STG.E.U8 desc[UR14][R22.64], R35 ;  /* 0x0000002316006986 */ /* 0x000fe2000c10110e */
[----:B------:R-:W-:Y:S02]  /*6c490*/  ISETP.LT.AND P6, PT, R66, UR10, !P0 ;  /* 0x0000000a42007c0c */ /* 0x000fe4000c7c1270 */
[----:B----4-:R-:W-:-:S05]  /*6c4a0*/  F2FP.SATFINITE.E4M3.F32.PACK_AB_MERGE_C R37, R73, R71, RZ ;  /* 0x000000474925723e */ /* 0x010fca00048070ff */
[----:B------:R2:W-:Y:S01]  /*6c4b0*/  @P2 STG.E.U8 desc[UR14][R20.64], R37 ;  /* 0x0000002514002986 */ /* 0x0005e2000c10110e */
[----:B-----5:R-:W-:Y:S01]  /*6c4c0*/  ISETP.LT.AND P2, PT, R66, UR8, !P3 ;  /* 0x0000000842007c0c */ /* 0x020fe2000df41270 */
[----:B------:R-:W4:Y:S02]  /*6c4d0*/  LDCU UR8, c[0x0][0x398] ;  /* 0x00007300ff0877ac */ /* 0x000f240008000800 */
[----:B------:R-:W5:Y:S04]  /*6c4e0*/  LDL.LU R66, [R1+0x1cec] ;  /* 0x001cec0001427983 */ /* 0x000f680000300800 */
[----:B------:R-:W5:Y:S04]  /*6c4f0*/  LDL.LU R48, [R1+0x5f8] ;  /* 0x0005f80001307983 */ /* 0x000f680000300800 */
[----:B------:R-:W5:Y:S01]  /*6c500*/  LDL.LU R49, [R1+0x5fc] ;  /* 0x0005fc0001317983 */ /* 0x000f620000300800 */
[----:B------:R-:W-:Y:S01]  /*6c510*/  ISETP.LT.AND P1, PT, R44, UR9, !P1 ;  /* 0x000000092c007c0c */ /* 0x000fe2000cf21270 */
[----:B------:R-:W2:Y:S01]  /*6c520*/  LDCU UR9, c[0x0][0x398] ;  /* 0x00007300ff0977ac */ /* 0x000ea20008000800 */
[----:B------:R-:W-:Y:S01]  /*6c530*/  PRMT R0, R39, 0x9910, RZ ;  /* 0x0000991027007816 */ /* 0x000fe200000000ff */
[----:B------:R-:W5:Y:S01]  /*6c540*/  LDL.LU R46, [R1+0x3f8] ;  /* 0x0003f800012e7983 */ /* 0x000f620000300800 */
[----:B------:R-:W-:-:S02]  /*6c550*/  F2FP.SATFINITE.E4M3.F32.PACK_AB_MERGE_C R65, R65, R64, RZ ;  /* 0x000000404141723e */ /* 0x000fc400048070ff */
[----:B0-----:R-:W-:Y:S01]  /*6c560*/  SHF.R.S32.HI R25, RZ, 0x8, R0 ;  /* 0x00000008ff197819 */ /* 0x001fe20000011400 */
[----:B------:R-:W5:Y:S06]  /*6c570*/  LDL.LU R47, [R1+0x3fc] ;  /* 0x0003fc00012f7983 */ /* 0x000f6c0000300800 */
[----:B------:R0:W-:Y:S01]  /*6c580*/  @P1 STG.E.U8 desc[UR14][R18.64], R65 ;  /* 0x0000004112001986 */ /* 0x0001e2000c10110e */
[----:B------:R-:W-:-:S03]  /*6c590*/  ISETP.LT.AND P1, PT, R5, UR7, !P4 ;  /* 0x0000000705007c0c */ /* 0x000fc6000e721270 */
[----:B------:R4:W-:Y:S01]  /*6c5a0*/  @P5 STG.E.U8 desc[UR14][R16.64], R25 ;  /* 0x0000001910005986 */ /* 0x0009e2000c10110e */
[----:B-1----:R-:W-:Y:S01]  /*6c5b0*/  ISETP.LT.AND P5, PT, R67, UR4, !P4 ;  /* 0x0000000443007c0c */ /* 0x002fe2000e7a1270 */
[----:B------:R-:W1:Y:S01]  /*6c5c0*/  LDCU UR4, c[0x0][0x398] ;  /* 0x00007300ff0477ac */ /* 0x000e620008000800 */
[----:B------:R-:W-:Y:S01]  /*6c5d0*/  PRMT R0, R35, 0x9910, RZ ;  /* 0x0000991023007816 */ /* 0x000fe200000000ff */
[----:B------:R-:W5:Y:S01]  /*6c5e0*/  LDL.LU R42, [R1+0x1f8] ;  /* 0x0001f800012a7983 */ /* 0x000f620000300800 */
[----:B--2---:R-:W-:Y:S02]  /*6c5f0*/  PRMT R20, R37, 0x9910, RZ ;  /* 0x0000991025147816 */ /* 0x004fe400000000ff */
[----:B---3--:R-:W-:Y:S01]  /*6c600*/  ISETP.LT.AND P4, PT, R44, UR6, !P4 ;  /* 0x000000062c007c0c */ /* 0x008fe2000e781270 */
[----:B------:R-:W2:Y:S01]  /*6c610*/  LDL.LU R40, [R1+0x1fc] ;  /* 0x0001fc0001287983 */ /* 0x000ea20000300800 */
[----:B------:R-:W-:Y:S01]  /*6c620*/  PRMT R21, R65, 0x9910, RZ ;  /* 0x0000991041157816 */ /* 0x000fe200000000ff */
[----:B------:R-:W3:Y:S01]  /*6c630*/  LDCU UR6, c[0x0][0x398] ;  /* 0x00007300ff0677ac */ /* 0x000ee20008000800 */
[----:B0-----:R-:W-:Y:S01]  /*6c640*/  SHF.R.S32.HI R19, RZ, 0x8, R20 ;  /* 0x00000008ff137819 */ /* 0x001fe20000011414 */
[----:B------:R-:W3:Y:S01]  /*6c650*/  LDL.LU.64 R68, [R1+0x440] ;  /* 0x0004400001447983 */ /* 0x000ee20000300a00 */
[----:B----4-:R-:W-:-:S02]  /*6c660*/  SHF.R.S32.HI R17, RZ, 0x8, R0 ;  /* 0x00000008ff117819 */ /* 0x010fc40000011400 */
[----:B------:R-:W-:Y:S01]  /*6c670*/  SHF.R.S32.HI R21, RZ, 0x8, R21 ;  /* 0x00000008ff157819 */ /* 0x000fe20000011415 */
[----:B------:R-:W4:Y:S04]  /*6c680*/  LDL.LU.64 R72, [R1+0x438] ;  /* 0x0004380001487983 */ /* 0x000f280000300a00 */
[----:B------:R0:W-:Y:S01]  /*6c690*/  @P5 STG.E.U8 desc[UR14][R14.64], R17 ;  /* 0x000000110e005986 */ /* 0x0001e2000c10110e */
[----:B------:R-:W-:-:S03]  /*6c6a0*/  ISETP.LT.AND P5, PT, R67, UR11, !P0 ;  /* 0x0000000b43007c0c */ /* 0x000fc6000c7a1270 */
[----:B------:R-:W-:Y:S01]  /*6c6b0*/  @P1 STG.E.U8 desc[UR14][R12.64], R19 ;  /* 0x000000130c001986 */ /* 0x000fe2000c10110e */
[----:B------:R-:W-:-:S03]  /*6c6c0*/  ISETP.LT.AND P1, PT, R67, UR8, !P3 ;  /* 0x0000000843007c0c */ /* 0x000fc6000df21270 */
[----:B------:R-:W3:Y:S04]  /*6c6d0*/  LDL.LU.64 R70, [R1+0x430] ;  /* 0x0004300001467983 */ /* 0x000ee80000300a00 */
[----:B------:R-:W3:Y:S04]  /*6c6e0*/  LDL.LU R67, [R1+0x1ce8] ;  /* 0x001ce80001437983 */ /* 0x000ee80000300800 */
[----:B------:R0:W-:Y:S01]  /*6c6f0*/  @P4 STG.E.U8 desc[UR14][R10.64], R21 ;  /* 0x000000150a004986 */ /* 0x0001e2000c10110e */
[----:B------:R-:W-:Y:S02]  /*6c700*/  ISETP.LT.AND P4, PT, R5, UR9, !P3 ;  /* 0x0000000905007c0c */ /* 0x000fe4000df81270 */
[----:B-----5:R-:W-:-:S05]  /*6c710*/  F2FP.SATFINITE.E4M3.F32.PACK_AB_MERGE_C R23, R49, R48, RZ ;  /* 0x000000303117723e */ /* 0x020fca00048070ff */
[----:B------:R5:W-:Y:S01]  /*6c720*/  @P2 STG.E.U8 desc[UR14][R8.64], R23 ;  /* 0x0000001708002986 */ /* 0x000be2000c10110e */
[----:B------:R-:W-:-:S03]  /*6c730*/  ISETP.LT.AND P2, PT, R5, UR12, !P0 ;  /* 0x0000000c05007c0c */ /* 0x000fc6000c741270 */
[----:B------:R-:W4:Y:S01]  /*6c740*/  LDL.LU R5, [R1+0x1ce4] ;  /* 0x001ce40001057983 */ /* 0x000f220000300800 */
[----:B0-----:R-:W-:Y:S02]  /*6c750*/  F2FP.SATFINITE.E4M3.F32.PACK_AB_MERGE_C R15, R47, R46, RZ ;  /* 0x0000002e2f0f723e */ /* 0x001fe400048070ff */
[----:B-1----:R-:W-:Y:S02]  /*6c760*/  ISETP.LT.AND P3, PT, R44, UR4, !P3 ;  /* 0x000000042c007c0c */ /* 0x002fe4000df61270 */
[----:B------:R-:W-:Y:S01]  /*6c770*/  PRMT R10, R15, 0x9910, RZ ;  /* 0x000099100f0a7816 */ /* 0x000fe200000000ff */
[----:B------:R0:W-:Y:S01]  /*6c780*/  @P1 STG.E.U8 desc[UR14][R6.64], R15 ;  /* 0x0000000f06001986 */ /* 0x0001e2000c10110e */
[----:B------:R-:W-:Y:S02]  /*6c790*/  PRMT R0, R23, 0x9910, RZ ;  /* 0x0000991017007816 */ /* 0x000fe400000000ff */
[----:B--2---:R-:W-:-:S04]  /*6c7a0*/  F2FP.SATFINITE.E4M3.F32.PACK_AB_MERGE_C R13, R40, R42, RZ ;  /* 0x0000002a280d723e */ /* 0x004fc800048070ff */
[----:B-----5:R-:W-:Y:S01]  /*6c7b0*/  PRMT R9, R13, 0x9910, RZ ;  /* 0x000099100d097816 */ /* 0x020fe200000000ff */
[----:B------:R-:W-:Y:S01]  /*6c7c0*/  IMAD.MOV.U32 R8, RZ, RZ, R10 ;  /* 0x000000ffff087224 */ /* 0x000fe200078e000a */
[----:B------:R-:W-:-:S03]  /*6c7d0*/  SHF.R.S32.HI R0, RZ, 0x8, R0 ;  /* 0x00000008ff007819 */ /* 0x000fc60000011400 */
[----:B0-----:R-:W-:Y:S01]  /*6c7e0*/  IMAD.MOV.U32 R6, RZ, RZ, R9 ;  /* 0x000000ffff067224 */ /* 0x001fe200078e0009 */
[----:B------:R0:W-:Y:S01]  /*6c7f0*/  @P4 STG.E.U8 desc[UR14][R2.64], R13 ;  /* 0x0000000d02004986 */ /* 0x0001e2000c10110e */
[----:B------:R-:W-:Y:S02]  /*6c800*/  SHF.R.S32.HI R8, RZ, 0x8, R8 ;  /* 0x00000008ff087819 */ /* 0x000fe40000011408 */
[----:B---3--:R-:W-:Y:S02]  /*6c810*/  F2FP.SATFINITE.E4M3.F32.PACK_AB_MERGE_C R67, R67, R66, RZ ;  /* 0x000000424343723e */ /* 0x008fe400048070ff */
[----:B0-----:R-:W-:-:S03]  /*6c820*/  SHF.R.S32.HI R2, RZ, 0x8, R6 ;  /* 0x00000008ff027819 */ /* 0x001fc60000011406 */
[----:B----4-:R-:W-:Y:S04]  /*6c830*/  @P3 STG.E.U8 desc[UR14][R4.64], R67 ;  /* 0x0000004304003986 */ /* 0x010fe8000c10110e */
[----:B------:R-:W-:Y:S04]  /*6c840*/  @P6 STG.E.U8 desc[UR14][R68.64], R0 ;  /* 0x0000000044006986 */ /* 0x000fe8000c10110e */
[----:B------:R-:W-:Y:S04]  /*6c850*/  @P5 STG.E.U8 desc[UR14][R72.64], R8 ;  /* 0x0000000848005986 */ /* 0x000fe8000c10110e */
[----:B------:R0:W-:Y:S04]  /*6c860*/  @P2 STG.E.U8 desc[UR14][R70.64], R2 ;  /* 0x0000000246002986 */ /* 0x0001e8000c10110e */
[----:B0-----:R-:W2:Y:S01]  /*6c870*/  LDL.LU.64 R70, [R1+0x428] ;  /* 0x0004280001467983 */ /* 0x001ea20000300a00 */
[----:B------:R-:W-:-:S02]  /*6c880*/  PRMT R10, R67, 0x9910, RZ ;  /* 0x00009910430a7816 */ /* 0x000fc400000000ff */
[----:B------:R-:W-:-:S03]  /*6c890*/  ISETP.LT.AND P0, PT, R44, UR6, !P0 ;  /* 0x000000062c007c0c */ /* 0x000fc6000c701270 */
[----:B------:R-:W-:-:S05]  /*6c8a0*/  IMAD.MOV.U32 R7, RZ, RZ, R10 ;  /* 0x000000ffff077224 */ /* 0x000fca00078e000a */
[----:B------:R-:W-:-:S05]  /*6c8b0*/  SHF.R.S32.HI R3, RZ, 0x8, R7 ;  /* 0x00000008ff037819 */ /* 0x000fca0000011407 */
[----:B--2---:R0:W-:Y:S01]  /*6c8c0*/  @P0 STG.E.U8 desc[UR14][R70.64], R3 ;  /* 0x0000000346000986 */ /* 0x0041e2000c10110e */
[----:B------:R-:W-:Y:S06]  /*6c8d0*/  BAR.SYNC.DEFER_BLOCKING 0x0 ;  /* 0x0000000000007b1d */ /* 0x000fec0000010000 */
[----:B------:R-:W-:Y:S05]  /*6c8e0*/  BRA.U UP0, `(.L_x_13) ;  /* 0x0000000100a07547 */ /* 0x000fea000b800000 */
[----:B------:R-:W1:Y:S01]  /*6c8f0*/  S2UR UR6, SR_CgaCtaId ;  /* 0x00000000000679c3 */ /* 0x000e620000008800 */
[----:B------:R-:W-:Y:S01]  /*6c900*/  NOP ;  /* 0x0000000000007918 */ /* 0x000fe20000000000 */
[----:B------:R-:W-:Y:S01]  /*6c910*/  UMOV UR4, 0x50 ;  /* 0x0000005000047882 */ /* 0x000fe20000000000 */
[----:B------:R-:W-:Y:S02]  /*6c920*/  IMAD.U32 R0, RZ, RZ, UR5 ;  /* 0x00000005ff007e24 */ /* 0x000fe4000f8e00ff */
[----:B0-----:R-:W-:Y:S02]  /*6c930*/  IMAD.MOV.U32 R3, RZ, RZ, 0xffff ;  /* 0x0000ffffff037424 */ /* 0x001fe400078e00ff */
[----:B------:R-:W-:Y:S01]  /*6c940*/  IMAD.MOV.U32 R7, RZ, RZ, 0x1 ;  /* 0x00000001ff077424 */ /* 0x000fe200078e00ff */
[----:B------:R-:W-:-:S04]  /*6c950*/  LOP3.LUT R0, R0, 0xffff, RZ, 0xc0, !PT ;  /* 0x0000ffff00007812 */ /* 0x000fc800078ec0ff */
[----:B------:R-:W-:-:S05]  /*6c960*/  SHF.R.U32.HI R0, RZ, 0x5, R0 ;  /* 0x00000005ff007819 */ /* 0x000fca0000011600 */
[----:B------:R-:W-:Y:S01]  /*6c970*/  VIADD R2, R0, 0x10 ;  /* 0x0000001000027836 */ /* 0x000fe20000000000 */
[----:B------:R-:W-:Y:S01]  /*6c980*/  SHF.L.U32 R0, R3, R0, RZ ;  /* 0x0000000003007219 */ /* 0x000fe200000006ff */
[----:B-1----:R-:W-:-:S03]  /*6c990*/  ULEA UR6, UR6, UR4, 0x18 ;  /* 0x0000000406067291 */ /* 0x002fc6000f8ec0ff */
[----:B------:R-:W-:-:S04]  /*6c9a0*/  SHF.L.U32 R3, R7, R2, RZ ;  /* 0x0000000207037219 */ /* 0x000fc800000006ff */
[----:B------:R-:W-:Y:S02]  /*6c9b0*/  LOP3.LUT R0, R3, R0, RZ, 0xfc, !PT ;  /* 0x0000000003007212 */ /* 0x000fe400078efcff */
[----:B------:R-:W0:Y:S02]  /*6c9c0*/  LDS R5, [UR6] ;  /* 0x00000006ff057984 */ /* 0x000e240008000800 */
[C---:B------:R-:W-:Y:S02]  /*6c9d0*/  LOP3.LUT R2, R0.reuse, 0xffff, RZ, 0xc0, !PT ;  /* 0x0000ffff00027812 */ /* 0x040fe400078ec0ff */
[----:B0-----:R-:W-:-:S04]  /*6c9e0*/  LOP3.LUT R3, R0, 0xffff, R5, 0x80, !PT ;  /* 0x0000ffff00037812 */ /* 0x001fc800078e8005 */
[----:B------:R-:W-:-:S13]  /*6c9f0*/  ISETP.NE.AND P0, PT, R3, R2, PT ;  /* 0x000000020300720c */ /* 0x000fda0003f05270 */
[----:B------:R-:W-:Y:S05]  /*6ca00*/  @P0 BRA `(.L_x_14) ;  /* 0x0000000000500947 */ /* 0x000fea0003800000 */
[----:B------:R-:W-:Y:S02]  /*6ca10*/  SHF.R.U32.HI R5, RZ, 0x10, R5 ;  /* 0x00000010ff057819 */ /* 0x000fe40000011605 */
[----:B------:R-:W-:-:S04]  /*6ca20*/  SHF.R.U32.HI R2, RZ, 0x10, R0 ;  /* 0x00000010ff027819 */ /* 0x000fc80000011600 */
[----:B------:R-:W-:-:S04]  /*6ca30*/  LOP3.LUT R5, R5, R2, RZ, 0xc0, !PT ;  /* 0x0000000205057212 */ /* 0x000fc800078ec0ff */
[----:B------:R-:W-:-:S13]  /*6ca40*/  ISETP.NE.AND P0, PT, R5, R2, PT ;  /* 0x000000020500720c */ /* 0x000fda0003f05270 */
[----:B------:R-:W-:Y:S05]  /*6ca50*/  @P0 BRA `(.L_x_15) ;  /* 0x0000000000300947 */ /* 0x000fea0003800000 */
[----:B------:R-:W-:Y:S01]  /*6ca60*/  R2UR UR4, R0 ;  /* 0x00000000000472ca */ /* 0x000fe200000e0000 */
[----:B------:R-:W-:Y:S01]  /*6ca70*/  VOTEU.ANY UR5, UPT, PT ;  /* 0x0000000000057886 */ /* 0x000fe200038e0100 */
[----:B------:R-:W0:Y:S01]  /*6ca80*/  S2R R0, SR_LANEID ;  /* 0x0000000000007919 */ /* 0x000e220000000000 */
[----:B------:R-:W-:-:S10]  /*6ca90*/  UFLO.U32 UR5, UR5 ;  /* 0x00000005000572bd */ /* 0x000fd400080e0000 */
[----:B------:R-:W-:-:S06]  /*6caa0*/  ULOP3.LUT UR4, URZ, UR4, URZ, 0x33, !UPT ;  /* 0x00000004ff047292 */ /* 0x000fcc000f8e33ff */
[----:B------:R-:W-:-:S04]  /*6cab0*/  IMAD.U32 R2, RZ, RZ, UR4 ;  /* 0x00000004ff027e24 */ /* 0x000fc8000f8e00ff */
[----:B------:R-:W1:Y:S02]  /*6cac0*/  REDUX UR7, R2 ;  /* 0x00000000020773c4 */ /* 0x000e640000000000 */
[----:B------:R2:W-:Y:S01]  /*6cad0*/  UTCATOMSWS.AND URZ, UR4 ;  /* 0x0000000400ff79e3 */ /* 0x0005e20008000000 */
[----:B0-----:R-:W-:Y:S01]  /*6cae0*/  ISETP.EQ.U32.AND P0, PT, R0, UR5, PT ;  /* 0x0000000500007c0c */ /* 0x001fe2000bf02070 */
[----:B-1----:R-:W-:-:S12]  /*6caf0*/  IMAD.U32 R0, RZ, RZ, UR7 ;  /* 0x00000007ff007e24 */ /* 0x002fd8000f8e00ff */
[----:B------:R2:W-:Y:S01]  /*6cb00*/  @P0 ATOMS.AND RZ, [UR6], R0 ;  /* 0x00000000ffff098c */ /* 0x0005e2000a800006 */
[----:B------:R-:W-:Y:S05]  /*6cb10*/  BRA `(.L_x_13) ;  /* 0x0000000000147947 */ /* 0x000fea0003800000 */
.L_x_15:
[----:B------:R-:W-:-:S07]  /*6cb20*/  MOV R2, 0x6cb40 ;  /* 0x0006cb4000027802 */ /* 0x000fce0000000f00 */
[----:B------:R-:W-:Y:S05]  /*6cb30*/  CALL.REL.NOINC `($__internal_0_$__cuda_sm10x_tcgen05_guardrail_trap_col_being_dealloced_not_returned_by_alloc) ;  /* 0x00000000002c7944 */ /* 0x000fea0003c00000 */
[----:B------:R-:W-:Y:S05]  /*6cb40*/  BRA `(.L_x_13) ;  /* 0x0000000000087947 */ /* 0x000fea0003800000 */
.L_x_14:
[----:B------:R-:W-:-:S07]  /*6cb50*/  MOV R2, 0x6cb70 ;  /* 0x0006cb7000027802 */ /* 0x000fce0000000f00 */
[----:B------:R-:W-:Y:S05]  /*6cb60*/  CALL.REL.NOINC `($__internal_2_$__cuda_sm10x_tcgen05_guardrail_trap_unallocated_columns_being_dealloced) ;  /* 0x0000000000387944 */ /* 0x000fea0003c00000 */
.L_x_13:
[----:B------:R-:W-:Y:S01]  /*6cb70*/  NOP ;  /* 0x0000000000007918 */ /* 0x000fe20000000000 */
[----:B--2---:R-:W-:Y:S05]  /*6cb80*/  EXIT ;  /* 0x000000000000794d */ /* 0x004fea0003800000 */
.L_x_8:
[----:B------:R-:W0:Y:S02]  /*6cb90*/  SYNCS.PHASECHK.TRANS64.TRYWAIT P1, [UR6], R21 ;  /* 0x00000015ff0075a7 */ /* 0x000e240008021106 */
[----:B0-----:R-:W-:Y:S05]  /*6cba0*/  @!P1 BRA `(.L_x_8) ;  /* 0xfffffffc00f89947 */ /* 0x001fea000383ffff */
[----:B------:R-:W-:Y:S05]  /*6cbb0*/  BRA `(.L_x_16) ;  /* 0xfffffd0800547947 */ /* 0x000fea000383ffff */
.L_x_12:
[----:B------:R-:W0:Y:S02]  /*6cbc0*/  SYNCS.PHASECHK.TRANS64.TRYWAIT P6, [UR6], R3 ;  /* 0x00000003ff0075a7 */ /* 0x000e2400080c1106 */
[----:B0-----:R-:W-:Y:S05]  /*6cbd0*/  @!P6 BRA `(.L_x_12) ;  /* 0xfffffffc00f8e947 */ /* 0x001fea000383ffff */
[----:B------:R-:W-:Y:S05]  /*6cbe0*/  BRA `(.L_x_11) ;  /* 0xfffffeb0009c7947 */ /* 0x000fea000383ffff */
        .weak           $__internal_0_$__cuda_sm10x_tcgen05_guardrail_trap_col_being_dealloced_not_returned_by_alloc
        .type           $__internal_0_$__cuda_sm10x_tcgen05_guardrail_trap_col_being_dealloced_not_returned_by_alloc,@function
        .size           $__internal_0_$__cuda_sm10x_tcgen05_guardrail_trap_col_being_dealloced_not_returned_by_alloc,($__internal_1_$__cuda_sm10x_tcgen05_guardrail_trap_phase_invalid_during_alloc - $__internal_0_$__cuda_sm10x_tcgen05_guardrail_trap_col_being_dealloced_not_returned_by_alloc)
$__internal_0_$__cuda_sm10x_tcgen05_guardrail_trap_col_being_dealloced_not_returned_by_alloc:
[----:B------:R-:W-:Y:S05]  /*6cbf0*/  BPT.TRAP 0x1 ;  /* 0x000000040000795c */ /* 0x000fea0000300000 */
[----:B------:R-:W-:-:S04]  /*6cc00*/  IMAD.MOV.U32 R3, RZ, RZ, 0x0 ;  /* 0x00000000ff037424 */ /* 0x000fc800078e00ff */
[----:B------:R-:W-:Y:S05]  /*6cc10*/  RET.REL.NODEC R2 `(matmul_kernel) ;  /* 0xfffff93002f87950 */ /* 0x000fea0003c3ffff */
        .weak           $__internal_1_$__cuda_sm10x_tcgen05_guardrail_trap_phase_invalid_during_alloc
        .type           $__internal_1_$__cuda_sm10x_tcgen05_guardrail_trap_phase_invalid_during_alloc,@function
        .size           $__internal_1_$__cuda_sm10x_tcgen05_guardrail_trap_phase_invalid_during_alloc,($__internal_2_$__cuda_sm10x_tcgen05_guardrail_trap_unallocated_columns_being_dealloced - $__internal_1_$__cuda_sm10x_tcgen05_guardrail_trap_phase_invalid_during_alloc)
$__internal_1_$__cuda_sm10x_tcgen05_guardrail_trap_phase_invalid_during_alloc:
[----:B------:R-:W-:Y:S05]  /*6cc20*/  BPT.TRAP 0x1 ;  /* 0x000000040000795c */ /* 0x000fea0000300000 */
[----:B------:R-:W-:-:S04]  /*6cc30*/  IMAD.MOV.U32 R3, RZ, RZ, 0x0 ;  /* 0x00000000ff037424 */ /* 0x000fc800078e00ff */
[----:B------:R-:W-:Y:S05]  /*6cc40*/  RET.REL.NODEC R2 `(matmul_kernel) ;  /* 0xfffff93002ec7950 */ /* 0x000fea0003c3ffff */
        .weak           $__internal_2_$__cuda_sm10x_tcgen05_guardrail_trap_unallocated_columns_being_dealloced
        .type           $__internal_2_$__cuda_sm10x_tcgen05_guardrail_trap_unallocated_columns_being_dealloced,@function
        .size           $__internal_2_$__cuda_sm10x_tcgen05_guardrail_trap_unallocated_columns_being_dealloced,(.L_x_20 - $__internal_2_$__cuda_sm10x_tcgen05_guardrail_trap_unallocated_columns_being_dealloced)
$__internal_2_$__cuda_sm10x_tcgen05_guardrail_trap_unallocated_columns_being_dealloced:
[----:B------:R-:W-:Y:S05]  /*6cc50*/  BPT.TRAP 0x1 ;  /* 0x000000040000795c */ /* 0x000fea0000300000 */
[----:B------:R-:W-:-:S04]  /*6cc60*/  IMAD.MOV.U32 R3, RZ, RZ, 0x0 ;  /* 0x00000000ff037424 */ /* 0x000fc800078e00ff */
[----:B------:R-:W-:Y:S05]  /*6cc70*/  RET.REL.NODEC R2 `(matmul_kernel) ;  /* 0xfffff93002e07950 */ /* 0x000fea0003c3ffff */
.L_x_17:
[----:B------:R-:W-:-:S00]  /*6cc80*/  BRA `(.L_x_17) ;  /* 0xfffffffc00fc7947 */ /* 0x000fc0000383ffff */
[----:B------:R-:W-:-:S00]  /*6cc90*/  NOP ;  /* 0x0000000000007918 */ /* 0x000fc00000000000 */
        /* <DEDUP_REMOVED lines=14> */
.L_x_20:


//--------------------- .nv.shared.matmul_kernel  --------------------------
	.section	.nv.shared.matmul_kernel,"aw",@nobits
	.sectionflags	@""
	.align	16
	.zero		1024


//--------------------- .nv.shared.reserved.0     --------------------------
	.section	.nv.shared.reserved.0,"aw",@nobits
	.align	8
	.weak		__nv_reservedSMEM_offset_0_alias
	.size		__nv_reservedSMEM_offset_0_alias, 0, 64
	.other		__nv_reservedSMEM_offset_0_alias,@"STO_CUDA_RESERVED_SHARED STV_DEFAULT"
__nv_reservedSMEM_offset_0_alias:
	.zero		0
.nv.shared.reserved.0:
	.zero		64
	.weak		__nv_reservedSMEM_allocation_phase
	.type		__nv_reservedSMEM_allocation_phase,@object
	.size		__nv_reservedSMEM_allocation_phase,(.L_0 - __nv_reservedSMEM_allocation_phase)
__nv_reservedSMEM_allocation_phase:
	.zero		1
.L_0:
	.zero		7
	.weak		__nv_reservedSMEM_devtool_atexit_pc
	.type		__nv_reservedSMEM_devtool_atexit_pc,@object
	.size		__nv_reservedSMEM_devtool_atexit_pc,(__nv_reservedSMEM_allocation_mask - __nv_reservedSMEM_devtool_atexit_pc)
__nv_reservedSMEM_devtool_atexit_pc:
	.zero		8
	.weak		__nv_reservedSMEM_allocation_mask
	.type		__nv_reservedSMEM_allocation_mask,@object
	.size		__nv_reservedSMEM_allocation_mask,(.L_2 - __nv_reservedSMEM_allocation_mask)
__nv_reservedSMEM_allocation_mask:
	.zero		4
.L_2:


//--------------------- .nv.constant0.matmul_kernel --------------------------
	.section	.nv.constant0.matmul_kernel,"a",@progbits
	.sectionflags	@""
	.align	4
.nv.constant0.matmul_kernel:
	.zero		976


//--------------------- SYMBOLS --------------------------

	.type		.nv.reservedSmem.offset0,@object
	.size		.nv.reservedSmem.offset0,0x4
	.type		.nv.reservedSmem.cap,@object
	.size		.nv.reservedSmem.cap,0x4
